//
// Generated by NVIDIA NVVM Compiler
//
// Compiler Build ID: CL-36424714
// Cuda compilation tools, release 13.0, V13.0.88
// Based on NVVM 20.0.0
//

.version 9.0
.target sm_100
.address_size 64

	// .globl	_Z22stridedBandwidthKernelILi8ELi1EEvPKcmi
.extern .shared .align 16 .b8 smem_buffer[];

.visible .entry _Z22stridedBandwidthKernelILi8ELi1EEvPKcmi(
	.param .u64 .ptr .align 1 _Z22stridedBandwidthKernelILi8ELi1EEvPKcmi_param_0,
	.param .u64 _Z22stridedBandwidthKernelILi8ELi1EEvPKcmi_param_1,
	.param .u32 _Z22stridedBandwidthKernelILi8ELi1EEvPKcmi_param_2
)
{
	.reg .pred 	%p<2>;
	.reg .b32 	%r<8>;
	.reg .b64 	%rd<12>;

	ld.param.u64 	%rd2, [_Z22stridedBandwidthKernelILi8ELi1EEvPKcmi_param_0];
	ld.param.u64 	%rd3, [_Z22stridedBandwidthKernelILi8ELi1EEvPKcmi_param_1];
	ld.param.u32 	%r2, [_Z22stridedBandwidthKernelILi8ELi1EEvPKcmi_param_2];
	mov.u32 	%r3, %ctaid.x;
	mov.u32 	%r4, %ntid.x;
	mul.wide.u32 	%rd4, %r3, %r4;
	mov.u32 	%r1, %tid.x;
	cvt.u64.u32 	%rd5, %r1;
	add.s64 	%rd1, %rd4, %rd5;
	setp.ge.u64 	%p1, %rd1, %rd3;
	@%p1 bra 	$L__BB0_2;
	cvta.to.global.u64 	%rd6, %rd2;
	cvt.s64.s32 	%rd7, %r2;
	mul.lo.s64 	%rd8, %rd1, %rd7;
	shl.b64 	%rd9, %rd8, 3;
	add.s64 	%rd10, %rd6, %rd9;
	ld.global.u64 	%rd11, [%rd10];
	shl.b32 	%r5, %r1, 3;
	mov.u32 	%r6, smem_buffer;
	add.s32 	%r7, %r6, %r5;
	st.shared.u64 	[%r7], %rd11;
$L__BB0_2:
	bar.sync 	0;
	ret;

}
	// .globl	_Z22stridedBandwidthKernelILi8ELi2EEvPKcmi
.visible .entry _Z22stridedBandwidthKernelILi8ELi2EEvPKcmi(
	.param .u64 .ptr .align 1 _Z22stridedBandwidthKernelILi8ELi2EEvPKcmi_param_0,
	.param .u64 _Z22stridedBandwidthKernelILi8ELi2EEvPKcmi_param_1,
	.param .u32 _Z22stridedBandwidthKernelILi8ELi2EEvPKcmi_param_2
)
{
	.reg .pred 	%p<3>;
	.reg .b32 	%r<9>;
	.reg .b64 	%rd<18>;

	ld.param.u64 	%rd7, [_Z22stridedBandwidthKernelILi8ELi2EEvPKcmi_param_0];
	ld.param.u64 	%rd6, [_Z22stridedBandwidthKernelILi8ELi2EEvPKcmi_param_1];
	ld.param.s32 	%rd3, [_Z22stridedBandwidthKernelILi8ELi2EEvPKcmi_param_2];
	cvta.to.global.u64 	%rd1, %rd7;
	mov.u32 	%r1, %ctaid.x;
	mov.u32 	%r2, %ntid.x;
	mov.u32 	%r4, %tid.x;
	cvt.u64.u32 	%rd2, %r4;
	shl.b32 	%r5, %r4, 3;
	mov.u32 	%r6, smem_buffer;
	add.s32 	%r3, %r6, %r5;
	mul.wide.u32 	%rd8, %r1, %r2;
	add.s64 	%rd4, %rd8, %rd2;
	setp.ge.u64 	%p1, %rd4, %rd6;
	@%p1 bra 	$L__BB1_2;
	mul.lo.s64 	%rd9, %rd4, %rd3;
	shl.b64 	%rd10, %rd9, 3;
	add.s64 	%rd11, %rd1, %rd10;
	ld.global.u64 	%rd12, [%rd11];
	st.shared.u64 	[%r3], %rd12;
$L__BB1_2:
	mov.u32 	%r7, %nctaid.x;
	add.s32 	%r8, %r7, %r1;
	mul.wide.u32 	%rd13, %r8, %r2;
	add.s64 	%rd5, %rd13, %rd2;
	setp.ge.u64 	%p2, %rd5, %rd6;
	@%p2 bra 	$L__BB1_4;
	mul.lo.s64 	%rd14, %rd5, %rd3;
	shl.b64 	%rd15, %rd14, 3;
	add.s64 	%rd16, %rd1, %rd15;
	ld.global.u64 	%rd17, [%rd16];
	st.shared.u64 	[%r3], %rd17;
$L__BB1_4:
	bar.sync 	0;
	ret;

}
	// .globl	_Z22stridedBandwidthKernelILi8ELi4EEvPKcmi
.visible .entry _Z22stridedBandwidthKernelILi8ELi4EEvPKcmi(
	.param .u64 .ptr .align 1 _Z22stridedBandwidthKernelILi8ELi4EEvPKcmi_param_0,
	.param .u64 _Z22stridedBandwidthKernelILi8ELi4EEvPKcmi_param_1,
	.param .u32 _Z22stridedBandwidthKernelILi8ELi4EEvPKcmi_param_2
)
{
	.reg .pred 	%p<5>;
	.reg .b32 	%r<8>;
	.reg .b64 	%rd<33>;

	ld.param.u64 	%rd14, [_Z22stridedBandwidthKernelILi8ELi4EEvPKcmi_param_0];
	ld.param.u64 	%rd13, [_Z22stridedBandwidthKernelILi8ELi4EEvPKcmi_param_1];
	ld.param.s32 	%rd6, [_Z22stridedBandwidthKernelILi8ELi4EEvPKcmi_param_2];
	cvta.to.global.u64 	%rd1, %rd14;
	mov.u32 	%r2, %ctaid.x;
	cvt.u64.u32 	%rd2, %r2;
	mov.u32 	%r3, %ntid.x;
	cvt.u64.u32 	%rd3, %r3;
	mov.u32 	%r4, %tid.x;
	cvt.u64.u32 	%rd4, %r4;
	mov.u32 	%r5, %nctaid.x;
	cvt.u64.u32 	%rd5, %r5;
	shl.b32 	%r6, %r4, 3;
	mov.u32 	%r7, smem_buffer;
	add.s32 	%r1, %r7, %r6;
	mul.wide.u32 	%rd15, %r2, %r3;
	add.s64 	%rd7, %rd15, %rd4;
	setp.ge.u64 	%p1, %rd7, %rd13;
	@%p1 bra 	$L__BB2_2;
	mul.lo.s64 	%rd16, %rd7, %rd6;
	shl.b64 	%rd17, %rd16, 3;
	add.s64 	%rd18, %rd1, %rd17;
	ld.global.u64 	%rd19, [%rd18];
	st.shared.u64 	[%r1], %rd19;
$L__BB2_2:
	add.s64 	%rd8, %rd5, %rd2;
	mad.lo.s64 	%rd9, %rd8, %rd3, %rd4;
	setp.ge.u64 	%p2, %rd9, %rd13;
	@%p2 bra 	$L__BB2_4;
	mul.lo.s64 	%rd20, %rd9, %rd6;
	shl.b64 	%rd21, %rd20, 3;
	add.s64 	%rd22, %rd1, %rd21;
	ld.global.u64 	%rd23, [%rd22];
	st.shared.u64 	[%r1], %rd23;
$L__BB2_4:
	add.s64 	%rd10, %rd8, %rd5;
	mad.lo.s64 	%rd11, %rd10, %rd3, %rd4;
	setp.ge.u64 	%p3, %rd11, %rd13;
	@%p3 bra 	$L__BB2_6;
	mul.lo.s64 	%rd24, %rd11, %rd6;
	shl.b64 	%rd25, %rd24, 3;
	add.s64 	%rd26, %rd1, %rd25;
	ld.global.u64 	%rd27, [%rd26];
	st.shared.u64 	[%r1], %rd27;
$L__BB2_6:
	add.s64 	%rd28, %rd10, %rd5;
	mad.lo.s64 	%rd12, %rd28, %rd3, %rd4;
	setp.ge.u64 	%p4, %rd12, %rd13;
	@%p4 bra 	$L__BB2_8;
	mul.lo.s64 	%rd29, %rd12, %rd6;
	shl.b64 	%rd30, %rd29, 3;
	add.s64 	%rd31, %rd1, %rd30;
	ld.global.u64 	%rd32, [%rd31];
	st.shared.u64 	[%r1], %rd32;
$L__BB2_8:
	bar.sync 	0;
	ret;

}
	// .globl	_Z22stridedBandwidthKernelILi8ELi8EEvPKcmi
.visible .entry _Z22stridedBandwidthKernelILi8ELi8EEvPKcmi(
	.param .u64 .ptr .align 1 _Z22stridedBandwidthKernelILi8ELi8EEvPKcmi_param_0,
	.param .u64 _Z22stridedBandwidthKernelILi8ELi8EEvPKcmi_param_1,
	.param .u32 _Z22stridedBandwidthKernelILi8ELi8EEvPKcmi_param_2
)
{
	.reg .pred 	%p<9>;
	.reg .b32 	%r<8>;
	.reg .b64 	%rd<57>;

	ld.param.u64 	%rd22, [_Z22stridedBandwidthKernelILi8ELi8EEvPKcmi_param_0];
	ld.param.u64 	%rd21, [_Z22stridedBandwidthKernelILi8ELi8EEvPKcmi_param_1];
	ld.param.s32 	%rd6, [_Z22stridedBandwidthKernelILi8ELi8EEvPKcmi_param_2];
	cvta.to.global.u64 	%rd1, %rd22;
	mov.u32 	%r2, %ctaid.x;
	cvt.u64.u32 	%rd2, %r2;
	mov.u32 	%r3, %ntid.x;
	cvt.u64.u32 	%rd3, %r3;
	mov.u32 	%r4, %tid.x;
	cvt.u64.u32 	%rd4, %r4;
	mov.u32 	%r5, %nctaid.x;
	cvt.u64.u32 	%rd5, %r5;
	shl.b32 	%r6, %r4, 3;
	mov.u32 	%r7, smem_buffer;
	add.s32 	%r1, %r7, %r6;
	mul.wide.u32 	%rd23, %r2, %r3;
	add.s64 	%rd7, %rd23, %rd4;
	setp.ge.u64 	%p1, %rd7, %rd21;
	@%p1 bra 	$L__BB3_2;
	mul.lo.s64 	%rd24, %rd7, %rd6;
	shl.b64 	%rd25, %rd24, 3;
	add.s64 	%rd26, %rd1, %rd25;
	ld.global.u64 	%rd27, [%rd26];
	st.shared.u64 	[%r1], %rd27;
$L__BB3_2:
	add.s64 	%rd8, %rd5, %rd2;
	mad.lo.s64 	%rd9, %rd8, %rd3, %rd4;
	setp.ge.u64 	%p2, %rd9, %rd21;
	@%p2 bra 	$L__BB3_4;
	mul.lo.s64 	%rd28, %rd9, %rd6;
	shl.b64 	%rd29, %rd28, 3;
	add.s64 	%rd30, %rd1, %rd29;
	ld.global.u64 	%rd31, [%rd30];
	st.shared.u64 	[%r1], %rd31;
$L__BB3_4:
	add.s64 	%rd10, %rd8, %rd5;
	mad.lo.s64 	%rd11, %rd10, %rd3, %rd4;
	setp.ge.u64 	%p3, %rd11, %rd21;
	@%p3 bra 	$L__BB3_6;
	mul.lo.s64 	%rd32, %rd11, %rd6;
	shl.b64 	%rd33, %rd32, 3;
	add.s64 	%rd34, %rd1, %rd33;
	ld.global.u64 	%rd35, [%rd34];
	st.shared.u64 	[%r1], %rd35;
$L__BB3_6:
	add.s64 	%rd12, %rd10, %rd5;
	mad.lo.s64 	%rd13, %rd12, %rd3, %rd4;
	setp.ge.u64 	%p4, %rd13, %rd21;
	@%p4 bra 	$L__BB3_8;
	mul.lo.s64 	%rd36, %rd13, %rd6;
	shl.b64 	%rd37, %rd36, 3;
	add.s64 	%rd38, %rd1, %rd37;
	ld.global.u64 	%rd39, [%rd38];
	st.shared.u64 	[%r1], %rd39;
$L__BB3_8:
	add.s64 	%rd14, %rd12, %rd5;
	mad.lo.s64 	%rd15, %rd14, %rd3, %rd4;
	setp.ge.u64 	%p5, %rd15, %rd21;
	@%p5 bra 	$L__BB3_10;
	mul.lo.s64 	%rd40, %rd15, %rd6;
	shl.b64 	%rd41, %rd40, 3;
	add.s64 	%rd42, %rd1, %rd41;
	ld.global.u64 	%rd43, [%rd42];
	st.shared.u64 	[%r1], %rd43;
$L__BB3_10:
	add.s64 	%rd16, %rd14, %rd5;
	mad.lo.s64 	%rd17, %rd16, %rd3, %rd4;
	setp.ge.u64 	%p6, %rd17, %rd21;
	@%p6 bra 	$L__BB3_12;
	mul.lo.s64 	%rd44, %rd17, %rd6;
	shl.b64 	%rd45, %rd44, 3;
	add.s64 	%rd46, %rd1, %rd45;
	ld.global.u64 	%rd47, [%rd46];
	st.shared.u64 	[%r1], %rd47;
$L__BB3_12:
	add.s64 	%rd18, %rd16, %rd5;
	mad.lo.s64 	%rd19, %rd18, %rd3, %rd4;
	setp.ge.u64 	%p7, %rd19, %rd21;
	@%p7 bra 	$L__BB3_14;
	mul.lo.s64 	%rd48, %rd19, %rd6;
	shl.b64 	%rd49, %rd48, 3;
	add.s64 	%rd50, %rd1, %rd49;
	ld.global.u64 	%rd51, [%rd50];
	st.shared.u64 	[%r1], %rd51;
$L__BB3_14:
	add.s64 	%rd52, %rd18, %rd5;
	mad.lo.s64 	%rd20, %rd52, %rd3, %rd4;
	setp.ge.u64 	%p8, %rd20, %rd21;
	@%p8 bra 	$L__BB3_16;
	mul.lo.s64 	%rd53, %rd20, %rd6;
	shl.b64 	%rd54, %rd53, 3;
	add.s64 	%rd55, %rd1, %rd54;
	ld.global.u64 	%rd56, [%rd55];
	st.shared.u64 	[%r1], %rd56;
$L__BB3_16:
	bar.sync 	0;
	ret;

}
	// .globl	_Z22stridedBandwidthKernelILi8ELi16EEvPKcmi
.visible .entry _Z22stridedBandwidthKernelILi8ELi16EEvPKcmi(
	.param .u64 .ptr .align 1 _Z22stridedBandwidthKernelILi8ELi16EEvPKcmi_param_0,
	.param .u64 _Z22stridedBandwidthKernelILi8ELi16EEvPKcmi_param_1,
	.param .u32 _Z22stridedBandwidthKernelILi8ELi16EEvPKcmi_param_2
)
{
	.reg .pred 	%p<17>;
	.reg .b32 	%r<8>;
	.reg .b64 	%rd<105>;

	ld.param.u64 	%rd38, [_Z22stridedBandwidthKernelILi8ELi16EEvPKcmi_param_0];
	ld.param.u64 	%rd37, [_Z22stridedBandwidthKernelILi8ELi16EEvPKcmi_param_1];
	ld.param.s32 	%rd6, [_Z22stridedBandwidthKernelILi8ELi16EEvPKcmi_param_2];
	cvta.to.global.u64 	%rd1, %rd38;
	mov.u32 	%r2, %ctaid.x;
	cvt.u64.u32 	%rd2, %r2;
	mov.u32 	%r3, %ntid.x;
	cvt.u64.u32 	%rd3, %r3;
	mov.u32 	%r4, %tid.x;
	cvt.u64.u32 	%rd4, %r4;
	mov.u32 	%r5, %nctaid.x;
	cvt.u64.u32 	%rd5, %r5;
	shl.b32 	%r6, %r4, 3;
	mov.u32 	%r7, smem_buffer;
	add.s32 	%r1, %r7, %r6;
	mul.wide.u32 	%rd39, %r2, %r3;
	add.s64 	%rd7, %rd39, %rd4;
	setp.ge.u64 	%p1, %rd7, %rd37;
	@%p1 bra 	$L__BB4_2;
	mul.lo.s64 	%rd40, %rd7, %rd6;
	shl.b64 	%rd41, %rd40, 3;
	add.s64 	%rd42, %rd1, %rd41;
	ld.global.u64 	%rd43, [%rd42];
	st.shared.u64 	[%r1], %rd43;
$L__BB4_2:
	add.s64 	%rd8, %rd5, %rd2;
	mad.lo.s64 	%rd9, %rd8, %rd3, %rd4;
	setp.ge.u64 	%p2, %rd9, %rd37;
	@%p2 bra 	$L__BB4_4;
	mul.lo.s64 	%rd44, %rd9, %rd6;
	shl.b64 	%rd45, %rd44, 3;
	add.s64 	%rd46, %rd1, %rd45;
	ld.global.u64 	%rd47, [%rd46];
	st.shared.u64 	[%r1], %rd47;
$L__BB4_4:
	add.s64 	%rd10, %rd8, %rd5;
	mad.lo.s64 	%rd11, %rd10, %rd3, %rd4;
	setp.ge.u64 	%p3, %rd11, %rd37;
	@%p3 bra 	$L__BB4_6;
	mul.lo.s64 	%rd48, %rd11, %rd6;
	shl.b64 	%rd49, %rd48, 3;
	add.s64 	%rd50, %rd1, %rd49;
	ld.global.u64 	%rd51, [%rd50];
	st.shared.u64 	[%r1], %rd51;
$L__BB4_6:
	add.s64 	%rd12, %rd10, %rd5;
	mad.lo.s64 	%rd13, %rd12, %rd3, %rd4;
	setp.ge.u64 	%p4, %rd13, %rd37;
	@%p4 bra 	$L__BB4_8;
	mul.lo.s64 	%rd52, %rd13, %rd6;
	shl.b64 	%rd53, %rd52, 3;
	add.s64 	%rd54, %rd1, %rd53;
	ld.global.u64 	%rd55, [%rd54];
	st.shared.u64 	[%r1], %rd55;
$L__BB4_8:
	add.s64 	%rd14, %rd12, %rd5;
	mad.lo.s64 	%rd15, %rd14, %rd3, %rd4;
	setp.ge.u64 	%p5, %rd15, %rd37;
	@%p5 bra 	$L__BB4_10;
	mul.lo.s64 	%rd56, %rd15, %rd6;
	shl.b64 	%rd57, %rd56, 3;
	add.s64 	%rd58, %rd1, %rd57;
	ld.global.u64 	%rd59, [%rd58];
	st.shared.u64 	[%r1], %rd59;
$L__BB4_10:
	add.s64 	%rd16, %rd14, %rd5;
	mad.lo.s64 	%rd17, %rd16, %rd3, %rd4;
	setp.ge.u64 	%p6, %rd17, %rd37;
	@%p6 bra 	$L__BB4_12;
	mul.lo.s64 	%rd60, %rd17, %rd6;
	shl.b64 	%rd61, %rd60, 3;
	add.s64 	%rd62, %rd1, %rd61;
	ld.global.u64 	%rd63, [%rd62];
	st.shared.u64 	[%r1], %rd63;
$L__BB4_12:
	add.s64 	%rd18, %rd16, %rd5;
	mad.lo.s64 	%rd19, %rd18, %rd3, %rd4;
	setp.ge.u64 	%p7, %rd19, %rd37;
	@%p7 bra 	$L__BB4_14;
	mul.lo.s64 	%rd64, %rd19, %rd6;
	shl.b64 	%rd65, %rd64, 3;
	add.s64 	%rd66, %rd1, %rd65;
	ld.global.u64 	%rd67, [%rd66];
	st.shared.u64 	[%r1], %rd67;
$L__BB4_14:
	add.s64 	%rd20, %rd18, %rd5;
	mad.lo.s64 	%rd21, %rd20, %rd3, %rd4;
	setp.ge.u64 	%p8, %rd21, %rd37;
	@%p8 bra 	$L__BB4_16;
	mul.lo.s64 	%rd68, %rd21, %rd6;
	shl.b64 	%rd69, %rd68, 3;
	add.s64 	%rd70, %rd1, %rd69;
	ld.global.u64 	%rd71, [%rd70];
	st.shared.u64 	[%r1], %rd71;
$L__BB4_16:
	add.s64 	%rd22, %rd20, %rd5;
	mad.lo.s64 	%rd23, %rd22, %rd3, %rd4;
	setp.ge.u64 	%p9, %rd23, %rd37;
	@%p9 bra 	$L__BB4_18;
	mul.lo.s64 	%rd72, %rd23, %rd6;
	shl.b64 	%rd73, %rd72, 3;
	add.s64 	%rd74, %rd1, %rd73;
	ld.global.u64 	%rd75, [%rd74];
	st.shared.u64 	[%r1], %rd75;
$L__BB4_18:
	add.s64 	%rd24, %rd22, %rd5;
	mad.lo.s64 	%rd25, %rd24, %rd3, %rd4;
	setp.ge.u64 	%p10, %rd25, %rd37;
	@%p10 bra 	$L__BB4_20;
	mul.lo.s64 	%rd76, %rd25, %rd6;
	shl.b64 	%rd77, %rd76, 3;
	add.s64 	%rd78, %rd1, %rd77;
	ld.global.u64 	%rd79, [%rd78];
	st.shared.u64 	[%r1], %rd79;
$L__BB4_20:
	add.s64 	%rd26, %rd24, %rd5;
	mad.lo.s64 	%rd27, %rd26, %rd3, %rd4;
	setp.ge.u64 	%p11, %rd27, %rd37;
	@%p11 bra 	$L__BB4_22;
	mul.lo.s64 	%rd80, %rd27, %rd6;
	shl.b64 	%rd81, %rd80, 3;
	add.s64 	%rd82, %rd1, %rd81;
	ld.global.u64 	%rd83, [%rd82];
	st.shared.u64 	[%r1], %rd83;
$L__BB4_22:
	add.s64 	%rd28, %rd26, %rd5;
	mad.lo.s64 	%rd29, %rd28, %rd3, %rd4;
	setp.ge.u64 	%p12, %rd29, %rd37;
	@%p12 bra 	$L__BB4_24;
	mul.lo.s64 	%rd84, %rd29, %rd6;
	shl.b64 	%rd85, %rd84, 3;
	add.s64 	%rd86, %rd1, %rd85;
	ld.global.u64 	%rd87, [%rd86];
	st.shared.u64 	[%r1], %rd87;
$L__BB4_24:
	add.s64 	%rd30, %rd28, %rd5;
	mad.lo.s64 	%rd31, %rd30, %rd3, %rd4;
	setp.ge.u64 	%p13, %rd31, %rd37;
	@%p13 bra 	$L__BB4_26;
	mul.lo.s64 	%rd88, %rd31, %rd6;
	shl.b64 	%rd89, %rd88, 3;
	add.s64 	%rd90, %rd1, %rd89;
	ld.global.u64 	%rd91, [%rd90];
	st.shared.u64 	[%r1], %rd91;
$L__BB4_26:
	add.s64 	%rd32, %rd30, %rd5;
	mad.lo.s64 	%rd33, %rd32, %rd3, %rd4;
	setp.ge.u64 	%p14, %rd33, %rd37;
	@%p14 bra 	$L__BB4_28;
	mul.lo.s64 	%rd92, %rd33, %rd6;
	shl.b64 	%rd93, %rd92, 3;
	add.s64 	%rd94, %rd1, %rd93;
	ld.global.u64 	%rd95, [%rd94];
	st.shared.u64 	[%r1], %rd95;
$L__BB4_28:
	add.s64 	%rd34, %rd32, %rd5;
	mad.lo.s64 	%rd35, %rd34, %rd3, %rd4;
	setp.ge.u64 	%p15, %rd35, %rd37;
	@%p15 bra 	$L__BB4_30;
	mul.lo.s64 	%rd96, %rd35, %rd6;
	shl.b64 	%rd97, %rd96, 3;
	add.s64 	%rd98, %rd1, %rd97;
	ld.global.u64 	%rd99, [%rd98];
	st.shared.u64 	[%r1], %rd99;
$L__BB4_30:
	add.s64 	%rd100, %rd34, %rd5;
	mad.lo.s64 	%rd36, %rd100, %rd3, %rd4;
	setp.ge.u64 	%p16, %rd36, %rd37;
	@%p16 bra 	$L__BB4_32;
	mul.lo.s64 	%rd101, %rd36, %rd6;
	shl.b64 	%rd102, %rd101, 3;
	add.s64 	%rd103, %rd1, %rd102;
	ld.global.u64 	%rd104, [%rd103];
	st.shared.u64 	[%r1], %rd104;
$L__BB4_32:
	bar.sync 	0;
	ret;

}
	// .globl	_Z22stridedBandwidthKernelILi8ELi32EEvPKcmi
.visible .entry _Z22stridedBandwidthKernelILi8ELi32EEvPKcmi(
	.param .u64 .ptr .align 1 _Z22stridedBandwidthKernelILi8ELi32EEvPKcmi_param_0,
	.param .u64 _Z22stridedBandwidthKernelILi8ELi32EEvPKcmi_param_1,
	.param .u32 _Z22stridedBandwidthKernelILi8ELi32EEvPKcmi_param_2
)
{
	.reg .pred 	%p<33>;
	.reg .b32 	%r<8>;
	.reg .b64 	%rd<201>;

	ld.param.u64 	%rd70, [_Z22stridedBandwidthKernelILi8ELi32EEvPKcmi_param_0];
	ld.param.u64 	%rd69, [_Z22stridedBandwidthKernelILi8ELi32EEvPKcmi_param_1];
	ld.param.s32 	%rd6, [_Z22stridedBandwidthKernelILi8ELi32EEvPKcmi_param_2];
	cvta.to.global.u64 	%rd1, %rd70;
	mov.u32 	%r2, %ctaid.x;
	cvt.u64.u32 	%rd2, %r2;
	mov.u32 	%r3, %ntid.x;
	cvt.u64.u32 	%rd3, %r3;
	mov.u32 	%r4, %tid.x;
	cvt.u64.u32 	%rd4, %r4;
	mov.u32 	%r5, %nctaid.x;
	cvt.u64.u32 	%rd5, %r5;
	shl.b32 	%r6, %r4, 3;
	mov.u32 	%r7, smem_buffer;
	add.s32 	%r1, %r7, %r6;
	mul.wide.u32 	%rd71, %r2, %r3;
	add.s64 	%rd7, %rd71, %rd4;
	setp.ge.u64 	%p1, %rd7, %rd69;
	@%p1 bra 	$L__BB5_2;
	mul.lo.s64 	%rd72, %rd7, %rd6;
	shl.b64 	%rd73, %rd72, 3;
	add.s64 	%rd74, %rd1, %rd73;
	ld.global.u64 	%rd75, [%rd74];
	st.shared.u64 	[%r1], %rd75;
$L__BB5_2:
	add.s64 	%rd8, %rd5, %rd2;
	mad.lo.s64 	%rd9, %rd8, %rd3, %rd4;
	setp.ge.u64 	%p2, %rd9, %rd69;
	@%p2 bra 	$L__BB5_4;
	mul.lo.s64 	%rd76, %rd9, %rd6;
	shl.b64 	%rd77, %rd76, 3;
	add.s64 	%rd78, %rd1, %rd77;
	ld.global.u64 	%rd79, [%rd78];
	st.shared.u64 	[%r1], %rd79;
$L__BB5_4:
	add.s64 	%rd10, %rd8, %rd5;
	mad.lo.s64 	%rd11, %rd10, %rd3, %rd4;
	setp.ge.u64 	%p3, %rd11, %rd69;
	@%p3 bra 	$L__BB5_6;
	mul.lo.s64 	%rd80, %rd11, %rd6;
	shl.b64 	%rd81, %rd80, 3;
	add.s64 	%rd82, %rd1, %rd81;
	ld.global.u64 	%rd83, [%rd82];
	st.shared.u64 	[%r1], %rd83;
$L__BB5_6:
	add.s64 	%rd12, %rd10, %rd5;
	mad.lo.s64 	%rd13, %rd12, %rd3, %rd4;
	setp.ge.u64 	%p4, %rd13, %rd69;
	@%p4 bra 	$L__BB5_8;
	mul.lo.s64 	%rd84, %rd13, %rd6;
	shl.b64 	%rd85, %rd84, 3;
	add.s64 	%rd86, %rd1, %rd85;
	ld.global.u64 	%rd87, [%rd86];
	st.shared.u64 	[%r1], %rd87;
$L__BB5_8:
	add.s64 	%rd14, %rd12, %rd5;
	mad.lo.s64 	%rd15, %rd14, %rd3, %rd4;
	setp.ge.u64 	%p5, %rd15, %rd69;
	@%p5 bra 	$L__BB5_10;
	mul.lo.s64 	%rd88, %rd15, %rd6;
	shl.b64 	%rd89, %rd88, 3;
	add.s64 	%rd90, %rd1, %rd89;
	ld.global.u64 	%rd91, [%rd90];
	st.shared.u64 	[%r1], %rd91;
$L__BB5_10:
	add.s64 	%rd16, %rd14, %rd5;
	mad.lo.s64 	%rd17, %rd16, %rd3, %rd4;
	setp.ge.u64 	%p6, %rd17, %rd69;
	@%p6 bra 	$L__BB5_12;
	mul.lo.s64 	%rd92, %rd17, %rd6;
	shl.b64 	%rd93, %rd92, 3;
	add.s64 	%rd94, %rd1, %rd93;
	ld.global.u64 	%rd95, [%rd94];
	st.shared.u64 	[%r1], %rd95;
$L__BB5_12:
	add.s64 	%rd18, %rd16, %rd5;
	mad.lo.s64 	%rd19, %rd18, %rd3, %rd4;
	setp.ge.u64 	%p7, %rd19, %rd69;
	@%p7 bra 	$L__BB5_14;
	mul.lo.s64 	%rd96, %rd19, %rd6;
	shl.b64 	%rd97, %rd96, 3;
	add.s64 	%rd98, %rd1, %rd97;
	ld.global.u64 	%rd99, [%rd98];
	st.shared.u64 	[%r1], %rd99;
$L__BB5_14:
	add.s64 	%rd20, %rd18, %rd5;
	mad.lo.s64 	%rd21, %rd20, %rd3, %rd4;
	setp.ge.u64 	%p8, %rd21, %rd69;
	@%p8 bra 	$L__BB5_16;
	mul.lo.s64 	%rd100, %rd21, %rd6;
	shl.b64 	%rd101, %rd100, 3;
	add.s64 	%rd102, %rd1, %rd101;
	ld.global.u64 	%rd103, [%rd102];
	st.shared.u64 	[%r1], %rd103;
$L__BB5_16:
	add.s64 	%rd22, %rd20, %rd5;
	mad.lo.s64 	%rd23, %rd22, %rd3, %rd4;
	setp.ge.u64 	%p9, %rd23, %rd69;
	@%p9 bra 	$L__BB5_18;
	mul.lo.s64 	%rd104, %rd23, %rd6;
	shl.b64 	%rd105, %rd104, 3;
	add.s64 	%rd106, %rd1, %rd105;
	ld.global.u64 	%rd107, [%rd106];
	st.shared.u64 	[%r1], %rd107;
$L__BB5_18:
	add.s64 	%rd24, %rd22, %rd5;
	mad.lo.s64 	%rd25, %rd24, %rd3, %rd4;
	setp.ge.u64 	%p10, %rd25, %rd69;
	@%p10 bra 	$L__BB5_20;
	mul.lo.s64 	%rd108, %rd25, %rd6;
	shl.b64 	%rd109, %rd108, 3;
	add.s64 	%rd110, %rd1, %rd109;
	ld.global.u64 	%rd111, [%rd110];
	st.shared.u64 	[%r1], %rd111;
$L__BB5_20:
	add.s64 	%rd26, %rd24, %rd5;
	mad.lo.s64 	%rd27, %rd26, %rd3, %rd4;
	setp.ge.u64 	%p11, %rd27, %rd69;
	@%p11 bra 	$L__BB5_22;
	mul.lo.s64 	%rd112, %rd27, %rd6;
	shl.b64 	%rd113, %rd112, 3;
	add.s64 	%rd114, %rd1, %rd113;
	ld.global.u64 	%rd115, [%rd114];
	st.shared.u64 	[%r1], %rd115;
$L__BB5_22:
	add.s64 	%rd28, %rd26, %rd5;
	mad.lo.s64 	%rd29, %rd28, %rd3, %rd4;
	setp.ge.u64 	%p12, %rd29, %rd69;
	@%p12 bra 	$L__BB5_24;
	mul.lo.s64 	%rd116, %rd29, %rd6;
	shl.b64 	%rd117, %rd116, 3;
	add.s64 	%rd118, %rd1, %rd117;
	ld.global.u64 	%rd119, [%rd118];
	st.shared.u64 	[%r1], %rd119;
$L__BB5_24:
	add.s64 	%rd30, %rd28, %rd5;
	mad.lo.s64 	%rd31, %rd30, %rd3, %rd4;
	setp.ge.u64 	%p13, %rd31, %rd69;
	@%p13 bra 	$L__BB5_26;
	mul.lo.s64 	%rd120, %rd31, %rd6;
	shl.b64 	%rd121, %rd120, 3;
	add.s64 	%rd122, %rd1, %rd121;
	ld.global.u64 	%rd123, [%rd122];
	st.shared.u64 	[%r1], %rd123;
$L__BB5_26:
	add.s64 	%rd32, %rd30, %rd5;
	mad.lo.s64 	%rd33, %rd32, %rd3, %rd4;
	setp.ge.u64 	%p14, %rd33, %rd69;
	@%p14 bra 	$L__BB5_28;
	mul.lo.s64 	%rd124, %rd33, %rd6;
	shl.b64 	%rd125, %rd124, 3;
	add.s64 	%rd126, %rd1, %rd125;
	ld.global.u64 	%rd127, [%rd126];
	st.shared.u64 	[%r1], %rd127;
$L__BB5_28:
	add.s64 	%rd34, %rd32, %rd5;
	mad.lo.s64 	%rd35, %rd34, %rd3, %rd4;
	setp.ge.u64 	%p15, %rd35, %rd69;
	@%p15 bra 	$L__BB5_30;
	mul.lo.s64 	%rd128, %rd35, %rd6;
	shl.b64 	%rd129, %rd128, 3;
	add.s64 	%rd130, %rd1, %rd129;
	ld.global.u64 	%rd131, [%rd130];
	st.shared.u64 	[%r1], %rd131;
$L__BB5_30:
	add.s64 	%rd36, %rd34, %rd5;
	mad.lo.s64 	%rd37, %rd36, %rd3, %rd4;
	setp.ge.u64 	%p16, %rd37, %rd69;
	@%p16 bra 	$L__BB5_32;
	mul.lo.s64 	%rd132, %rd37, %rd6;
	shl.b64 	%rd133, %rd132, 3;
	add.s64 	%rd134, %rd1, %rd133;
	ld.global.u64 	%rd135, [%rd134];
	st.shared.u64 	[%r1], %rd135;
$L__BB5_32:
	add.s64 	%rd38, %rd36, %rd5;
	mad.lo.s64 	%rd39, %rd38, %rd3, %rd4;
	setp.ge.u64 	%p17, %rd39, %rd69;
	@%p17 bra 	$L__BB5_34;
	mul.lo.s64 	%rd136, %rd39, %rd6;
	shl.b64 	%rd137, %rd136, 3;
	add.s64 	%rd138, %rd1, %rd137;
	ld.global.u64 	%rd139, [%rd138];
	st.shared.u64 	[%r1], %rd139;
$L__BB5_34:
	add.s64 	%rd40, %rd38, %rd5;
	mad.lo.s64 	%rd41, %rd40, %rd3, %rd4;
	setp.ge.u64 	%p18, %rd41, %rd69;
	@%p18 bra 	$L__BB5_36;
	mul.lo.s64 	%rd140, %rd41, %rd6;
	shl.b64 	%rd141, %rd140, 3;
	add.s64 	%rd142, %rd1, %rd141;
	ld.global.u64 	%rd143, [%rd142];
	st.shared.u64 	[%r1], %rd143;
$L__BB5_36:
	add.s64 	%rd42, %rd40, %rd5;
	mad.lo.s64 	%rd43, %rd42, %rd3, %rd4;
	setp.ge.u64 	%p19, %rd43, %rd69;
	@%p19 bra 	$L__BB5_38;
	mul.lo.s64 	%rd144, %rd43, %rd6;
	shl.b64 	%rd145, %rd144, 3;
	add.s64 	%rd146, %rd1, %rd145;
	ld.global.u64 	%rd147, [%rd146];
	st.shared.u64 	[%r1], %rd147;
$L__BB5_38:
	add.s64 	%rd44, %rd42, %rd5;
	mad.lo.s64 	%rd45, %rd44, %rd3, %rd4;
	setp.ge.u64 	%p20, %rd45, %rd69;
	@%p20 bra 	$L__BB5_40;
	mul.lo.s64 	%rd148, %rd45, %rd6;
	shl.b64 	%rd149, %rd148, 3;
	add.s64 	%rd150, %rd1, %rd149;
	ld.global.u64 	%rd151, [%rd150];
	st.shared.u64 	[%r1], %rd151;
$L__BB5_40:
	add.s64 	%rd46, %rd44, %rd5;
	mad.lo.s64 	%rd47, %rd46, %rd3, %rd4;
	setp.ge.u64 	%p21, %rd47, %rd69;
	@%p21 bra 	$L__BB5_42;
	mul.lo.s64 	%rd152, %rd47, %rd6;
	shl.b64 	%rd153, %rd152, 3;
	add.s64 	%rd154, %rd1, %rd153;
	ld.global.u64 	%rd155, [%rd154];
	st.shared.u64 	[%r1], %rd155;
$L__BB5_42:
	add.s64 	%rd48, %rd46, %rd5;
	mad.lo.s64 	%rd49, %rd48, %rd3, %rd4;
	setp.ge.u64 	%p22, %rd49, %rd69;
	@%p22 bra 	$L__BB5_44;
	mul.lo.s64 	%rd156, %rd49, %rd6;
	shl.b64 	%rd157, %rd156, 3;
	add.s64 	%rd158, %rd1, %rd157;
	ld.global.u64 	%rd159, [%rd158];
	st.shared.u64 	[%r1], %rd159;
$L__BB5_44:
	add.s64 	%rd50, %rd48, %rd5;
	mad.lo.s64 	%rd51, %rd50, %rd3, %rd4;
	setp.ge.u64 	%p23, %rd51, %rd69;
	@%p23 bra 	$L__BB5_46;
	mul.lo.s64 	%rd160, %rd51, %rd6;
	shl.b64 	%rd161, %rd160, 3;
	add.s64 	%rd162, %rd1, %rd161;
	ld.global.u64 	%rd163, [%rd162];
	st.shared.u64 	[%r1], %rd163;
$L__BB5_46:
	add.s64 	%rd52, %rd50, %rd5;
	mad.lo.s64 	%rd53, %rd52, %rd3, %rd4;
	setp.ge.u64 	%p24, %rd53, %rd69;
	@%p24 bra 	$L__BB5_48;
	mul.lo.s64 	%rd164, %rd53, %rd6;
	shl.b64 	%rd165, %rd164, 3;
	add.s64 	%rd166, %rd1, %rd165;
	ld.global.u64 	%rd167, [%rd166];
	st.shared.u64 	[%r1], %rd167;
$L__BB5_48:
	add.s64 	%rd54, %rd52, %rd5;
	mad.lo.s64 	%rd55, %rd54, %rd3, %rd4;
	setp.ge.u64 	%p25, %rd55, %rd69;
	@%p25 bra 	$L__BB5_50;
	mul.lo.s64 	%rd168, %rd55, %rd6;
	shl.b64 	%rd169, %rd168, 3;
	add.s64 	%rd170, %rd1, %rd169;
	ld.global.u64 	%rd171, [%rd170];
	st.shared.u64 	[%r1], %rd171;
$L__BB5_50:
	add.s64 	%rd56, %rd54, %rd5;
	mad.lo.s64 	%rd57, %rd56, %rd3, %rd4;
	setp.ge.u64 	%p26, %rd57, %rd69;
	@%p26 bra 	$L__BB5_52;
	mul.lo.s64 	%rd172, %rd57, %rd6;
	shl.b64 	%rd173, %rd172, 3;
	add.s64 	%rd174, %rd1, %rd173;
	ld.global.u64 	%rd175, [%rd174];
	st.shared.u64 	[%r1], %rd175;
$L__BB5_52:
	add.s64 	%rd58, %rd56, %rd5;
	mad.lo.s64 	%rd59, %rd58, %rd3, %rd4;
	setp.ge.u64 	%p27, %rd59, %rd69;
	@%p27 bra 	$L__BB5_54;
	mul.lo.s64 	%rd176, %rd59, %rd6;
	shl.b64 	%rd177, %rd176, 3;
	add.s64 	%rd178, %rd1, %rd177;
	ld.global.u64 	%rd179, [%rd178];
	st.shared.u64 	[%r1], %rd179;
$L__BB5_54:
	add.s64 	%rd60, %rd58, %rd5;
	mad.lo.s64 	%rd61, %rd60, %rd3, %rd4;
	setp.ge.u64 	%p28, %rd61, %rd69;
	@%p28 bra 	$L__BB5_56;
	mul.lo.s64 	%rd180, %rd61, %rd6;
	shl.b64 	%rd181, %rd180, 3;
	add.s64 	%rd182, %rd1, %rd181;
	ld.global.u64 	%rd183, [%rd182];
	st.shared.u64 	[%r1], %rd183;
$L__BB5_56:
	add.s64 	%rd62, %rd60, %rd5;
	mad.lo.s64 	%rd63, %rd62, %rd3, %rd4;
	setp.ge.u64 	%p29, %rd63, %rd69;
	@%p29 bra 	$L__BB5_58;
	mul.lo.s64 	%rd184, %rd63, %rd6;
	shl.b64 	%rd185, %rd184, 3;
	add.s64 	%rd186, %rd1, %rd185;
	ld.global.u64 	%rd187, [%rd186];
	st.shared.u64 	[%r1], %rd187;
$L__BB5_58:
	add.s64 	%rd64, %rd62, %rd5;
	mad.lo.s64 	%rd65, %rd64, %rd3, %rd4;
	setp.ge.u64 	%p30, %rd65, %rd69;
	@%p30 bra 	$L__BB5_60;
	mul.lo.s64 	%rd188, %rd65, %rd6;
	shl.b64 	%rd189, %rd188, 3;
	add.s64 	%rd190, %rd1, %rd189;
	ld.global.u64 	%rd191, [%rd190];
	st.shared.u64 	[%r1], %rd191;
$L__BB5_60:
	add.s64 	%rd66, %rd64, %rd5;
	mad.lo.s64 	%rd67, %rd66, %rd3, %rd4;
	setp.ge.u64 	%p31, %rd67, %rd69;
	@%p31 bra 	$L__BB5_62;
	mul.lo.s64 	%rd192, %rd67, %rd6;
	shl.b64 	%rd193, %rd192, 3;
	add.s64 	%rd194, %rd1, %rd193;
	ld.global.u64 	%rd195, [%rd194];
	st.shared.u64 	[%r1], %rd195;
$L__BB5_62:
	add.s64 	%rd196, %rd66, %rd5;
	mad.lo.s64 	%rd68, %rd196, %rd3, %rd4;
	setp.ge.u64 	%p32, %rd68, %rd69;
	@%p32 bra 	$L__BB5_64;
	mul.lo.s64 	%rd197, %rd68, %rd6;
	shl.b64 	%rd198, %rd197, 3;
	add.s64 	%rd199, %rd1, %rd198;
	ld.global.u64 	%rd200, [%rd199];
	st.shared.u64 	[%r1], %rd200;
$L__BB5_64:
	bar.sync 	0;
	ret;

}
	// .globl	_Z22stridedBandwidthKernelILi8ELi64EEvPKcmi
.visible .entry _Z22stridedBandwidthKernelILi8ELi64EEvPKcmi(
	.param .u64 .ptr .align 1 _Z22stridedBandwidthKernelILi8ELi64EEvPKcmi_param_0,
	.param .u64 _Z22stridedBandwidthKernelILi8ELi64EEvPKcmi_param_1,
	.param .u32 _Z22stridedBandwidthKernelILi8ELi64EEvPKcmi_param_2
)
{
	.reg .pred 	%p<65>;
	.reg .b32 	%r<8>;
	.reg .b64 	%rd<393>;

	ld.param.u64 	%rd134, [_Z22stridedBandwidthKernelILi8ELi64EEvPKcmi_param_0];
	ld.param.u64 	%rd133, [_Z22stridedBandwidthKernelILi8ELi64EEvPKcmi_param_1];
	ld.param.s32 	%rd6, [_Z22stridedBandwidthKernelILi8ELi64EEvPKcmi_param_2];
	cvta.to.global.u64 	%rd1, %rd134;
	mov.u32 	%r2, %ctaid.x;
	cvt.u64.u32 	%rd2, %r2;
	mov.u32 	%r3, %ntid.x;
	cvt.u64.u32 	%rd3, %r3;
	mov.u32 	%r4, %tid.x;
	cvt.u64.u32 	%rd4, %r4;
	mov.u32 	%r5, %nctaid.x;
	cvt.u64.u32 	%rd5, %r5;
	shl.b32 	%r6, %r4, 3;
	mov.u32 	%r7, smem_buffer;
	add.s32 	%r1, %r7, %r6;
	mul.wide.u32 	%rd135, %r2, %r3;
	add.s64 	%rd7, %rd135, %rd4;
	setp.ge.u64 	%p1, %rd7, %rd133;
	@%p1 bra 	$L__BB6_2;
	mul.lo.s64 	%rd136, %rd7, %rd6;
	shl.b64 	%rd137, %rd136, 3;
	add.s64 	%rd138, %rd1, %rd137;
	ld.global.u64 	%rd139, [%rd138];
	st.shared.u64 	[%r1], %rd139;
$L__BB6_2:
	add.s64 	%rd8, %rd5, %rd2;
	mad.lo.s64 	%rd9, %rd8, %rd3, %rd4;
	setp.ge.u64 	%p2, %rd9, %rd133;
	@%p2 bra 	$L__BB6_4;
	mul.lo.s64 	%rd140, %rd9, %rd6;
	shl.b64 	%rd141, %rd140, 3;
	add.s64 	%rd142, %rd1, %rd141;
	ld.global.u64 	%rd143, [%rd142];
	st.shared.u64 	[%r1], %rd143;
$L__BB6_4:
	add.s64 	%rd10, %rd8, %rd5;
	mad.lo.s64 	%rd11, %rd10, %rd3, %rd4;
	setp.ge.u64 	%p3, %rd11, %rd133;
	@%p3 bra 	$L__BB6_6;
	mul.lo.s64 	%rd144, %rd11, %rd6;
	shl.b64 	%rd145, %rd144, 3;
	add.s64 	%rd146, %rd1, %rd145;
	ld.global.u64 	%rd147, [%rd146];
	st.shared.u64 	[%r1], %rd147;
$L__BB6_6:
	add.s64 	%rd12, %rd10, %rd5;
	mad.lo.s64 	%rd13, %rd12, %rd3, %rd4;
	setp.ge.u64 	%p4, %rd13, %rd133;
	@%p4 bra 	$L__BB6_8;
	mul.lo.s64 	%rd148, %rd13, %rd6;
	shl.b64 	%rd149, %rd148, 3;
	add.s64 	%rd150, %rd1, %rd149;
	ld.global.u64 	%rd151, [%rd150];
	st.shared.u64 	[%r1], %rd151;
$L__BB6_8:
	add.s64 	%rd14, %rd12, %rd5;
	mad.lo.s64 	%rd15, %rd14, %rd3, %rd4;
	setp.ge.u64 	%p5, %rd15, %rd133;
	@%p5 bra 	$L__BB6_10;
	mul.lo.s64 	%rd152, %rd15, %rd6;
	shl.b64 	%rd153, %rd152, 3;
	add.s64 	%rd154, %rd1, %rd153;
	ld.global.u64 	%rd155, [%rd154];
	st.shared.u64 	[%r1], %rd155;
$L__BB6_10:
	add.s64 	%rd16, %rd14, %rd5;
	mad.lo.s64 	%rd17, %rd16, %rd3, %rd4;
	setp.ge.u64 	%p6, %rd17, %rd133;
	@%p6 bra 	$L__BB6_12;
	mul.lo.s64 	%rd156, %rd17, %rd6;
	shl.b64 	%rd157, %rd156, 3;
	add.s64 	%rd158, %rd1, %rd157;
	ld.global.u64 	%rd159, [%rd158];
	st.shared.u64 	[%r1], %rd159;
$L__BB6_12:
	add.s64 	%rd18, %rd16, %rd5;
	mad.lo.s64 	%rd19, %rd18, %rd3, %rd4;
	setp.ge.u64 	%p7, %rd19, %rd133;
	@%p7 bra 	$L__BB6_14;
	mul.lo.s64 	%rd160, %rd19, %rd6;
	shl.b64 	%rd161, %rd160, 3;
	add.s64 	%rd162, %rd1, %rd161;
	ld.global.u64 	%rd163, [%rd162];
	st.shared.u64 	[%r1], %rd163;
$L__BB6_14:
	add.s64 	%rd20, %rd18, %rd5;
	mad.lo.s64 	%rd21, %rd20, %rd3, %rd4;
	setp.ge.u64 	%p8, %rd21, %rd133;
	@%p8 bra 	$L__BB6_16;
	mul.lo.s64 	%rd164, %rd21, %rd6;
	shl.b64 	%rd165, %rd164, 3;
	add.s64 	%rd166, %rd1, %rd165;
	ld.global.u64 	%rd167, [%rd166];
	st.shared.u64 	[%r1], %rd167;
$L__BB6_16:
	add.s64 	%rd22, %rd20, %rd5;
	mad.lo.s64 	%rd23, %rd22, %rd3, %rd4;
	setp.ge.u64 	%p9, %rd23, %rd133;
	@%p9 bra 	$L__BB6_18;
	mul.lo.s64 	%rd168, %rd23, %rd6;
	shl.b64 	%rd169, %rd168, 3;
	add.s64 	%rd170, %rd1, %rd169;
	ld.global.u64 	%rd171, [%rd170];
	st.shared.u64 	[%r1], %rd171;
$L__BB6_18:
	add.s64 	%rd24, %rd22, %rd5;
	mad.lo.s64 	%rd25, %rd24, %rd3, %rd4;
	setp.ge.u64 	%p10, %rd25, %rd133;
	@%p10 bra 	$L__BB6_20;
	mul.lo.s64 	%rd172, %rd25, %rd6;
	shl.b64 	%rd173, %rd172, 3;
	add.s64 	%rd174, %rd1, %rd173;
	ld.global.u64 	%rd175, [%rd174];
	st.shared.u64 	[%r1], %rd175;
$L__BB6_20:
	add.s64 	%rd26, %rd24, %rd5;
	mad.lo.s64 	%rd27, %rd26, %rd3, %rd4;
	setp.ge.u64 	%p11, %rd27, %rd133;
	@%p11 bra 	$L__BB6_22;
	mul.lo.s64 	%rd176, %rd27, %rd6;
	shl.b64 	%rd177, %rd176, 3;
	add.s64 	%rd178, %rd1, %rd177;
	ld.global.u64 	%rd179, [%rd178];
	st.shared.u64 	[%r1], %rd179;
$L__BB6_22:
	add.s64 	%rd28, %rd26, %rd5;
	mad.lo.s64 	%rd29, %rd28, %rd3, %rd4;
	setp.ge.u64 	%p12, %rd29, %rd133;
	@%p12 bra 	$L__BB6_24;
	mul.lo.s64 	%rd180, %rd29, %rd6;
	shl.b64 	%rd181, %rd180, 3;
	add.s64 	%rd182, %rd1, %rd181;
	ld.global.u64 	%rd183, [%rd182];
	st.shared.u64 	[%r1], %rd183;
$L__BB6_24:
	add.s64 	%rd30, %rd28, %rd5;
	mad.lo.s64 	%rd31, %rd30, %rd3, %rd4;
	setp.ge.u64 	%p13, %rd31, %rd133;
	@%p13 bra 	$L__BB6_26;
	mul.lo.s64 	%rd184, %rd31, %rd6;
	shl.b64 	%rd185, %rd184, 3;
	add.s64 	%rd186, %rd1, %rd185;
	ld.global.u64 	%rd187, [%rd186];
	st.shared.u64 	[%r1], %rd187;
$L__BB6_26:
	add.s64 	%rd32, %rd30, %rd5;
	mad.lo.s64 	%rd33, %rd32, %rd3, %rd4;
	setp.ge.u64 	%p14, %rd33, %rd133;
	@%p14 bra 	$L__BB6_28;
	mul.lo.s64 	%rd188, %rd33, %rd6;
	shl.b64 	%rd189, %rd188, 3;
	add.s64 	%rd190, %rd1, %rd189;
	ld.global.u64 	%rd191, [%rd190];
	st.shared.u64 	[%r1], %rd191;
$L__BB6_28:
	add.s64 	%rd34, %rd32, %rd5;
	mad.lo.s64 	%rd35, %rd34, %rd3, %rd4;
	setp.ge.u64 	%p15, %rd35, %rd133;
	@%p15 bra 	$L__BB6_30;
	mul.lo.s64 	%rd192, %rd35, %rd6;
	shl.b64 	%rd193, %rd192, 3;
	add.s64 	%rd194, %rd1, %rd193;
	ld.global.u64 	%rd195, [%rd194];
	st.shared.u64 	[%r1], %rd195;
$L__BB6_30:
	add.s64 	%rd36, %rd34, %rd5;
	mad.lo.s64 	%rd37, %rd36, %rd3, %rd4;
	setp.ge.u64 	%p16, %rd37, %rd133;
	@%p16 bra 	$L__BB6_32;
	mul.lo.s64 	%rd196, %rd37, %rd6;
	shl.b64 	%rd197, %rd196, 3;
	add.s64 	%rd198, %rd1, %rd197;
	ld.global.u64 	%rd199, [%rd198];
	st.shared.u64 	[%r1], %rd199;
$L__BB6_32:
	add.s64 	%rd38, %rd36, %rd5;
	mad.lo.s64 	%rd39, %rd38, %rd3, %rd4;
	setp.ge.u64 	%p17, %rd39, %rd133;
	@%p17 bra 	$L__BB6_34;
	mul.lo.s64 	%rd200, %rd39, %rd6;
	shl.b64 	%rd201, %rd200, 3;
	add.s64 	%rd202, %rd1, %rd201;
	ld.global.u64 	%rd203, [%rd202];
	st.shared.u64 	[%r1], %rd203;
$L__BB6_34:
	add.s64 	%rd40, %rd38, %rd5;
	mad.lo.s64 	%rd41, %rd40, %rd3, %rd4;
	setp.ge.u64 	%p18, %rd41, %rd133;
	@%p18 bra 	$L__BB6_36;
	mul.lo.s64 	%rd204, %rd41, %rd6;
	shl.b64 	%rd205, %rd204, 3;
	add.s64 	%rd206, %rd1, %rd205;
	ld.global.u64 	%rd207, [%rd206];
	st.shared.u64 	[%r1], %rd207;
$L__BB6_36:
	add.s64 	%rd42, %rd40, %rd5;
	mad.lo.s64 	%rd43, %rd42, %rd3, %rd4;
	setp.ge.u64 	%p19, %rd43, %rd133;
	@%p19 bra 	$L__BB6_38;
	mul.lo.s64 	%rd208, %rd43, %rd6;
	shl.b64 	%rd209, %rd208, 3;
	add.s64 	%rd210, %rd1, %rd209;
	ld.global.u64 	%rd211, [%rd210];
	st.shared.u64 	[%r1], %rd211;
$L__BB6_38:
	add.s64 	%rd44, %rd42, %rd5;
	mad.lo.s64 	%rd45, %rd44, %rd3, %rd4;
	setp.ge.u64 	%p20, %rd45, %rd133;
	@%p20 bra 	$L__BB6_40;
	mul.lo.s64 	%rd212, %rd45, %rd6;
	shl.b64 	%rd213, %rd212, 3;
	add.s64 	%rd214, %rd1, %rd213;
	ld.global.u64 	%rd215, [%rd214];
	st.shared.u64 	[%r1], %rd215;
$L__BB6_40:
	add.s64 	%rd46, %rd44, %rd5;
	mad.lo.s64 	%rd47, %rd46, %rd3, %rd4;
	setp.ge.u64 	%p21, %rd47, %rd133;
	@%p21 bra 	$L__BB6_42;
	mul.lo.s64 	%rd216, %rd47, %rd6;
	shl.b64 	%rd217, %rd216, 3;
	add.s64 	%rd218, %rd1, %rd217;
	ld.global.u64 	%rd219, [%rd218];
	st.shared.u64 	[%r1], %rd219;
$L__BB6_42:
	add.s64 	%rd48, %rd46, %rd5;
	mad.lo.s64 	%rd49, %rd48, %rd3, %rd4;
	setp.ge.u64 	%p22, %rd49, %rd133;
	@%p22 bra 	$L__BB6_44;
	mul.lo.s64 	%rd220, %rd49, %rd6;
	shl.b64 	%rd221, %rd220, 3;
	add.s64 	%rd222, %rd1, %rd221;
	ld.global.u64 	%rd223, [%rd222];
	st.shared.u64 	[%r1], %rd223;
$L__BB6_44:
	add.s64 	%rd50, %rd48, %rd5;
	mad.lo.s64 	%rd51, %rd50, %rd3, %rd4;
	setp.ge.u64 	%p23, %rd51, %rd133;
	@%p23 bra 	$L__BB6_46;
	mul.lo.s64 	%rd224, %rd51, %rd6;
	shl.b64 	%rd225, %rd224, 3;
	add.s64 	%rd226, %rd1, %rd225;
	ld.global.u64 	%rd227, [%rd226];
	st.shared.u64 	[%r1], %rd227;
$L__BB6_46:
	add.s64 	%rd52, %rd50, %rd5;
	mad.lo.s64 	%rd53, %rd52, %rd3, %rd4;
	setp.ge.u64 	%p24, %rd53, %rd133;
	@%p24 bra 	$L__BB6_48;
	mul.lo.s64 	%rd228, %rd53, %rd6;
	shl.b64 	%rd229, %rd228, 3;
	add.s64 	%rd230, %rd1, %rd229;
	ld.global.u64 	%rd231, [%rd230];
	st.shared.u64 	[%r1], %rd231;
$L__BB6_48:
	add.s64 	%rd54, %rd52, %rd5;
	mad.lo.s64 	%rd55, %rd54, %rd3, %rd4;
	setp.ge.u64 	%p25, %rd55, %rd133;
	@%p25 bra 	$L__BB6_50;
	mul.lo.s64 	%rd232, %rd55, %rd6;
	shl.b64 	%rd233, %rd232, 3;
	add.s64 	%rd234, %rd1, %rd233;
	ld.global.u64 	%rd235, [%rd234];
	st.shared.u64 	[%r1], %rd235;
$L__BB6_50:
	add.s64 	%rd56, %rd54, %rd5;
	mad.lo.s64 	%rd57, %rd56, %rd3, %rd4;
	setp.ge.u64 	%p26, %rd57, %rd133;
	@%p26 bra 	$L__BB6_52;
	mul.lo.s64 	%rd236, %rd57, %rd6;
	shl.b64 	%rd237, %rd236, 3;
	add.s64 	%rd238, %rd1, %rd237;
	ld.global.u64 	%rd239, [%rd238];
	st.shared.u64 	[%r1], %rd239;
$L__BB6_52:
	add.s64 	%rd58, %rd56, %rd5;
	mad.lo.s64 	%rd59, %rd58, %rd3, %rd4;
	setp.ge.u64 	%p27, %rd59, %rd133;
	@%p27 bra 	$L__BB6_54;
	mul.lo.s64 	%rd240, %rd59, %rd6;
	shl.b64 	%rd241, %rd240, 3;
	add.s64 	%rd242, %rd1, %rd241;
	ld.global.u64 	%rd243, [%rd242];
	st.shared.u64 	[%r1], %rd243;
$L__BB6_54:
	add.s64 	%rd60, %rd58, %rd5;
	mad.lo.s64 	%rd61, %rd60, %rd3, %rd4;
	setp.ge.u64 	%p28, %rd61, %rd133;
	@%p28 bra 	$L__BB6_56;
	mul.lo.s64 	%rd244, %rd61, %rd6;
	shl.b64 	%rd245, %rd244, 3;
	add.s64 	%rd246, %rd1, %rd245;
	ld.global.u64 	%rd247, [%rd246];
	st.shared.u64 	[%r1], %rd247;
$L__BB6_56:
	add.s64 	%rd62, %rd60, %rd5;
	mad.lo.s64 	%rd63, %rd62, %rd3, %rd4;
	setp.ge.u64 	%p29, %rd63, %rd133;
	@%p29 bra 	$L__BB6_58;
	mul.lo.s64 	%rd248, %rd63, %rd6;
	shl.b64 	%rd249, %rd248, 3;
	add.s64 	%rd250, %rd1, %rd249;
	ld.global.u64 	%rd251, [%rd250];
	st.shared.u64 	[%r1], %rd251;
$L__BB6_58:
	add.s64 	%rd64, %rd62, %rd5;
	mad.lo.s64 	%rd65, %rd64, %rd3, %rd4;
	setp.ge.u64 	%p30, %rd65, %rd133;
	@%p30 bra 	$L__BB6_60;
	mul.lo.s64 	%rd252, %rd65, %rd6;
	shl.b64 	%rd253, %rd252, 3;
	add.s64 	%rd254, %rd1, %rd253;
	ld.global.u64 	%rd255, [%rd254];
	st.shared.u64 	[%r1], %rd255;
$L__BB6_60:
	add.s64 	%rd66, %rd64, %rd5;
	mad.lo.s64 	%rd67, %rd66, %rd3, %rd4;
	setp.ge.u64 	%p31, %rd67, %rd133;
	@%p31 bra 	$L__BB6_62;
	mul.lo.s64 	%rd256, %rd67, %rd6;
	shl.b64 	%rd257, %rd256, 3;
	add.s64 	%rd258, %rd1, %rd257;
	ld.global.u64 	%rd259, [%rd258];
	st.shared.u64 	[%r1], %rd259;
$L__BB6_62:
	add.s64 	%rd68, %rd66, %rd5;
	mad.lo.s64 	%rd69, %rd68, %rd3, %rd4;
	setp.ge.u64 	%p32, %rd69, %rd133;
	@%p32 bra 	$L__BB6_64;
	mul.lo.s64 	%rd260, %rd69, %rd6;
	shl.b64 	%rd261, %rd260, 3;
	add.s64 	%rd262, %rd1, %rd261;
	ld.global.u64 	%rd263, [%rd262];
	st.shared.u64 	[%r1], %rd263;
$L__BB6_64:
	add.s64 	%rd70, %rd68, %rd5;
	mad.lo.s64 	%rd71, %rd70, %rd3, %rd4;
	setp.ge.u64 	%p33, %rd71, %rd133;
	@%p33 bra 	$L__BB6_66;
	mul.lo.s64 	%rd264, %rd71, %rd6;
	shl.b64 	%rd265, %rd264, 3;
	add.s64 	%rd266, %rd1, %rd265;
	ld.global.u64 	%rd267, [%rd266];
	st.shared.u64 	[%r1], %rd267;
$L__BB6_66:
	add.s64 	%rd72, %rd70, %rd5;
	mad.lo.s64 	%rd73, %rd72, %rd3, %rd4;
	setp.ge.u64 	%p34, %rd73, %rd133;
	@%p34 bra 	$L__BB6_68;
	mul.lo.s64 	%rd268, %rd73, %rd6;
	shl.b64 	%rd269, %rd268, 3;
	add.s64 	%rd270, %rd1, %rd269;
	ld.global.u64 	%rd271, [%rd270];
	st.shared.u64 	[%r1], %rd271;
$L__BB6_68:
	add.s64 	%rd74, %rd72, %rd5;
	mad.lo.s64 	%rd75, %rd74, %rd3, %rd4;
	setp.ge.u64 	%p35, %rd75, %rd133;
	@%p35 bra 	$L__BB6_70;
	mul.lo.s64 	%rd272, %rd75, %rd6;
	shl.b64 	%rd273, %rd272, 3;
	add.s64 	%rd274, %rd1, %rd273;
	ld.global.u64 	%rd275, [%rd274];
	st.shared.u64 	[%r1], %rd275;
$L__BB6_70:
	add.s64 	%rd76, %rd74, %rd5;
	mad.lo.s64 	%rd77, %rd76, %rd3, %rd4;
	setp.ge.u64 	%p36, %rd77, %rd133;
	@%p36 bra 	$L__BB6_72;
	mul.lo.s64 	%rd276, %rd77, %rd6;
	shl.b64 	%rd277, %rd276, 3;
	add.s64 	%rd278, %rd1, %rd277;
	ld.global.u64 	%rd279, [%rd278];
	st.shared.u64 	[%r1], %rd279;
$L__BB6_72:
	add.s64 	%rd78, %rd76, %rd5;
	mad.lo.s64 	%rd79, %rd78, %rd3, %rd4;
	setp.ge.u64 	%p37, %rd79, %rd133;
	@%p37 bra 	$L__BB6_74;
	mul.lo.s64 	%rd280, %rd79, %rd6;
	shl.b64 	%rd281, %rd280, 3;
	add.s64 	%rd282, %rd1, %rd281;
	ld.global.u64 	%rd283, [%rd282];
	st.shared.u64 	[%r1], %rd283;
$L__BB6_74:
	add.s64 	%rd80, %rd78, %rd5;
	mad.lo.s64 	%rd81, %rd80, %rd3, %rd4;
	setp.ge.u64 	%p38, %rd81, %rd133;
	@%p38 bra 	$L__BB6_76;
	mul.lo.s64 	%rd284, %rd81, %rd6;
	shl.b64 	%rd285, %rd284, 3;
	add.s64 	%rd286, %rd1, %rd285;
	ld.global.u64 	%rd287, [%rd286];
	st.shared.u64 	[%r1], %rd287;
$L__BB6_76:
	add.s64 	%rd82, %rd80, %rd5;
	mad.lo.s64 	%rd83, %rd82, %rd3, %rd4;
	setp.ge.u64 	%p39, %rd83, %rd133;
	@%p39 bra 	$L__BB6_78;
	mul.lo.s64 	%rd288, %rd83, %rd6;
	shl.b64 	%rd289, %rd288, 3;
	add.s64 	%rd290, %rd1, %rd289;
	ld.global.u64 	%rd291, [%rd290];
	st.shared.u64 	[%r1], %rd291;
$L__BB6_78:
	add.s64 	%rd84, %rd82, %rd5;
	mad.lo.s64 	%rd85, %rd84, %rd3, %rd4;
	setp.ge.u64 	%p40, %rd85, %rd133;
	@%p40 bra 	$L__BB6_80;
	mul.lo.s64 	%rd292, %rd85, %rd6;
	shl.b64 	%rd293, %rd292, 3;
	add.s64 	%rd294, %rd1, %rd293;
	ld.global.u64 	%rd295, [%rd294];
	st.shared.u64 	[%r1], %rd295;
$L__BB6_80:
	add.s64 	%rd86, %rd84, %rd5;
	mad.lo.s64 	%rd87, %rd86, %rd3, %rd4;
	setp.ge.u64 	%p41, %rd87, %rd133;
	@%p41 bra 	$L__BB6_82;
	mul.lo.s64 	%rd296, %rd87, %rd6;
	shl.b64 	%rd297, %rd296, 3;
	add.s64 	%rd298, %rd1, %rd297;
	ld.global.u64 	%rd299, [%rd298];
	st.shared.u64 	[%r1], %rd299;
$L__BB6_82:
	add.s64 	%rd88, %rd86, %rd5;
	mad.lo.s64 	%rd89, %rd88, %rd3, %rd4;
	setp.ge.u64 	%p42, %rd89, %rd133;
	@%p42 bra 	$L__BB6_84;
	mul.lo.s64 	%rd300, %rd89, %rd6;
	shl.b64 	%rd301, %rd300, 3;
	add.s64 	%rd302, %rd1, %rd301;
	ld.global.u64 	%rd303, [%rd302];
	st.shared.u64 	[%r1], %rd303;
$L__BB6_84:
	add.s64 	%rd90, %rd88, %rd5;
	mad.lo.s64 	%rd91, %rd90, %rd3, %rd4;
	setp.ge.u64 	%p43, %rd91, %rd133;
	@%p43 bra 	$L__BB6_86;
	mul.lo.s64 	%rd304, %rd91, %rd6;
	shl.b64 	%rd305, %rd304, 3;
	add.s64 	%rd306, %rd1, %rd305;
	ld.global.u64 	%rd307, [%rd306];
	st.shared.u64 	[%r1], %rd307;
$L__BB6_86:
	add.s64 	%rd92, %rd90, %rd5;
	mad.lo.s64 	%rd93, %rd92, %rd3, %rd4;
	setp.ge.u64 	%p44, %rd93, %rd133;
	@%p44 bra 	$L__BB6_88;
	mul.lo.s64 	%rd308, %rd93, %rd6;
	shl.b64 	%rd309, %rd308, 3;
	add.s64 	%rd310, %rd1, %rd309;
	ld.global.u64 	%rd311, [%rd310];
	st.shared.u64 	[%r1], %rd311;
$L__BB6_88:
	add.s64 	%rd94, %rd92, %rd5;
	mad.lo.s64 	%rd95, %rd94, %rd3, %rd4;
	setp.ge.u64 	%p45, %rd95, %rd133;
	@%p45 bra 	$L__BB6_90;
	mul.lo.s64 	%rd312, %rd95, %rd6;
	shl.b64 	%rd313, %rd312, 3;
	add.s64 	%rd314, %rd1, %rd313;
	ld.global.u64 	%rd315, [%rd314];
	st.shared.u64 	[%r1], %rd315;
$L__BB6_90:
	add.s64 	%rd96, %rd94, %rd5;
	mad.lo.s64 	%rd97, %rd96, %rd3, %rd4;
	setp.ge.u64 	%p46, %rd97, %rd133;
	@%p46 bra 	$L__BB6_92;
	mul.lo.s64 	%rd316, %rd97, %rd6;
	shl.b64 	%rd317, %rd316, 3;
	add.s64 	%rd318, %rd1, %rd317;
	ld.global.u64 	%rd319, [%rd318];
	st.shared.u64 	[%r1], %rd319;
$L__BB6_92:
	add.s64 	%rd98, %rd96, %rd5;
	mad.lo.s64 	%rd99, %rd98, %rd3, %rd4;
	setp.ge.u64 	%p47, %rd99, %rd133;
	@%p47 bra 	$L__BB6_94;
	mul.lo.s64 	%rd320, %rd99, %rd6;
	shl.b64 	%rd321, %rd320, 3;
	add.s64 	%rd322, %rd1, %rd321;
	ld.global.u64 	%rd323, [%rd322];
	st.shared.u64 	[%r1], %rd323;
$L__BB6_94:
	add.s64 	%rd100, %rd98, %rd5;
	mad.lo.s64 	%rd101, %rd100, %rd3, %rd4;
	setp.ge.u64 	%p48, %rd101, %rd133;
	@%p48 bra 	$L__BB6_96;
	mul.lo.s64 	%rd324, %rd101, %rd6;
	shl.b64 	%rd325, %rd324, 3;
	add.s64 	%rd326, %rd1, %rd325;
	ld.global.u64 	%rd327, [%rd326];
	st.shared.u64 	[%r1], %rd327;
$L__BB6_96:
	add.s64 	%rd102, %rd100, %rd5;
	mad.lo.s64 	%rd103, %rd102, %rd3, %rd4;
	setp.ge.u64 	%p49, %rd103, %rd133;
	@%p49 bra 	$L__BB6_98;
	mul.lo.s64 	%rd328, %rd103, %rd6;
	shl.b64 	%rd329, %rd328, 3;
	add.s64 	%rd330, %rd1, %rd329;
	ld.global.u64 	%rd331, [%rd330];
	st.shared.u64 	[%r1], %rd331;
$L__BB6_98:
	add.s64 	%rd104, %rd102, %rd5;
	mad.lo.s64 	%rd105, %rd104, %rd3, %rd4;
	setp.ge.u64 	%p50, %rd105, %rd133;
	@%p50 bra 	$L__BB6_100;
	mul.lo.s64 	%rd332, %rd105, %rd6;
	shl.b64 	%rd333, %rd332, 3;
	add.s64 	%rd334, %rd1, %rd333;
	ld.global.u64 	%rd335, [%rd334];
	st.shared.u64 	[%r1], %rd335;
$L__BB6_100:
	add.s64 	%rd106, %rd104, %rd5;
	mad.lo.s64 	%rd107, %rd106, %rd3, %rd4;
	setp.ge.u64 	%p51, %rd107, %rd133;
	@%p51 bra 	$L__BB6_102;
	mul.lo.s64 	%rd336, %rd107, %rd6;
	shl.b64 	%rd337, %rd336, 3;
	add.s64 	%rd338, %rd1, %rd337;
	ld.global.u64 	%rd339, [%rd338];
	st.shared.u64 	[%r1], %rd339;
$L__BB6_102:
	add.s64 	%rd108, %rd106, %rd5;
	mad.lo.s64 	%rd109, %rd108, %rd3, %rd4;
	setp.ge.u64 	%p52, %rd109, %rd133;
	@%p52 bra 	$L__BB6_104;
	mul.lo.s64 	%rd340, %rd109, %rd6;
	shl.b64 	%rd341, %rd340, 3;
	add.s64 	%rd342, %rd1, %rd341;
	ld.global.u64 	%rd343, [%rd342];
	st.shared.u64 	[%r1], %rd343;
$L__BB6_104:
	add.s64 	%rd110, %rd108, %rd5;
	mad.lo.s64 	%rd111, %rd110, %rd3, %rd4;
	setp.ge.u64 	%p53, %rd111, %rd133;
	@%p53 bra 	$L__BB6_106;
	mul.lo.s64 	%rd344, %rd111, %rd6;
	shl.b64 	%rd345, %rd344, 3;
	add.s64 	%rd346, %rd1, %rd345;
	ld.global.u64 	%rd347, [%rd346];
	st.shared.u64 	[%r1], %rd347;
$L__BB6_106:
	add.s64 	%rd112, %rd110, %rd5;
	mad.lo.s64 	%rd113, %rd112, %rd3, %rd4;
	setp.ge.u64 	%p54, %rd113, %rd133;
	@%p54 bra 	$L__BB6_108;
	mul.lo.s64 	%rd348, %rd113, %rd6;
	shl.b64 	%rd349, %rd348, 3;
	add.s64 	%rd350, %rd1, %rd349;
	ld.global.u64 	%rd351, [%rd350];
	st.shared.u64 	[%r1], %rd351;
$L__BB6_108:
	add.s64 	%rd114, %rd112, %rd5;
	mad.lo.s64 	%rd115, %rd114, %rd3, %rd4;
	setp.ge.u64 	%p55, %rd115, %rd133;
	@%p55 bra 	$L__BB6_110;
	mul.lo.s64 	%rd352, %rd115, %rd6;
	shl.b64 	%rd353, %rd352, 3;
	add.s64 	%rd354, %rd1, %rd353;
	ld.global.u64 	%rd355, [%rd354];
	st.shared.u64 	[%r1], %rd355;
$L__BB6_110:
	add.s64 	%rd116, %rd114, %rd5;
	mad.lo.s64 	%rd117, %rd116, %rd3, %rd4;
	setp.ge.u64 	%p56, %rd117, %rd133;
	@%p56 bra 	$L__BB6_112;
	mul.lo.s64 	%rd356, %rd117, %rd6;
	shl.b64 	%rd357, %rd356, 3;
	add.s64 	%rd358, %rd1, %rd357;
	ld.global.u64 	%rd359, [%rd358];
	st.shared.u64 	[%r1], %rd359;
$L__BB6_112:
	add.s64 	%rd118, %rd116, %rd5;
	mad.lo.s64 	%rd119, %rd118, %rd3, %rd4;
	setp.ge.u64 	%p57, %rd119, %rd133;
	@%p57 bra 	$L__BB6_114;
	mul.lo.s64 	%rd360, %rd119, %rd6;
	shl.b64 	%rd361, %rd360, 3;
	add.s64 	%rd362, %rd1, %rd361;
	ld.global.u64 	%rd363, [%rd362];
	st.shared.u64 	[%r1], %rd363;
$L__BB6_114:
	add.s64 	%rd120, %rd118, %rd5;
	mad.lo.s64 	%rd121, %rd120, %rd3, %rd4;
	setp.ge.u64 	%p58, %rd121, %rd133;
	@%p58 bra 	$L__BB6_116;
	mul.lo.s64 	%rd364, %rd121, %rd6;
	shl.b64 	%rd365, %rd364, 3;
	add.s64 	%rd366, %rd1, %rd365;
	ld.global.u64 	%rd367, [%rd366];
	st.shared.u64 	[%r1], %rd367;
$L__BB6_116:
	add.s64 	%rd122, %rd120, %rd5;
	mad.lo.s64 	%rd123, %rd122, %rd3, %rd4;
	setp.ge.u64 	%p59, %rd123, %rd133;
	@%p59 bra 	$L__BB6_118;
	mul.lo.s64 	%rd368, %rd123, %rd6;
	shl.b64 	%rd369, %rd368, 3;
	add.s64 	%rd370, %rd1, %rd369;
	ld.global.u64 	%rd371, [%rd370];
	st.shared.u64 	[%r1], %rd371;
$L__BB6_118:
	add.s64 	%rd124, %rd122, %rd5;
	mad.lo.s64 	%rd125, %rd124, %rd3, %rd4;
	setp.ge.u64 	%p60, %rd125, %rd133;
	@%p60 bra 	$L__BB6_120;
	mul.lo.s64 	%rd372, %rd125, %rd6;
	shl.b64 	%rd373, %rd372, 3;
	add.s64 	%rd374, %rd1, %rd373;
	ld.global.u64 	%rd375, [%rd374];
	st.shared.u64 	[%r1], %rd375;
$L__BB6_120:
	add.s64 	%rd126, %rd124, %rd5;
	mad.lo.s64 	%rd127, %rd126, %rd3, %rd4;
	setp.ge.u64 	%p61, %rd127, %rd133;
	@%p61 bra 	$L__BB6_122;
	mul.lo.s64 	%rd376, %rd127, %rd6;
	shl.b64 	%rd377, %rd376, 3;
	add.s64 	%rd378, %rd1, %rd377;
	ld.global.u64 	%rd379, [%rd378];
	st.shared.u64 	[%r1], %rd379;
$L__BB6_122:
	add.s64 	%rd128, %rd126, %rd5;
	mad.lo.s64 	%rd129, %rd128, %rd3, %rd4;
	setp.ge.u64 	%p62, %rd129, %rd133;
	@%p62 bra 	$L__BB6_124;
	mul.lo.s64 	%rd380, %rd129, %rd6;
	shl.b64 	%rd381, %rd380, 3;
	add.s64 	%rd382, %rd1, %rd381;
	ld.global.u64 	%rd383, [%rd382];
	st.shared.u64 	[%r1], %rd383;
$L__BB6_124:
	add.s64 	%rd130, %rd128, %rd5;
	mad.lo.s64 	%rd131, %rd130, %rd3, %rd4;
	setp.ge.u64 	%p63, %rd131, %rd133;
	@%p63 bra 	$L__BB6_126;
	mul.lo.s64 	%rd384, %rd131, %rd6;
	shl.b64 	%rd385, %rd384, 3;
	add.s64 	%rd386, %rd1, %rd385;
	ld.global.u64 	%rd387, [%rd386];
	st.shared.u64 	[%r1], %rd387;
$L__BB6_126:
	add.s64 	%rd388, %rd130, %rd5;
	mad.lo.s64 	%rd132, %rd388, %rd3, %rd4;
	setp.ge.u64 	%p64, %rd132, %rd133;
	@%p64 bra 	$L__BB6_128;
	mul.lo.s64 	%rd389, %rd132, %rd6;
	shl.b64 	%rd390, %rd389, 3;
	add.s64 	%rd391, %rd1, %rd390;
	ld.global.u64 	%rd392, [%rd391];
	st.shared.u64 	[%r1], %rd392;
$L__BB6_128:
	bar.sync 	0;
	ret;

}
	// .globl	_Z22stridedBandwidthKernelILi8ELi128EEvPKcmi
.visible .entry _Z22stridedBandwidthKernelILi8ELi128EEvPKcmi(
	.param .u64 .ptr .align 1 _Z22stridedBandwidthKernelILi8ELi128EEvPKcmi_param_0,
	.param .u64 _Z22stridedBandwidthKernelILi8ELi128EEvPKcmi_param_1,
	.param .u32 _Z22stridedBandwidthKernelILi8ELi128EEvPKcmi_param_2
)
{
	.reg .pred 	%p<129>;
	.reg .b32 	%r<8>;
	.reg .b64 	%rd<777>;

	ld.param.u64 	%rd262, [_Z22stridedBandwidthKernelILi8ELi128EEvPKcmi_param_0];
	ld.param.u64 	%rd261, [_Z22stridedBandwidthKernelILi8ELi128EEvPKcmi_param_1];
	ld.param.s32 	%rd6, [_Z22stridedBandwidthKernelILi8ELi128EEvPKcmi_param_2];
	cvta.to.global.u64 	%rd1, %rd262;
	mov.u32 	%r2, %ctaid.x;
	cvt.u64.u32 	%rd2, %r2;
	mov.u32 	%r3, %ntid.x;
	cvt.u64.u32 	%rd3, %r3;
	mov.u32 	%r4, %tid.x;
	cvt.u64.u32 	%rd4, %r4;
	mov.u32 	%r5, %nctaid.x;
	cvt.u64.u32 	%rd5, %r5;
	shl.b32 	%r6, %r4, 3;
	mov.u32 	%r7, smem_buffer;
	add.s32 	%r1, %r7, %r6;
	mul.wide.u32 	%rd263, %r2, %r3;
	add.s64 	%rd7, %rd263, %rd4;
	setp.ge.u64 	%p1, %rd7, %rd261;
	@%p1 bra 	$L__BB7_2;
	mul.lo.s64 	%rd264, %rd7, %rd6;
	shl.b64 	%rd265, %rd264, 3;
	add.s64 	%rd266, %rd1, %rd265;
	ld.global.u64 	%rd267, [%rd266];
	st.shared.u64 	[%r1], %rd267;
$L__BB7_2:
	add.s64 	%rd8, %rd5, %rd2;
	mad.lo.s64 	%rd9, %rd8, %rd3, %rd4;
	setp.ge.u64 	%p2, %rd9, %rd261;
	@%p2 bra 	$L__BB7_4;
	mul.lo.s64 	%rd268, %rd9, %rd6;
	shl.b64 	%rd269, %rd268, 3;
	add.s64 	%rd270, %rd1, %rd269;
	ld.global.u64 	%rd271, [%rd270];
	st.shared.u64 	[%r1], %rd271;
$L__BB7_4:
	add.s64 	%rd10, %rd8, %rd5;
	mad.lo.s64 	%rd11, %rd10, %rd3, %rd4;
	setp.ge.u64 	%p3, %rd11, %rd261;
	@%p3 bra 	$L__BB7_6;
	mul.lo.s64 	%rd272, %rd11, %rd6;
	shl.b64 	%rd273, %rd272, 3;
	add.s64 	%rd274, %rd1, %rd273;
	ld.global.u64 	%rd275, [%rd274];
	st.shared.u64 	[%r1], %rd275;
$L__BB7_6:
	add.s64 	%rd12, %rd10, %rd5;
	mad.lo.s64 	%rd13, %rd12, %rd3, %rd4;
	setp.ge.u64 	%p4, %rd13, %rd261;
	@%p4 bra 	$L__BB7_8;
	mul.lo.s64 	%rd276, %rd13, %rd6;
	shl.b64 	%rd277, %rd276, 3;
	add.s64 	%rd278, %rd1, %rd277;
	ld.global.u64 	%rd279, [%rd278];
	st.shared.u64 	[%r1], %rd279;
$L__BB7_8:
	add.s64 	%rd14, %rd12, %rd5;
	mad.lo.s64 	%rd15, %rd14, %rd3, %rd4;
	setp.ge.u64 	%p5, %rd15, %rd261;
	@%p5 bra 	$L__BB7_10;
	mul.lo.s64 	%rd280, %rd15, %rd6;
	shl.b64 	%rd281, %rd280, 3;
	add.s64 	%rd282, %rd1, %rd281;
	ld.global.u64 	%rd283, [%rd282];
	st.shared.u64 	[%r1], %rd283;
$L__BB7_10:
	add.s64 	%rd16, %rd14, %rd5;
	mad.lo.s64 	%rd17, %rd16, %rd3, %rd4;
	setp.ge.u64 	%p6, %rd17, %rd261;
	@%p6 bra 	$L__BB7_12;
	mul.lo.s64 	%rd284, %rd17, %rd6;
	shl.b64 	%rd285, %rd284, 3;
	add.s64 	%rd286, %rd1, %rd285;
	ld.global.u64 	%rd287, [%rd286];
	st.shared.u64 	[%r1], %rd287;
$L__BB7_12:
	add.s64 	%rd18, %rd16, %rd5;
	mad.lo.s64 	%rd19, %rd18, %rd3, %rd4;
	setp.ge.u64 	%p7, %rd19, %rd261;
	@%p7 bra 	$L__BB7_14;
	mul.lo.s64 	%rd288, %rd19, %rd6;
	shl.b64 	%rd289, %rd288, 3;
	add.s64 	%rd290, %rd1, %rd289;
	ld.global.u64 	%rd291, [%rd290];
	st.shared.u64 	[%r1], %rd291;
$L__BB7_14:
	add.s64 	%rd20, %rd18, %rd5;
	mad.lo.s64 	%rd21, %rd20, %rd3, %rd4;
	setp.ge.u64 	%p8, %rd21, %rd261;
	@%p8 bra 	$L__BB7_16;
	mul.lo.s64 	%rd292, %rd21, %rd6;
	shl.b64 	%rd293, %rd292, 3;
	add.s64 	%rd294, %rd1, %rd293;
	ld.global.u64 	%rd295, [%rd294];
	st.shared.u64 	[%r1], %rd295;
$L__BB7_16:
	add.s64 	%rd22, %rd20, %rd5;
	mad.lo.s64 	%rd23, %rd22, %rd3, %rd4;
	setp.ge.u64 	%p9, %rd23, %rd261;
	@%p9 bra 	$L__BB7_18;
	mul.lo.s64 	%rd296, %rd23, %rd6;
	shl.b64 	%rd297, %rd296, 3;
	add.s64 	%rd298, %rd1, %rd297;
	ld.global.u64 	%rd299, [%rd298];
	st.shared.u64 	[%r1], %rd299;
$L__BB7_18:
	add.s64 	%rd24, %rd22, %rd5;
	mad.lo.s64 	%rd25, %rd24, %rd3, %rd4;
	setp.ge.u64 	%p10, %rd25, %rd261;
	@%p10 bra 	$L__BB7_20;
	mul.lo.s64 	%rd300, %rd25, %rd6;
	shl.b64 	%rd301, %rd300, 3;
	add.s64 	%rd302, %rd1, %rd301;
	ld.global.u64 	%rd303, [%rd302];
	st.shared.u64 	[%r1], %rd303;
$L__BB7_20:
	add.s64 	%rd26, %rd24, %rd5;
	mad.lo.s64 	%rd27, %rd26, %rd3, %rd4;
	setp.ge.u64 	%p11, %rd27, %rd261;
	@%p11 bra 	$L__BB7_22;
	mul.lo.s64 	%rd304, %rd27, %rd6;
	shl.b64 	%rd305, %rd304, 3;
	add.s64 	%rd306, %rd1, %rd305;
	ld.global.u64 	%rd307, [%rd306];
	st.shared.u64 	[%r1], %rd307;
$L__BB7_22:
	add.s64 	%rd28, %rd26, %rd5;
	mad.lo.s64 	%rd29, %rd28, %rd3, %rd4;
	setp.ge.u64 	%p12, %rd29, %rd261;
	@%p12 bra 	$L__BB7_24;
	mul.lo.s64 	%rd308, %rd29, %rd6;
	shl.b64 	%rd309, %rd308, 3;
	add.s64 	%rd310, %rd1, %rd309;
	ld.global.u64 	%rd311, [%rd310];
	st.shared.u64 	[%r1], %rd311;
$L__BB7_24:
	add.s64 	%rd30, %rd28, %rd5;
	mad.lo.s64 	%rd31, %rd30, %rd3, %rd4;
	setp.ge.u64 	%p13, %rd31, %rd261;
	@%p13 bra 	$L__BB7_26;
	mul.lo.s64 	%rd312, %rd31, %rd6;
	shl.b64 	%rd313, %rd312, 3;
	add.s64 	%rd314, %rd1, %rd313;
	ld.global.u64 	%rd315, [%rd314];
	st.shared.u64 	[%r1], %rd315;
$L__BB7_26:
	add.s64 	%rd32, %rd30, %rd5;
	mad.lo.s64 	%rd33, %rd32, %rd3, %rd4;
	setp.ge.u64 	%p14, %rd33, %rd261;
	@%p14 bra 	$L__BB7_28;
	mul.lo.s64 	%rd316, %rd33, %rd6;
	shl.b64 	%rd317, %rd316, 3;
	add.s64 	%rd318, %rd1, %rd317;
	ld.global.u64 	%rd319, [%rd318];
	st.shared.u64 	[%r1], %rd319;
$L__BB7_28:
	add.s64 	%rd34, %rd32, %rd5;
	mad.lo.s64 	%rd35, %rd34, %rd3, %rd4;
	setp.ge.u64 	%p15, %rd35, %rd261;
	@%p15 bra 	$L__BB7_30;
	mul.lo.s64 	%rd320, %rd35, %rd6;
	shl.b64 	%rd321, %rd320, 3;
	add.s64 	%rd322, %rd1, %rd321;
	ld.global.u64 	%rd323, [%rd322];
	st.shared.u64 	[%r1], %rd323;
$L__BB7_30:
	add.s64 	%rd36, %rd34, %rd5;
	mad.lo.s64 	%rd37, %rd36, %rd3, %rd4;
	setp.ge.u64 	%p16, %rd37, %rd261;
	@%p16 bra 	$L__BB7_32;
	mul.lo.s64 	%rd324, %rd37, %rd6;
	shl.b64 	%rd325, %rd324, 3;
	add.s64 	%rd326, %rd1, %rd325;
	ld.global.u64 	%rd327, [%rd326];
	st.shared.u64 	[%r1], %rd327;
$L__BB7_32:
	add.s64 	%rd38, %rd36, %rd5;
	mad.lo.s64 	%rd39, %rd38, %rd3, %rd4;
	setp.ge.u64 	%p17, %rd39, %rd261;
	@%p17 bra 	$L__BB7_34;
	mul.lo.s64 	%rd328, %rd39, %rd6;
	shl.b64 	%rd329, %rd328, 3;
	add.s64 	%rd330, %rd1, %rd329;
	ld.global.u64 	%rd331, [%rd330];
	st.shared.u64 	[%r1], %rd331;
$L__BB7_34:
	add.s64 	%rd40, %rd38, %rd5;
	mad.lo.s64 	%rd41, %rd40, %rd3, %rd4;
	setp.ge.u64 	%p18, %rd41, %rd261;
	@%p18 bra 	$L__BB7_36;
	mul.lo.s64 	%rd332, %rd41, %rd6;
	shl.b64 	%rd333, %rd332, 3;
	add.s64 	%rd334, %rd1, %rd333;
	ld.global.u64 	%rd335, [%rd334];
	st.shared.u64 	[%r1], %rd335;
$L__BB7_36:
	add.s64 	%rd42, %rd40, %rd5;
	mad.lo.s64 	%rd43, %rd42, %rd3, %rd4;
	setp.ge.u64 	%p19, %rd43, %rd261;
	@%p19 bra 	$L__BB7_38;
	mul.lo.s64 	%rd336, %rd43, %rd6;
	shl.b64 	%rd337, %rd336, 3;
	add.s64 	%rd338, %rd1, %rd337;
	ld.global.u64 	%rd339, [%rd338];
	st.shared.u64 	[%r1], %rd339;
$L__BB7_38:
	add.s64 	%rd44, %rd42, %rd5;
	mad.lo.s64 	%rd45, %rd44, %rd3, %rd4;
	setp.ge.u64 	%p20, %rd45, %rd261;
	@%p20 bra 	$L__BB7_40;
	mul.lo.s64 	%rd340, %rd45, %rd6;
	shl.b64 	%rd341, %rd340, 3;
	add.s64 	%rd342, %rd1, %rd341;
	ld.global.u64 	%rd343, [%rd342];
	st.shared.u64 	[%r1], %rd343;
$L__BB7_40:
	add.s64 	%rd46, %rd44, %rd5;
	mad.lo.s64 	%rd47, %rd46, %rd3, %rd4;
	setp.ge.u64 	%p21, %rd47, %rd261;
	@%p21 bra 	$L__BB7_42;
	mul.lo.s64 	%rd344, %rd47, %rd6;
	shl.b64 	%rd345, %rd344, 3;
	add.s64 	%rd346, %rd1, %rd345;
	ld.global.u64 	%rd347, [%rd346];
	st.shared.u64 	[%r1], %rd347;
$L__BB7_42:
	add.s64 	%rd48, %rd46, %rd5;
	mad.lo.s64 	%rd49, %rd48, %rd3, %rd4;
	setp.ge.u64 	%p22, %rd49, %rd261;
	@%p22 bra 	$L__BB7_44;
	mul.lo.s64 	%rd348, %rd49, %rd6;
	shl.b64 	%rd349, %rd348, 3;
	add.s64 	%rd350, %rd1, %rd349;
	ld.global.u64 	%rd351, [%rd350];
	st.shared.u64 	[%r1], %rd351;
$L__BB7_44:
	add.s64 	%rd50, %rd48, %rd5;
	mad.lo.s64 	%rd51, %rd50, %rd3, %rd4;
	setp.ge.u64 	%p23, %rd51, %rd261;
	@%p23 bra 	$L__BB7_46;
	mul.lo.s64 	%rd352, %rd51, %rd6;
	shl.b64 	%rd353, %rd352, 3;
	add.s64 	%rd354, %rd1, %rd353;
	ld.global.u64 	%rd355, [%rd354];
	st.shared.u64 	[%r1], %rd355;
$L__BB7_46:
	add.s64 	%rd52, %rd50, %rd5;
	mad.lo.s64 	%rd53, %rd52, %rd3, %rd4;
	setp.ge.u64 	%p24, %rd53, %rd261;
	@%p24 bra 	$L__BB7_48;
	mul.lo.s64 	%rd356, %rd53, %rd6;
	shl.b64 	%rd357, %rd356, 3;
	add.s64 	%rd358, %rd1, %rd357;
	ld.global.u64 	%rd359, [%rd358];
	st.shared.u64 	[%r1], %rd359;
$L__BB7_48:
	add.s64 	%rd54, %rd52, %rd5;
	mad.lo.s64 	%rd55, %rd54, %rd3, %rd4;
	setp.ge.u64 	%p25, %rd55, %rd261;
	@%p25 bra 	$L__BB7_50;
	mul.lo.s64 	%rd360, %rd55, %rd6;
	shl.b64 	%rd361, %rd360, 3;
	add.s64 	%rd362, %rd1, %rd361;
	ld.global.u64 	%rd363, [%rd362];
	st.shared.u64 	[%r1], %rd363;
$L__BB7_50:
	add.s64 	%rd56, %rd54, %rd5;
	mad.lo.s64 	%rd57, %rd56, %rd3, %rd4;
	setp.ge.u64 	%p26, %rd57, %rd261;
	@%p26 bra 	$L__BB7_52;
	mul.lo.s64 	%rd364, %rd57, %rd6;
	shl.b64 	%rd365, %rd364, 3;
	add.s64 	%rd366, %rd1, %rd365;
	ld.global.u64 	%rd367, [%rd366];
	st.shared.u64 	[%r1], %rd367;
$L__BB7_52:
	add.s64 	%rd58, %rd56, %rd5;
	mad.lo.s64 	%rd59, %rd58, %rd3, %rd4;
	setp.ge.u64 	%p27, %rd59, %rd261;
	@%p27 bra 	$L__BB7_54;
	mul.lo.s64 	%rd368, %rd59, %rd6;
	shl.b64 	%rd369, %rd368, 3;
	add.s64 	%rd370, %rd1, %rd369;
	ld.global.u64 	%rd371, [%rd370];
	st.shared.u64 	[%r1], %rd371;
$L__BB7_54:
	add.s64 	%rd60, %rd58, %rd5;
	mad.lo.s64 	%rd61, %rd60, %rd3, %rd4;
	setp.ge.u64 	%p28, %rd61, %rd261;
	@%p28 bra 	$L__BB7_56;
	mul.lo.s64 	%rd372, %rd61, %rd6;
	shl.b64 	%rd373, %rd372, 3;
	add.s64 	%rd374, %rd1, %rd373;
	ld.global.u64 	%rd375, [%rd374];
	st.shared.u64 	[%r1], %rd375;
$L__BB7_56:
	add.s64 	%rd62, %rd60, %rd5;
	mad.lo.s64 	%rd63, %rd62, %rd3, %rd4;
	setp.ge.u64 	%p29, %rd63, %rd261;
	@%p29 bra 	$L__BB7_58;
	mul.lo.s64 	%rd376, %rd63, %rd6;
	shl.b64 	%rd377, %rd376, 3;
	add.s64 	%rd378, %rd1, %rd377;
	ld.global.u64 	%rd379, [%rd378];
	st.shared.u64 	[%r1], %rd379;
$L__BB7_58:
	add.s64 	%rd64, %rd62, %rd5;
	mad.lo.s64 	%rd65, %rd64, %rd3, %rd4;
	setp.ge.u64 	%p30, %rd65, %rd261;
	@%p30 bra 	$L__BB7_60;
	mul.lo.s64 	%rd380, %rd65, %rd6;
	shl.b64 	%rd381, %rd380, 3;
	add.s64 	%rd382, %rd1, %rd381;
	ld.global.u64 	%rd383, [%rd382];
	st.shared.u64 	[%r1], %rd383;
$L__BB7_60:
	add.s64 	%rd66, %rd64, %rd5;
	mad.lo.s64 	%rd67, %rd66, %rd3, %rd4;
	setp.ge.u64 	%p31, %rd67, %rd261;
	@%p31 bra 	$L__BB7_62;
	mul.lo.s64 	%rd384, %rd67, %rd6;
	shl.b64 	%rd385, %rd384, 3;
	add.s64 	%rd386, %rd1, %rd385;
	ld.global.u64 	%rd387, [%rd386];
	st.shared.u64 	[%r1], %rd387;
$L__BB7_62:
	add.s64 	%rd68, %rd66, %rd5;
	mad.lo.s64 	%rd69, %rd68, %rd3, %rd4;
	setp.ge.u64 	%p32, %rd69, %rd261;
	@%p32 bra 	$L__BB7_64;
	mul.lo.s64 	%rd388, %rd69, %rd6;
	shl.b64 	%rd389, %rd388, 3;
	add.s64 	%rd390, %rd1, %rd389;
	ld.global.u64 	%rd391, [%rd390];
	st.shared.u64 	[%r1], %rd391;
$L__BB7_64:
	add.s64 	%rd70, %rd68, %rd5;
	mad.lo.s64 	%rd71, %rd70, %rd3, %rd4;
	setp.ge.u64 	%p33, %rd71, %rd261;
	@%p33 bra 	$L__BB7_66;
	mul.lo.s64 	%rd392, %rd71, %rd6;
	shl.b64 	%rd393, %rd392, 3;
	add.s64 	%rd394, %rd1, %rd393;
	ld.global.u64 	%rd395, [%rd394];
	st.shared.u64 	[%r1], %rd395;
$L__BB7_66:
	add.s64 	%rd72, %rd70, %rd5;
	mad.lo.s64 	%rd73, %rd72, %rd3, %rd4;
	setp.ge.u64 	%p34, %rd73, %rd261;
	@%p34 bra 	$L__BB7_68;
	mul.lo.s64 	%rd396, %rd73, %rd6;
	shl.b64 	%rd397, %rd396, 3;
	add.s64 	%rd398, %rd1, %rd397;
	ld.global.u64 	%rd399, [%rd398];
	st.shared.u64 	[%r1], %rd399;
$L__BB7_68:
	add.s64 	%rd74, %rd72, %rd5;
	mad.lo.s64 	%rd75, %rd74, %rd3, %rd4;
	setp.ge.u64 	%p35, %rd75, %rd261;
	@%p35 bra 	$L__BB7_70;
	mul.lo.s64 	%rd400, %rd75, %rd6;
	shl.b64 	%rd401, %rd400, 3;
	add.s64 	%rd402, %rd1, %rd401;
	ld.global.u64 	%rd403, [%rd402];
	st.shared.u64 	[%r1], %rd403;
$L__BB7_70:
	add.s64 	%rd76, %rd74, %rd5;
	mad.lo.s64 	%rd77, %rd76, %rd3, %rd4;
	setp.ge.u64 	%p36, %rd77, %rd261;
	@%p36 bra 	$L__BB7_72;
	mul.lo.s64 	%rd404, %rd77, %rd6;
	shl.b64 	%rd405, %rd404, 3;
	add.s64 	%rd406, %rd1, %rd405;
	ld.global.u64 	%rd407, [%rd406];
	st.shared.u64 	[%r1], %rd407;
$L__BB7_72:
	add.s64 	%rd78, %rd76, %rd5;
	mad.lo.s64 	%rd79, %rd78, %rd3, %rd4;
	setp.ge.u64 	%p37, %rd79, %rd261;
	@%p37 bra 	$L__BB7_74;
	mul.lo.s64 	%rd408, %rd79, %rd6;
	shl.b64 	%rd409, %rd408, 3;
	add.s64 	%rd410, %rd1, %rd409;
	ld.global.u64 	%rd411, [%rd410];
	st.shared.u64 	[%r1], %rd411;
$L__BB7_74:
	add.s64 	%rd80, %rd78, %rd5;
	mad.lo.s64 	%rd81, %rd80, %rd3, %rd4;
	setp.ge.u64 	%p38, %rd81, %rd261;
	@%p38 bra 	$L__BB7_76;
	mul.lo.s64 	%rd412, %rd81, %rd6;
	shl.b64 	%rd413, %rd412, 3;
	add.s64 	%rd414, %rd1, %rd413;
	ld.global.u64 	%rd415, [%rd414];
	st.shared.u64 	[%r1], %rd415;
$L__BB7_76:
	add.s64 	%rd82, %rd80, %rd5;
	mad.lo.s64 	%rd83, %rd82, %rd3, %rd4;
	setp.ge.u64 	%p39, %rd83, %rd261;
	@%p39 bra 	$L__BB7_78;
	mul.lo.s64 	%rd416, %rd83, %rd6;
	shl.b64 	%rd417, %rd416, 3;
	add.s64 	%rd418, %rd1, %rd417;
	ld.global.u64 	%rd419, [%rd418];
	st.shared.u64 	[%r1], %rd419;
$L__BB7_78:
	add.s64 	%rd84, %rd82, %rd5;
	mad.lo.s64 	%rd85, %rd84, %rd3, %rd4;
	setp.ge.u64 	%p40, %rd85, %rd261;
	@%p40 bra 	$L__BB7_80;
	mul.lo.s64 	%rd420, %rd85, %rd6;
	shl.b64 	%rd421, %rd420, 3;
	add.s64 	%rd422, %rd1, %rd421;
	ld.global.u64 	%rd423, [%rd422];
	st.shared.u64 	[%r1], %rd423;
$L__BB7_80:
	add.s64 	%rd86, %rd84, %rd5;
	mad.lo.s64 	%rd87, %rd86, %rd3, %rd4;
	setp.ge.u64 	%p41, %rd87, %rd261;
	@%p41 bra 	$L__BB7_82;
	mul.lo.s64 	%rd424, %rd87, %rd6;
	shl.b64 	%rd425, %rd424, 3;
	add.s64 	%rd426, %rd1, %rd425;
	ld.global.u64 	%rd427, [%rd426];
	st.shared.u64 	[%r1], %rd427;
$L__BB7_82:
	add.s64 	%rd88, %rd86, %rd5;
	mad.lo.s64 	%rd89, %rd88, %rd3, %rd4;
	setp.ge.u64 	%p42, %rd89, %rd261;
	@%p42 bra 	$L__BB7_84;
	mul.lo.s64 	%rd428, %rd89, %rd6;
	shl.b64 	%rd429, %rd428, 3;
	add.s64 	%rd430, %rd1, %rd429;
	ld.global.u64 	%rd431, [%rd430];
	st.shared.u64 	[%r1], %rd431;
$L__BB7_84:
	add.s64 	%rd90, %rd88, %rd5;
	mad.lo.s64 	%rd91, %rd90, %rd3, %rd4;
	setp.ge.u64 	%p43, %rd91, %rd261;
	@%p43 bra 	$L__BB7_86;
	mul.lo.s64 	%rd432, %rd91, %rd6;
	shl.b64 	%rd433, %rd432, 3;
	add.s64 	%rd434, %rd1, %rd433;
	ld.global.u64 	%rd435, [%rd434];
	st.shared.u64 	[%r1], %rd435;
$L__BB7_86:
	add.s64 	%rd92, %rd90, %rd5;
	mad.lo.s64 	%rd93, %rd92, %rd3, %rd4;
	setp.ge.u64 	%p44, %rd93, %rd261;
	@%p44 bra 	$L__BB7_88;
	mul.lo.s64 	%rd436, %rd93, %rd6;
	shl.b64 	%rd437, %rd436, 3;
	add.s64 	%rd438, %rd1, %rd437;
	ld.global.u64 	%rd439, [%rd438];
	st.shared.u64 	[%r1], %rd439;
$L__BB7_88:
	add.s64 	%rd94, %rd92, %rd5;
	mad.lo.s64 	%rd95, %rd94, %rd3, %rd4;
	setp.ge.u64 	%p45, %rd95, %rd261;
	@%p45 bra 	$L__BB7_90;
	mul.lo.s64 	%rd440, %rd95, %rd6;
	shl.b64 	%rd441, %rd440, 3;
	add.s64 	%rd442, %rd1, %rd441;
	ld.global.u64 	%rd443, [%rd442];
	st.shared.u64 	[%r1], %rd443;
$L__BB7_90:
	add.s64 	%rd96, %rd94, %rd5;
	mad.lo.s64 	%rd97, %rd96, %rd3, %rd4;
	setp.ge.u64 	%p46, %rd97, %rd261;
	@%p46 bra 	$L__BB7_92;
	mul.lo.s64 	%rd444, %rd97, %rd6;
	shl.b64 	%rd445, %rd444, 3;
	add.s64 	%rd446, %rd1, %rd445;
	ld.global.u64 	%rd447, [%rd446];
	st.shared.u64 	[%r1], %rd447;
$L__BB7_92:
	add.s64 	%rd98, %rd96, %rd5;
	mad.lo.s64 	%rd99, %rd98, %rd3, %rd4;
	setp.ge.u64 	%p47, %rd99, %rd261;
	@%p47 bra 	$L__BB7_94;
	mul.lo.s64 	%rd448, %rd99, %rd6;
	shl.b64 	%rd449, %rd448, 3;
	add.s64 	%rd450, %rd1, %rd449;
	ld.global.u64 	%rd451, [%rd450];
	st.shared.u64 	[%r1], %rd451;
$L__BB7_94:
	add.s64 	%rd100, %rd98, %rd5;
	mad.lo.s64 	%rd101, %rd100, %rd3, %rd4;
	setp.ge.u64 	%p48, %rd101, %rd261;
	@%p48 bra 	$L__BB7_96;
	mul.lo.s64 	%rd452, %rd101, %rd6;
	shl.b64 	%rd453, %rd452, 3;
	add.s64 	%rd454, %rd1, %rd453;
	ld.global.u64 	%rd455, [%rd454];
	st.shared.u64 	[%r1], %rd455;
$L__BB7_96:
	add.s64 	%rd102, %rd100, %rd5;
	mad.lo.s64 	%rd103, %rd102, %rd3, %rd4;
	setp.ge.u64 	%p49, %rd103, %rd261;
	@%p49 bra 	$L__BB7_98;
	mul.lo.s64 	%rd456, %rd103, %rd6;
	shl.b64 	%rd457, %rd456, 3;
	add.s64 	%rd458, %rd1, %rd457;
	ld.global.u64 	%rd459, [%rd458];
	st.shared.u64 	[%r1], %rd459;
$L__BB7_98:
	add.s64 	%rd104, %rd102, %rd5;
	mad.lo.s64 	%rd105, %rd104, %rd3, %rd4;
	setp.ge.u64 	%p50, %rd105, %rd261;
	@%p50 bra 	$L__BB7_100;
	mul.lo.s64 	%rd460, %rd105, %rd6;
	shl.b64 	%rd461, %rd460, 3;
	add.s64 	%rd462, %rd1, %rd461;
	ld.global.u64 	%rd463, [%rd462];
	st.shared.u64 	[%r1], %rd463;
$L__BB7_100:
	add.s64 	%rd106, %rd104, %rd5;
	mad.lo.s64 	%rd107, %rd106, %rd3, %rd4;
	setp.ge.u64 	%p51, %rd107, %rd261;
	@%p51 bra 	$L__BB7_102;
	mul.lo.s64 	%rd464, %rd107, %rd6;
	shl.b64 	%rd465, %rd464, 3;
	add.s64 	%rd466, %rd1, %rd465;
	ld.global.u64 	%rd467, [%rd466];
	st.shared.u64 	[%r1], %rd467;
$L__BB7_102:
	add.s64 	%rd108, %rd106, %rd5;
	mad.lo.s64 	%rd109, %rd108, %rd3, %rd4;
	setp.ge.u64 	%p52, %rd109, %rd261;
	@%p52 bra 	$L__BB7_104;
	mul.lo.s64 	%rd468, %rd109, %rd6;
	shl.b64 	%rd469, %rd468, 3;
	add.s64 	%rd470, %rd1, %rd469;
	ld.global.u64 	%rd471, [%rd470];
	st.shared.u64 	[%r1], %rd471;
$L__BB7_104:
	add.s64 	%rd110, %rd108, %rd5;
	mad.lo.s64 	%rd111, %rd110, %rd3, %rd4;
	setp.ge.u64 	%p53, %rd111, %rd261;
	@%p53 bra 	$L__BB7_106;
	mul.lo.s64 	%rd472, %rd111, %rd6;
	shl.b64 	%rd473, %rd472, 3;
	add.s64 	%rd474, %rd1, %rd473;
	ld.global.u64 	%rd475, [%rd474];
	st.shared.u64 	[%r1], %rd475;
$L__BB7_106:
	add.s64 	%rd112, %rd110, %rd5;
	mad.lo.s64 	%rd113, %rd112, %rd3, %rd4;
	setp.ge.u64 	%p54, %rd113, %rd261;
	@%p54 bra 	$L__BB7_108;
	mul.lo.s64 	%rd476, %rd113, %rd6;
	shl.b64 	%rd477, %rd476, 3;
	add.s64 	%rd478, %rd1, %rd477;
	ld.global.u64 	%rd479, [%rd478];
	st.shared.u64 	[%r1], %rd479;
$L__BB7_108:
	add.s64 	%rd114, %rd112, %rd5;
	mad.lo.s64 	%rd115, %rd114, %rd3, %rd4;
	setp.ge.u64 	%p55, %rd115, %rd261;
	@%p55 bra 	$L__BB7_110;
	mul.lo.s64 	%rd480, %rd115, %rd6;
	shl.b64 	%rd481, %rd480, 3;
	add.s64 	%rd482, %rd1, %rd481;
	ld.global.u64 	%rd483, [%rd482];
	st.shared.u64 	[%r1], %rd483;
$L__BB7_110:
	add.s64 	%rd116, %rd114, %rd5;
	mad.lo.s64 	%rd117, %rd116, %rd3, %rd4;
	setp.ge.u64 	%p56, %rd117, %rd261;
	@%p56 bra 	$L__BB7_112;
	mul.lo.s64 	%rd484, %rd117, %rd6;
	shl.b64 	%rd485, %rd484, 3;
	add.s64 	%rd486, %rd1, %rd485;
	ld.global.u64 	%rd487, [%rd486];
	st.shared.u64 	[%r1], %rd487;
$L__BB7_112:
	add.s64 	%rd118, %rd116, %rd5;
	mad.lo.s64 	%rd119, %rd118, %rd3, %rd4;
	setp.ge.u64 	%p57, %rd119, %rd261;
	@%p57 bra 	$L__BB7_114;
	mul.lo.s64 	%rd488, %rd119, %rd6;
	shl.b64 	%rd489, %rd488, 3;
	add.s64 	%rd490, %rd1, %rd489;
	ld.global.u64 	%rd491, [%rd490];
	st.shared.u64 	[%r1], %rd491;
$L__BB7_114:
	add.s64 	%rd120, %rd118, %rd5;
	mad.lo.s64 	%rd121, %rd120, %rd3, %rd4;
	setp.ge.u64 	%p58, %rd121, %rd261;
	@%p58 bra 	$L__BB7_116;
	mul.lo.s64 	%rd492, %rd121, %rd6;
	shl.b64 	%rd493, %rd492, 3;
	add.s64 	%rd494, %rd1, %rd493;
	ld.global.u64 	%rd495, [%rd494];
	st.shared.u64 	[%r1], %rd495;
$L__BB7_116:
	add.s64 	%rd122, %rd120, %rd5;
	mad.lo.s64 	%rd123, %rd122, %rd3, %rd4;
	setp.ge.u64 	%p59, %rd123, %rd261;
	@%p59 bra 	$L__BB7_118;
	mul.lo.s64 	%rd496, %rd123, %rd6;
	shl.b64 	%rd497, %rd496, 3;
	add.s64 	%rd498, %rd1, %rd497;
	ld.global.u64 	%rd499, [%rd498];
	st.shared.u64 	[%r1], %rd499;
$L__BB7_118:
	add.s64 	%rd124, %rd122, %rd5;
	mad.lo.s64 	%rd125, %rd124, %rd3, %rd4;
	setp.ge.u64 	%p60, %rd125, %rd261;
	@%p60 bra 	$L__BB7_120;
	mul.lo.s64 	%rd500, %rd125, %rd6;
	shl.b64 	%rd501, %rd500, 3;
	add.s64 	%rd502, %rd1, %rd501;
	ld.global.u64 	%rd503, [%rd502];
	st.shared.u64 	[%r1], %rd503;
$L__BB7_120:
	add.s64 	%rd126, %rd124, %rd5;
	mad.lo.s64 	%rd127, %rd126, %rd3, %rd4;
	setp.ge.u64 	%p61, %rd127, %rd261;
	@%p61 bra 	$L__BB7_122;
	mul.lo.s64 	%rd504, %rd127, %rd6;
	shl.b64 	%rd505, %rd504, 3;
	add.s64 	%rd506, %rd1, %rd505;
	ld.global.u64 	%rd507, [%rd506];
	st.shared.u64 	[%r1], %rd507;
$L__BB7_122:
	add.s64 	%rd128, %rd126, %rd5;
	mad.lo.s64 	%rd129, %rd128, %rd3, %rd4;
	setp.ge.u64 	%p62, %rd129, %rd261;
	@%p62 bra 	$L__BB7_124;
	mul.lo.s64 	%rd508, %rd129, %rd6;
	shl.b64 	%rd509, %rd508, 3;
	add.s64 	%rd510, %rd1, %rd509;
	ld.global.u64 	%rd511, [%rd510];
	st.shared.u64 	[%r1], %rd511;
$L__BB7_124:
	add.s64 	%rd130, %rd128, %rd5;
	mad.lo.s64 	%rd131, %rd130, %rd3, %rd4;
	setp.ge.u64 	%p63, %rd131, %rd261;
	@%p63 bra 	$L__BB7_126;
	mul.lo.s64 	%rd512, %rd131, %rd6;
	shl.b64 	%rd513, %rd512, 3;
	add.s64 	%rd514, %rd1, %rd513;
	ld.global.u64 	%rd515, [%rd514];
	st.shared.u64 	[%r1], %rd515;
$L__BB7_126:
	add.s64 	%rd132, %rd130, %rd5;
	mad.lo.s64 	%rd133, %rd132, %rd3, %rd4;
	setp.ge.u64 	%p64, %rd133, %rd261;
	@%p64 bra 	$L__BB7_128;
	mul.lo.s64 	%rd516, %rd133, %rd6;
	shl.b64 	%rd517, %rd516, 3;
	add.s64 	%rd518, %rd1, %rd517;
	ld.global.u64 	%rd519, [%rd518];
	st.shared.u64 	[%r1], %rd519;
$L__BB7_128:
	add.s64 	%rd134, %rd132, %rd5;
	mad.lo.s64 	%rd135, %rd134, %rd3, %rd4;
	setp.ge.u64 	%p65, %rd135, %rd261;
	@%p65 bra 	$L__BB7_130;
	mul.lo.s64 	%rd520, %rd135, %rd6;
	shl.b64 	%rd521, %rd520, 3;
	add.s64 	%rd522, %rd1, %rd521;
	ld.global.u64 	%rd523, [%rd522];
	st.shared.u64 	[%r1], %rd523;
$L__BB7_130:
	add.s64 	%rd136, %rd134, %rd5;
	mad.lo.s64 	%rd137, %rd136, %rd3, %rd4;
	setp.ge.u64 	%p66, %rd137, %rd261;
	@%p66 bra 	$L__BB7_132;
	mul.lo.s64 	%rd524, %rd137, %rd6;
	shl.b64 	%rd525, %rd524, 3;
	add.s64 	%rd526, %rd1, %rd525;
	ld.global.u64 	%rd527, [%rd526];
	st.shared.u64 	[%r1], %rd527;
$L__BB7_132:
	add.s64 	%rd138, %rd136, %rd5;
	mad.lo.s64 	%rd139, %rd138, %rd3, %rd4;
	setp.ge.u64 	%p67, %rd139, %rd261;
	@%p67 bra 	$L__BB7_134;
	mul.lo.s64 	%rd528, %rd139, %rd6;
	shl.b64 	%rd529, %rd528, 3;
	add.s64 	%rd530, %rd1, %rd529;
	ld.global.u64 	%rd531, [%rd530];
	st.shared.u64 	[%r1], %rd531;
$L__BB7_134:
	add.s64 	%rd140, %rd138, %rd5;
	mad.lo.s64 	%rd141, %rd140, %rd3, %rd4;
	setp.ge.u64 	%p68, %rd141, %rd261;
	@%p68 bra 	$L__BB7_136;
	mul.lo.s64 	%rd532, %rd141, %rd6;
	shl.b64 	%rd533, %rd532, 3;
	add.s64 	%rd534, %rd1, %rd533;
	ld.global.u64 	%rd535, [%rd534];
	st.shared.u64 	[%r1], %rd535;
$L__BB7_136:
	add.s64 	%rd142, %rd140, %rd5;
	mad.lo.s64 	%rd143, %rd142, %rd3, %rd4;
	setp.ge.u64 	%p69, %rd143, %rd261;
	@%p69 bra 	$L__BB7_138;
	mul.lo.s64 	%rd536, %rd143, %rd6;
	shl.b64 	%rd537, %rd536, 3;
	add.s64 	%rd538, %rd1, %rd537;
	ld.global.u64 	%rd539, [%rd538];
	st.shared.u64 	[%r1], %rd539;
$L__BB7_138:
	add.s64 	%rd144, %rd142, %rd5;
	mad.lo.s64 	%rd145, %rd144, %rd3, %rd4;
	setp.ge.u64 	%p70, %rd145, %rd261;
	@%p70 bra 	$L__BB7_140;
	mul.lo.s64 	%rd540, %rd145, %rd6;
	shl.b64 	%rd541, %rd540, 3;
	add.s64 	%rd542, %rd1, %rd541;
	ld.global.u64 	%rd543, [%rd542];
	st.shared.u64 	[%r1], %rd543;
$L__BB7_140:
	add.s64 	%rd146, %rd144, %rd5;
	mad.lo.s64 	%rd147, %rd146, %rd3, %rd4;
	setp.ge.u64 	%p71, %rd147, %rd261;
	@%p71 bra 	$L__BB7_142;
	mul.lo.s64 	%rd544, %rd147, %rd6;
	shl.b64 	%rd545, %rd544, 3;
	add.s64 	%rd546, %rd1, %rd545;
	ld.global.u64 	%rd547, [%rd546];
	st.shared.u64 	[%r1], %rd547;
$L__BB7_142:
	add.s64 	%rd148, %rd146, %rd5;
	mad.lo.s64 	%rd149, %rd148, %rd3, %rd4;
	setp.ge.u64 	%p72, %rd149, %rd261;
	@%p72 bra 	$L__BB7_144;
	mul.lo.s64 	%rd548, %rd149, %rd6;
	shl.b64 	%rd549, %rd548, 3;
	add.s64 	%rd550, %rd1, %rd549;
	ld.global.u64 	%rd551, [%rd550];
	st.shared.u64 	[%r1], %rd551;
$L__BB7_144:
	add.s64 	%rd150, %rd148, %rd5;
	mad.lo.s64 	%rd151, %rd150, %rd3, %rd4;
	setp.ge.u64 	%p73, %rd151, %rd261;
	@%p73 bra 	$L__BB7_146;
	mul.lo.s64 	%rd552, %rd151, %rd6;
	shl.b64 	%rd553, %rd552, 3;
	add.s64 	%rd554, %rd1, %rd553;
	ld.global.u64 	%rd555, [%rd554];
	st.shared.u64 	[%r1], %rd555;
$L__BB7_146:
	add.s64 	%rd152, %rd150, %rd5;
	mad.lo.s64 	%rd153, %rd152, %rd3, %rd4;
	setp.ge.u64 	%p74, %rd153, %rd261;
	@%p74 bra 	$L__BB7_148;
	mul.lo.s64 	%rd556, %rd153, %rd6;
	shl.b64 	%rd557, %rd556, 3;
	add.s64 	%rd558, %rd1, %rd557;
	ld.global.u64 	%rd559, [%rd558];
	st.shared.u64 	[%r1], %rd559;
$L__BB7_148:
	add.s64 	%rd154, %rd152, %rd5;
	mad.lo.s64 	%rd155, %rd154, %rd3, %rd4;
	setp.ge.u64 	%p75, %rd155, %rd261;
	@%p75 bra 	$L__BB7_150;
	mul.lo.s64 	%rd560, %rd155, %rd6;
	shl.b64 	%rd561, %rd560, 3;
	add.s64 	%rd562, %rd1, %rd561;
	ld.global.u64 	%rd563, [%rd562];
	st.shared.u64 	[%r1], %rd563;
$L__BB7_150:
	add.s64 	%rd156, %rd154, %rd5;
	mad.lo.s64 	%rd157, %rd156, %rd3, %rd4;
	setp.ge.u64 	%p76, %rd157, %rd261;
	@%p76 bra 	$L__BB7_152;
	mul.lo.s64 	%rd564, %rd157, %rd6;
	shl.b64 	%rd565, %rd564, 3;
	add.s64 	%rd566, %rd1, %rd565;
	ld.global.u64 	%rd567, [%rd566];
	st.shared.u64 	[%r1], %rd567;
$L__BB7_152:
	add.s64 	%rd158, %rd156, %rd5;
	mad.lo.s64 	%rd159, %rd158, %rd3, %rd4;
	setp.ge.u64 	%p77, %rd159, %rd261;
	@%p77 bra 	$L__BB7_154;
	mul.lo.s64 	%rd568, %rd159, %rd6;
	shl.b64 	%rd569, %rd568, 3;
	add.s64 	%rd570, %rd1, %rd569;
	ld.global.u64 	%rd571, [%rd570];
	st.shared.u64 	[%r1], %rd571;
$L__BB7_154:
	add.s64 	%rd160, %rd158, %rd5;
	mad.lo.s64 	%rd161, %rd160, %rd3, %rd4;
	setp.ge.u64 	%p78, %rd161, %rd261;
	@%p78 bra 	$L__BB7_156;
	mul.lo.s64 	%rd572, %rd161, %rd6;
	shl.b64 	%rd573, %rd572, 3;
	add.s64 	%rd574, %rd1, %rd573;
	ld.global.u64 	%rd575, [%rd574];
	st.shared.u64 	[%r1], %rd575;
$L__BB7_156:
	add.s64 	%rd162, %rd160, %rd5;
	mad.lo.s64 	%rd163, %rd162, %rd3, %rd4;
	setp.ge.u64 	%p79, %rd163, %rd261;
	@%p79 bra 	$L__BB7_158;
	mul.lo.s64 	%rd576, %rd163, %rd6;
	shl.b64 	%rd577, %rd576, 3;
	add.s64 	%rd578, %rd1, %rd577;
	ld.global.u64 	%rd579, [%rd578];
	st.shared.u64 	[%r1], %rd579;
$L__BB7_158:
	add.s64 	%rd164, %rd162, %rd5;
	mad.lo.s64 	%rd165, %rd164, %rd3, %rd4;
	setp.ge.u64 	%p80, %rd165, %rd261;
	@%p80 bra 	$L__BB7_160;
	mul.lo.s64 	%rd580, %rd165, %rd6;
	shl.b64 	%rd581, %rd580, 3;
	add.s64 	%rd582, %rd1, %rd581;
	ld.global.u64 	%rd583, [%rd582];
	st.shared.u64 	[%r1], %rd583;
$L__BB7_160:
	add.s64 	%rd166, %rd164, %rd5;
	mad.lo.s64 	%rd167, %rd166, %rd3, %rd4;
	setp.ge.u64 	%p81, %rd167, %rd261;
	@%p81 bra 	$L__BB7_162;
	mul.lo.s64 	%rd584, %rd167, %rd6;
	shl.b64 	%rd585, %rd584, 3;
	add.s64 	%rd586, %rd1, %rd585;
	ld.global.u64 	%rd587, [%rd586];
	st.shared.u64 	[%r1], %rd587;
$L__BB7_162:
	add.s64 	%rd168, %rd166, %rd5;
	mad.lo.s64 	%rd169, %rd168, %rd3, %rd4;
	setp.ge.u64 	%p82, %rd169, %rd261;
	@%p82 bra 	$L__BB7_164;
	mul.lo.s64 	%rd588, %rd169, %rd6;
	shl.b64 	%rd589, %rd588, 3;
	add.s64 	%rd590, %rd1, %rd589;
	ld.global.u64 	%rd591, [%rd590];
	st.shared.u64 	[%r1], %rd591;
$L__BB7_164:
	add.s64 	%rd170, %rd168, %rd5;
	mad.lo.s64 	%rd171, %rd170, %rd3, %rd4;
	setp.ge.u64 	%p83, %rd171, %rd261;
	@%p83 bra 	$L__BB7_166;
	mul.lo.s64 	%rd592, %rd171, %rd6;
	shl.b64 	%rd593, %rd592, 3;
	add.s64 	%rd594, %rd1, %rd593;
	ld.global.u64 	%rd595, [%rd594];
	st.shared.u64 	[%r1], %rd595;
$L__BB7_166:
	add.s64 	%rd172, %rd170, %rd5;
	mad.lo.s64 	%rd173, %rd172, %rd3, %rd4;
	setp.ge.u64 	%p84, %rd173, %rd261;
	@%p84 bra 	$L__BB7_168;
	mul.lo.s64 	%rd596, %rd173, %rd6;
	shl.b64 	%rd597, %rd596, 3;
	add.s64 	%rd598, %rd1, %rd597;
	ld.global.u64 	%rd599, [%rd598];
	st.shared.u64 	[%r1], %rd599;
$L__BB7_168:
	add.s64 	%rd174, %rd172, %rd5;
	mad.lo.s64 	%rd175, %rd174, %rd3, %rd4;
	setp.ge.u64 	%p85, %rd175, %rd261;
	@%p85 bra 	$L__BB7_170;
	mul.lo.s64 	%rd600, %rd175, %rd6;
	shl.b64 	%rd601, %rd600, 3;
	add.s64 	%rd602, %rd1, %rd601;
	ld.global.u64 	%rd603, [%rd602];
	st.shared.u64 	[%r1], %rd603;
$L__BB7_170:
	add.s64 	%rd176, %rd174, %rd5;
	mad.lo.s64 	%rd177, %rd176, %rd3, %rd4;
	setp.ge.u64 	%p86, %rd177, %rd261;
	@%p86 bra 	$L__BB7_172;
	mul.lo.s64 	%rd604, %rd177, %rd6;
	shl.b64 	%rd605, %rd604, 3;
	add.s64 	%rd606, %rd1, %rd605;
	ld.global.u64 	%rd607, [%rd606];
	st.shared.u64 	[%r1], %rd607;
$L__BB7_172:
	add.s64 	%rd178, %rd176, %rd5;
	mad.lo.s64 	%rd179, %rd178, %rd3, %rd4;
	setp.ge.u64 	%p87, %rd179, %rd261;
	@%p87 bra 	$L__BB7_174;
	mul.lo.s64 	%rd608, %rd179, %rd6;
	shl.b64 	%rd609, %rd608, 3;
	add.s64 	%rd610, %rd1, %rd609;
	ld.global.u64 	%rd611, [%rd610];
	st.shared.u64 	[%r1], %rd611;
$L__BB7_174:
	add.s64 	%rd180, %rd178, %rd5;
	mad.lo.s64 	%rd181, %rd180, %rd3, %rd4;
	setp.ge.u64 	%p88, %rd181, %rd261;
	@%p88 bra 	$L__BB7_176;
	mul.lo.s64 	%rd612, %rd181, %rd6;
	shl.b64 	%rd613, %rd612, 3;
	add.s64 	%rd614, %rd1, %rd613;
	ld.global.u64 	%rd615, [%rd614];
	st.shared.u64 	[%r1], %rd615;
$L__BB7_176:
	add.s64 	%rd182, %rd180, %rd5;
	mad.lo.s64 	%rd183, %rd182, %rd3, %rd4;
	setp.ge.u64 	%p89, %rd183, %rd261;
	@%p89 bra 	$L__BB7_178;
	mul.lo.s64 	%rd616, %rd183, %rd6;
	shl.b64 	%rd617, %rd616, 3;
	add.s64 	%rd618, %rd1, %rd617;
	ld.global.u64 	%rd619, [%rd618];
	st.shared.u64 	[%r1], %rd619;
$L__BB7_178:
	add.s64 	%rd184, %rd182, %rd5;
	mad.lo.s64 	%rd185, %rd184, %rd3, %rd4;
	setp.ge.u64 	%p90, %rd185, %rd261;
	@%p90 bra 	$L__BB7_180;
	mul.lo.s64 	%rd620, %rd185, %rd6;
	shl.b64 	%rd621, %rd620, 3;
	add.s64 	%rd622, %rd1, %rd621;
	ld.global.u64 	%rd623, [%rd622];
	st.shared.u64 	[%r1], %rd623;
$L__BB7_180:
	add.s64 	%rd186, %rd184, %rd5;
	mad.lo.s64 	%rd187, %rd186, %rd3, %rd4;
	setp.ge.u64 	%p91, %rd187, %rd261;
	@%p91 bra 	$L__BB7_182;
	mul.lo.s64 	%rd624, %rd187, %rd6;
	shl.b64 	%rd625, %rd624, 3;
	add.s64 	%rd626, %rd1, %rd625;
	ld.global.u64 	%rd627, [%rd626];
	st.shared.u64 	[%r1], %rd627;
$L__BB7_182:
	add.s64 	%rd188, %rd186, %rd5;
	mad.lo.s64 	%rd189, %rd188, %rd3, %rd4;
	setp.ge.u64 	%p92, %rd189, %rd261;
	@%p92 bra 	$L__BB7_184;
	mul.lo.s64 	%rd628, %rd189, %rd6;
	shl.b64 	%rd629, %rd628, 3;
	add.s64 	%rd630, %rd1, %rd629;
	ld.global.u64 	%rd631, [%rd630];
	st.shared.u64 	[%r1], %rd631;
$L__BB7_184:
	add.s64 	%rd190, %rd188, %rd5;
	mad.lo.s64 	%rd191, %rd190, %rd3, %rd4;
	setp.ge.u64 	%p93, %rd191, %rd261;
	@%p93 bra 	$L__BB7_186;
	mul.lo.s64 	%rd632, %rd191, %rd6;
	shl.b64 	%rd633, %rd632, 3;
	add.s64 	%rd634, %rd1, %rd633;
	ld.global.u64 	%rd635, [%rd634];
	st.shared.u64 	[%r1], %rd635;
$L__BB7_186:
	add.s64 	%rd192, %rd190, %rd5;
	mad.lo.s64 	%rd193, %rd192, %rd3, %rd4;
	setp.ge.u64 	%p94, %rd193, %rd261;
	@%p94 bra 	$L__BB7_188;
	mul.lo.s64 	%rd636, %rd193, %rd6;
	shl.b64 	%rd637, %rd636, 3;
	add.s64 	%rd638, %rd1, %rd637;
	ld.global.u64 	%rd639, [%rd638];
	st.shared.u64 	[%r1], %rd639;
$L__BB7_188:
	add.s64 	%rd194, %rd192, %rd5;
	mad.lo.s64 	%rd195, %rd194, %rd3, %rd4;
	setp.ge.u64 	%p95, %rd195, %rd261;
	@%p95 bra 	$L__BB7_190;
	mul.lo.s64 	%rd640, %rd195, %rd6;
	shl.b64 	%rd641, %rd640, 3;
	add.s64 	%rd642, %rd1, %rd641;
	ld.global.u64 	%rd643, [%rd642];
	st.shared.u64 	[%r1], %rd643;
$L__BB7_190:
	add.s64 	%rd196, %rd194, %rd5;
	mad.lo.s64 	%rd197, %rd196, %rd3, %rd4;
	setp.ge.u64 	%p96, %rd197, %rd261;
	@%p96 bra 	$L__BB7_192;
	mul.lo.s64 	%rd644, %rd197, %rd6;
	shl.b64 	%rd645, %rd644, 3;
	add.s64 	%rd646, %rd1, %rd645;
	ld.global.u64 	%rd647, [%rd646];
	st.shared.u64 	[%r1], %rd647;
$L__BB7_192:
	add.s64 	%rd198, %rd196, %rd5;
	mad.lo.s64 	%rd199, %rd198, %rd3, %rd4;
	setp.ge.u64 	%p97, %rd199, %rd261;
	@%p97 bra 	$L__BB7_194;
	mul.lo.s64 	%rd648, %rd199, %rd6;
	shl.b64 	%rd649, %rd648, 3;
	add.s64 	%rd650, %rd1, %rd649;
	ld.global.u64 	%rd651, [%rd650];
	st.shared.u64 	[%r1], %rd651;
$L__BB7_194:
	add.s64 	%rd200, %rd198, %rd5;
	mad.lo.s64 	%rd201, %rd200, %rd3, %rd4;
	setp.ge.u64 	%p98, %rd201, %rd261;
	@%p98 bra 	$L__BB7_196;
	mul.lo.s64 	%rd652, %rd201, %rd6;
	shl.b64 	%rd653, %rd652, 3;
	add.s64 	%rd654, %rd1, %rd653;
	ld.global.u64 	%rd655, [%rd654];
	st.shared.u64 	[%r1], %rd655;
$L__BB7_196:
	add.s64 	%rd202, %rd200, %rd5;
	mad.lo.s64 	%rd203, %rd202, %rd3, %rd4;
	setp.ge.u64 	%p99, %rd203, %rd261;
	@%p99 bra 	$L__BB7_198;
	mul.lo.s64 	%rd656, %rd203, %rd6;
	shl.b64 	%rd657, %rd656, 3;
	add.s64 	%rd658, %rd1, %rd657;
	ld.global.u64 	%rd659, [%rd658];
	st.shared.u64 	[%r1], %rd659;
$L__BB7_198:
	add.s64 	%rd204, %rd202, %rd5;
	mad.lo.s64 	%rd205, %rd204, %rd3, %rd4;
	setp.ge.u64 	%p100, %rd205, %rd261;
	@%p100 bra 	$L__BB7_200;
	mul.lo.s64 	%rd660, %rd205, %rd6;
	shl.b64 	%rd661, %rd660, 3;
	add.s64 	%rd662, %rd1, %rd661;
	ld.global.u64 	%rd663, [%rd662];
	st.shared.u64 	[%r1], %rd663;
$L__BB7_200:
	add.s64 	%rd206, %rd204, %rd5;
	mad.lo.s64 	%rd207, %rd206, %rd3, %rd4;
	setp.ge.u64 	%p101, %rd207, %rd261;
	@%p101 bra 	$L__BB7_202;
	mul.lo.s64 	%rd664, %rd207, %rd6;
	shl.b64 	%rd665, %rd664, 3;
	add.s64 	%rd666, %rd1, %rd665;
	ld.global.u64 	%rd667, [%rd666];
	st.shared.u64 	[%r1], %rd667;
$L__BB7_202:
	add.s64 	%rd208, %rd206, %rd5;
	mad.lo.s64 	%rd209, %rd208, %rd3, %rd4;
	setp.ge.u64 	%p102, %rd209, %rd261;
	@%p102 bra 	$L__BB7_204;
	mul.lo.s64 	%rd668, %rd209, %rd6;
	shl.b64 	%rd669, %rd668, 3;
	add.s64 	%rd670, %rd1, %rd669;
	ld.global.u64 	%rd671, [%rd670];
	st.shared.u64 	[%r1], %rd671;
$L__BB7_204:
	add.s64 	%rd210, %rd208, %rd5;
	mad.lo.s64 	%rd211, %rd210, %rd3, %rd4;
	setp.ge.u64 	%p103, %rd211, %rd261;
	@%p103 bra 	$L__BB7_206;
	mul.lo.s64 	%rd672, %rd211, %rd6;
	shl.b64 	%rd673, %rd672, 3;
	add.s64 	%rd674, %rd1, %rd673;
	ld.global.u64 	%rd675, [%rd674];
	st.shared.u64 	[%r1], %rd675;
$L__BB7_206:
	add.s64 	%rd212, %rd210, %rd5;
	mad.lo.s64 	%rd213, %rd212, %rd3, %rd4;
	setp.ge.u64 	%p104, %rd213, %rd261;
	@%p104 bra 	$L__BB7_208;
	mul.lo.s64 	%rd676, %rd213, %rd6;
	shl.b64 	%rd677, %rd676, 3;
	add.s64 	%rd678, %rd1, %rd677;
	ld.global.u64 	%rd679, [%rd678];
	st.shared.u64 	[%r1], %rd679;
$L__BB7_208:
	add.s64 	%rd214, %rd212, %rd5;
	mad.lo.s64 	%rd215, %rd214, %rd3, %rd4;
	setp.ge.u64 	%p105, %rd215, %rd261;
	@%p105 bra 	$L__BB7_210;
	mul.lo.s64 	%rd680, %rd215, %rd6;
	shl.b64 	%rd681, %rd680, 3;
	add.s64 	%rd682, %rd1, %rd681;
	ld.global.u64 	%rd683, [%rd682];
	st.shared.u64 	[%r1], %rd683;
$L__BB7_210:
	add.s64 	%rd216, %rd214, %rd5;
	mad.lo.s64 	%rd217, %rd216, %rd3, %rd4;
	setp.ge.u64 	%p106, %rd217, %rd261;
	@%p106 bra 	$L__BB7_212;
	mul.lo.s64 	%rd684, %rd217, %rd6;
	shl.b64 	%rd685, %rd684, 3;
	add.s64 	%rd686, %rd1, %rd685;
	ld.global.u64 	%rd687, [%rd686];
	st.shared.u64 	[%r1], %rd687;
$L__BB7_212:
	add.s64 	%rd218, %rd216, %rd5;
	mad.lo.s64 	%rd219, %rd218, %rd3, %rd4;
	setp.ge.u64 	%p107, %rd219, %rd261;
	@%p107 bra 	$L__BB7_214;
	mul.lo.s64 	%rd688, %rd219, %rd6;
	shl.b64 	%rd689, %rd688, 3;
	add.s64 	%rd690, %rd1, %rd689;
	ld.global.u64 	%rd691, [%rd690];
	st.shared.u64 	[%r1], %rd691;
$L__BB7_214:
	add.s64 	%rd220, %rd218, %rd5;
	mad.lo.s64 	%rd221, %rd220, %rd3, %rd4;
	setp.ge.u64 	%p108, %rd221, %rd261;
	@%p108 bra 	$L__BB7_216;
	mul.lo.s64 	%rd692, %rd221, %rd6;
	shl.b64 	%rd693, %rd692, 3;
	add.s64 	%rd694, %rd1, %rd693;
	ld.global.u64 	%rd695, [%rd694];
	st.shared.u64 	[%r1], %rd695;
$L__BB7_216:
	add.s64 	%rd222, %rd220, %rd5;
	mad.lo.s64 	%rd223, %rd222, %rd3, %rd4;
	setp.ge.u64 	%p109, %rd223, %rd261;
	@%p109 bra 	$L__BB7_218;
	mul.lo.s64 	%rd696, %rd223, %rd6;
	shl.b64 	%rd697, %rd696, 3;
	add.s64 	%rd698, %rd1, %rd697;
	ld.global.u64 	%rd699, [%rd698];
	st.shared.u64 	[%r1], %rd699;
$L__BB7_218:
	add.s64 	%rd224, %rd222, %rd5;
	mad.lo.s64 	%rd225, %rd224, %rd3, %rd4;
	setp.ge.u64 	%p110, %rd225, %rd261;
	@%p110 bra 	$L__BB7_220;
	mul.lo.s64 	%rd700, %rd225, %rd6;
	shl.b64 	%rd701, %rd700, 3;
	add.s64 	%rd702, %rd1, %rd701;
	ld.global.u64 	%rd703, [%rd702];
	st.shared.u64 	[%r1], %rd703;
$L__BB7_220:
	add.s64 	%rd226, %rd224, %rd5;
	mad.lo.s64 	%rd227, %rd226, %rd3, %rd4;
	setp.ge.u64 	%p111, %rd227, %rd261;
	@%p111 bra 	$L__BB7_222;
	mul.lo.s64 	%rd704, %rd227, %rd6;
	shl.b64 	%rd705, %rd704, 3;
	add.s64 	%rd706, %rd1, %rd705;
	ld.global.u64 	%rd707, [%rd706];
	st.shared.u64 	[%r1], %rd707;
$L__BB7_222:
	add.s64 	%rd228, %rd226, %rd5;
	mad.lo.s64 	%rd229, %rd228, %rd3, %rd4;
	setp.ge.u64 	%p112, %rd229, %rd261;
	@%p112 bra 	$L__BB7_224;
	mul.lo.s64 	%rd708, %rd229, %rd6;
	shl.b64 	%rd709, %rd708, 3;
	add.s64 	%rd710, %rd1, %rd709;
	ld.global.u64 	%rd711, [%rd710];
	st.shared.u64 	[%r1], %rd711;
$L__BB7_224:
	add.s64 	%rd230, %rd228, %rd5;
	mad.lo.s64 	%rd231, %rd230, %rd3, %rd4;
	setp.ge.u64 	%p113, %rd231, %rd261;
	@%p113 bra 	$L__BB7_226;
	mul.lo.s64 	%rd712, %rd231, %rd6;
	shl.b64 	%rd713, %rd712, 3;
	add.s64 	%rd714, %rd1, %rd713;
	ld.global.u64 	%rd715, [%rd714];
	st.shared.u64 	[%r1], %rd715;
$L__BB7_226:
	add.s64 	%rd232, %rd230, %rd5;
	mad.lo.s64 	%rd233, %rd232, %rd3, %rd4;
	setp.ge.u64 	%p114, %rd233, %rd261;
	@%p114 bra 	$L__BB7_228;
	mul.lo.s64 	%rd716, %rd233, %rd6;
	shl.b64 	%rd717, %rd716, 3;
	add.s64 	%rd718, %rd1, %rd717;
	ld.global.u64 	%rd719, [%rd718];
	st.shared.u64 	[%r1], %rd719;
$L__BB7_228:
	add.s64 	%rd234, %rd232, %rd5;
	mad.lo.s64 	%rd235, %rd234, %rd3, %rd4;
	setp.ge.u64 	%p115, %rd235, %rd261;
	@%p115 bra 	$L__BB7_230;
	mul.lo.s64 	%rd720, %rd235, %rd6;
	shl.b64 	%rd721, %rd720, 3;
	add.s64 	%rd722, %rd1, %rd721;
	ld.global.u64 	%rd723, [%rd722];
	st.shared.u64 	[%r1], %rd723;
$L__BB7_230:
	add.s64 	%rd236, %rd234, %rd5;
	mad.lo.s64 	%rd237, %rd236, %rd3, %rd4;
	setp.ge.u64 	%p116, %rd237, %rd261;
	@%p116 bra 	$L__BB7_232;
	mul.lo.s64 	%rd724, %rd237, %rd6;
	shl.b64 	%rd725, %rd724, 3;
	add.s64 	%rd726, %rd1, %rd725;
	ld.global.u64 	%rd727, [%rd726];
	st.shared.u64 	[%r1], %rd727;
$L__BB7_232:
	add.s64 	%rd238, %rd236, %rd5;
	mad.lo.s64 	%rd239, %rd238, %rd3, %rd4;
	setp.ge.u64 	%p117, %rd239, %rd261;
	@%p117 bra 	$L__BB7_234;
	mul.lo.s64 	%rd728, %rd239, %rd6;
	shl.b64 	%rd729, %rd728, 3;
	add.s64 	%rd730, %rd1, %rd729;
	ld.global.u64 	%rd731, [%rd730];
	st.shared.u64 	[%r1], %rd731;
$L__BB7_234:
	add.s64 	%rd240, %rd238, %rd5;
	mad.lo.s64 	%rd241, %rd240, %rd3, %rd4;
	setp.ge.u64 	%p118, %rd241, %rd261;
	@%p118 bra 	$L__BB7_236;
	mul.lo.s64 	%rd732, %rd241, %rd6;
	shl.b64 	%rd733, %rd732, 3;
	add.s64 	%rd734, %rd1, %rd733;
	ld.global.u64 	%rd735, [%rd734];
	st.shared.u64 	[%r1], %rd735;
$L__BB7_236:
	add.s64 	%rd242, %rd240, %rd5;
	mad.lo.s64 	%rd243, %rd242, %rd3, %rd4;
	setp.ge.u64 	%p119, %rd243, %rd261;
	@%p119 bra 	$L__BB7_238;
	mul.lo.s64 	%rd736, %rd243, %rd6;
	shl.b64 	%rd737, %rd736, 3;
	add.s64 	%rd738, %rd1, %rd737;
	ld.global.u64 	%rd739, [%rd738];
	st.shared.u64 	[%r1], %rd739;
$L__BB7_238:
	add.s64 	%rd244, %rd242, %rd5;
	mad.lo.s64 	%rd245, %rd244, %rd3, %rd4;
	setp.ge.u64 	%p120, %rd245, %rd261;
	@%p120 bra 	$L__BB7_240;
	mul.lo.s64 	%rd740, %rd245, %rd6;
	shl.b64 	%rd741, %rd740, 3;
	add.s64 	%rd742, %rd1, %rd741;
	ld.global.u64 	%rd743, [%rd742];
	st.shared.u64 	[%r1], %rd743;
$L__BB7_240:
	add.s64 	%rd246, %rd244, %rd5;
	mad.lo.s64 	%rd247, %rd246, %rd3, %rd4;
	setp.ge.u64 	%p121, %rd247, %rd261;
	@%p121 bra 	$L__BB7_242;
	mul.lo.s64 	%rd744, %rd247, %rd6;
	shl.b64 	%rd745, %rd744, 3;
	add.s64 	%rd746, %rd1, %rd745;
	ld.global.u64 	%rd747, [%rd746];
	st.shared.u64 	[%r1], %rd747;
$L__BB7_242:
	add.s64 	%rd248, %rd246, %rd5;
	mad.lo.s64 	%rd249, %rd248, %rd3, %rd4;
	setp.ge.u64 	%p122, %rd249, %rd261;
	@%p122 bra 	$L__BB7_244;
	mul.lo.s64 	%rd748, %rd249, %rd6;
	shl.b64 	%rd749, %rd748, 3;
	add.s64 	%rd750, %rd1, %rd749;
	ld.global.u64 	%rd751, [%rd750];
	st.shared.u64 	[%r1], %rd751;
$L__BB7_244:
	add.s64 	%rd250, %rd248, %rd5;
	mad.lo.s64 	%rd251, %rd250, %rd3, %rd4;
	setp.ge.u64 	%p123, %rd251, %rd261;
	@%p123 bra 	$L__BB7_246;
	mul.lo.s64 	%rd752, %rd251, %rd6;
	shl.b64 	%rd753, %rd752, 3;
	add.s64 	%rd754, %rd1, %rd753;
	ld.global.u64 	%rd755, [%rd754];
	st.shared.u64 	[%r1], %rd755;
$L__BB7_246:
	add.s64 	%rd252, %rd250, %rd5;
	mad.lo.s64 	%rd253, %rd252, %rd3, %rd4;
	setp.ge.u64 	%p124, %rd253, %rd261;
	@%p124 bra 	$L__BB7_248;
	mul.lo.s64 	%rd756, %rd253, %rd6;
	shl.b64 	%rd757, %rd756, 3;
	add.s64 	%rd758, %rd1, %rd757;
	ld.global.u64 	%rd759, [%rd758];
	st.shared.u64 	[%r1], %rd759;
$L__BB7_248:
	add.s64 	%rd254, %rd252, %rd5;
	mad.lo.s64 	%rd255, %rd254, %rd3, %rd4;
	setp.ge.u64 	%p125, %rd255, %rd261;
	@%p125 bra 	$L__BB7_250;
	mul.lo.s64 	%rd760, %rd255, %rd6;
	shl.b64 	%rd761, %rd760, 3;
	add.s64 	%rd762, %rd1, %rd761;
	ld.global.u64 	%rd763, [%rd762];
	st.shared.u64 	[%r1], %rd763;
$L__BB7_250:
	add.s64 	%rd256, %rd254, %rd5;
	mad.lo.s64 	%rd257, %rd256, %rd3, %rd4;
	setp.ge.u64 	%p126, %rd257, %rd261;
	@%p126 bra 	$L__BB7_252;
	mul.lo.s64 	%rd764, %rd257, %rd6;
	shl.b64 	%rd765, %rd764, 3;
	add.s64 	%rd766, %rd1, %rd765;
	ld.global.u64 	%rd767, [%rd766];
	st.shared.u64 	[%r1], %rd767;
$L__BB7_252:
	add.s64 	%rd258, %rd256, %rd5;
	mad.lo.s64 	%rd259, %rd258, %rd3, %rd4;
	setp.ge.u64 	%p127, %rd259, %rd261;
	@%p127 bra 	$L__BB7_254;
	mul.lo.s64 	%rd768, %rd259, %rd6;
	shl.b64 	%rd769, %rd768, 3;
	add.s64 	%rd770, %rd1, %rd769;
	ld.global.u64 	%rd771, [%rd770];
	st.shared.u64 	[%r1], %rd771;
$L__BB7_254:
	add.s64 	%rd772, %rd258, %rd5;
	mad.lo.s64 	%rd260, %rd772, %rd3, %rd4;
	setp.ge.u64 	%p128, %rd260, %rd261;
	@%p128 bra 	$L__BB7_256;
	mul.lo.s64 	%rd773, %rd260, %rd6;
	shl.b64 	%rd774, %rd773, 3;
	add.s64 	%rd775, %rd1, %rd774;
	ld.global.u64 	%rd776, [%rd775];
	st.shared.u64 	[%r1], %rd776;
$L__BB7_256:
	bar.sync 	0;
	ret;

}
	// .globl	_Z22stridedBandwidthKernelILi8ELi256EEvPKcmi
.visible .entry _Z22stridedBandwidthKernelILi8ELi256EEvPKcmi(
	.param .u64 .ptr .align 1 _Z22stridedBandwidthKernelILi8ELi256EEvPKcmi_param_0,
	.param .u64 _Z22stridedBandwidthKernelILi8ELi256EEvPKcmi_param_1,
	.param .u32 _Z22stridedBandwidthKernelILi8ELi256EEvPKcmi_param_2
)
{
	.reg .pred 	%p<257>;
	.reg .b32 	%r<8>;
	.reg .b64 	%rd<1545>;

	ld.param.u64 	%rd518, [_Z22stridedBandwidthKernelILi8ELi256EEvPKcmi_param_0];
	ld.param.u64 	%rd517, [_Z22stridedBandwidthKernelILi8ELi256EEvPKcmi_param_1];
	ld.param.s32 	%rd6, [_Z22stridedBandwidthKernelILi8ELi256EEvPKcmi_param_2];
	cvta.to.global.u64 	%rd1, %rd518;
	mov.u32 	%r2, %ctaid.x;
	cvt.u64.u32 	%rd2, %r2;
	mov.u32 	%r3, %ntid.x;
	cvt.u64.u32 	%rd3, %r3;
	mov.u32 	%r4, %tid.x;
	cvt.u64.u32 	%rd4, %r4;
	mov.u32 	%r5, %nctaid.x;
	cvt.u64.u32 	%rd5, %r5;
	shl.b32 	%r6, %r4, 3;
	mov.u32 	%r7, smem_buffer;
	add.s32 	%r1, %r7, %r6;
	mul.wide.u32 	%rd519, %r2, %r3;
	add.s64 	%rd7, %rd519, %rd4;
	setp.ge.u64 	%p1, %rd7, %rd517;
	@%p1 bra 	$L__BB8_2;
	mul.lo.s64 	%rd520, %rd7, %rd6;
	shl.b64 	%rd521, %rd520, 3;
	add.s64 	%rd522, %rd1, %rd521;
	ld.global.u64 	%rd523, [%rd522];
	st.shared.u64 	[%r1], %rd523;
$L__BB8_2:
	add.s64 	%rd8, %rd5, %rd2;
	mad.lo.s64 	%rd9, %rd8, %rd3, %rd4;
	setp.ge.u64 	%p2, %rd9, %rd517;
	@%p2 bra 	$L__BB8_4;
	mul.lo.s64 	%rd524, %rd9, %rd6;
	shl.b64 	%rd525, %rd524, 3;
	add.s64 	%rd526, %rd1, %rd525;
	ld.global.u64 	%rd527, [%rd526];
	st.shared.u64 	[%r1], %rd527;
$L__BB8_4:
	add.s64 	%rd10, %rd8, %rd5;
	mad.lo.s64 	%rd11, %rd10, %rd3, %rd4;
	setp.ge.u64 	%p3, %rd11, %rd517;
	@%p3 bra 	$L__BB8_6;
	mul.lo.s64 	%rd528, %rd11, %rd6;
	shl.b64 	%rd529, %rd528, 3;
	add.s64 	%rd530, %rd1, %rd529;
	ld.global.u64 	%rd531, [%rd530];
	st.shared.u64 	[%r1], %rd531;
$L__BB8_6:
	add.s64 	%rd12, %rd10, %rd5;
	mad.lo.s64 	%rd13, %rd12, %rd3, %rd4;
	setp.ge.u64 	%p4, %rd13, %rd517;
	@%p4 bra 	$L__BB8_8;
	mul.lo.s64 	%rd532, %rd13, %rd6;
	shl.b64 	%rd533, %rd532, 3;
	add.s64 	%rd534, %rd1, %rd533;
	ld.global.u64 	%rd535, [%rd534];
	st.shared.u64 	[%r1], %rd535;
$L__BB8_8:
	add.s64 	%rd14, %rd12, %rd5;
	mad.lo.s64 	%rd15, %rd14, %rd3, %rd4;
	setp.ge.u64 	%p5, %rd15, %rd517;
	@%p5 bra 	$L__BB8_10;
	mul.lo.s64 	%rd536, %rd15, %rd6;
	shl.b64 	%rd537, %rd536, 3;
	add.s64 	%rd538, %rd1, %rd537;
	ld.global.u64 	%rd539, [%rd538];
	st.shared.u64 	[%r1], %rd539;
$L__BB8_10:
	add.s64 	%rd16, %rd14, %rd5;
	mad.lo.s64 	%rd17, %rd16, %rd3, %rd4;
	setp.ge.u64 	%p6, %rd17, %rd517;
	@%p6 bra 	$L__BB8_12;
	mul.lo.s64 	%rd540, %rd17, %rd6;
	shl.b64 	%rd541, %rd540, 3;
	add.s64 	%rd542, %rd1, %rd541;
	ld.global.u64 	%rd543, [%rd542];
	st.shared.u64 	[%r1], %rd543;
$L__BB8_12:
	add.s64 	%rd18, %rd16, %rd5;
	mad.lo.s64 	%rd19, %rd18, %rd3, %rd4;
	setp.ge.u64 	%p7, %rd19, %rd517;
	@%p7 bra 	$L__BB8_14;
	mul.lo.s64 	%rd544, %rd19, %rd6;
	shl.b64 	%rd545, %rd544, 3;
	add.s64 	%rd546, %rd1, %rd545;
	ld.global.u64 	%rd547, [%rd546];
	st.shared.u64 	[%r1], %rd547;
$L__BB8_14:
	add.s64 	%rd20, %rd18, %rd5;
	mad.lo.s64 	%rd21, %rd20, %rd3, %rd4;
	setp.ge.u64 	%p8, %rd21, %rd517;
	@%p8 bra 	$L__BB8_16;
	mul.lo.s64 	%rd548, %rd21, %rd6;
	shl.b64 	%rd549, %rd548, 3;
	add.s64 	%rd550, %rd1, %rd549;
	ld.global.u64 	%rd551, [%rd550];
	st.shared.u64 	[%r1], %rd551;
$L__BB8_16:
	add.s64 	%rd22, %rd20, %rd5;
	mad.lo.s64 	%rd23, %rd22, %rd3, %rd4;
	setp.ge.u64 	%p9, %rd23, %rd517;
	@%p9 bra 	$L__BB8_18;
	mul.lo.s64 	%rd552, %rd23, %rd6;
	shl.b64 	%rd553, %rd552, 3;
	add.s64 	%rd554, %rd1, %rd553;
	ld.global.u64 	%rd555, [%rd554];
	st.shared.u64 	[%r1], %rd555;
$L__BB8_18:
	add.s64 	%rd24, %rd22, %rd5;
	mad.lo.s64 	%rd25, %rd24, %rd3, %rd4;
	setp.ge.u64 	%p10, %rd25, %rd517;
	@%p10 bra 	$L__BB8_20;
	mul.lo.s64 	%rd556, %rd25, %rd6;
	shl.b64 	%rd557, %rd556, 3;
	add.s64 	%rd558, %rd1, %rd557;
	ld.global.u64 	%rd559, [%rd558];
	st.shared.u64 	[%r1], %rd559;
$L__BB8_20:
	add.s64 	%rd26, %rd24, %rd5;
	mad.lo.s64 	%rd27, %rd26, %rd3, %rd4;
	setp.ge.u64 	%p11, %rd27, %rd517;
	@%p11 bra 	$L__BB8_22;
	mul.lo.s64 	%rd560, %rd27, %rd6;
	shl.b64 	%rd561, %rd560, 3;
	add.s64 	%rd562, %rd1, %rd561;
	ld.global.u64 	%rd563, [%rd562];
	st.shared.u64 	[%r1], %rd563;
$L__BB8_22:
	add.s64 	%rd28, %rd26, %rd5;
	mad.lo.s64 	%rd29, %rd28, %rd3, %rd4;
	setp.ge.u64 	%p12, %rd29, %rd517;
	@%p12 bra 	$L__BB8_24;
	mul.lo.s64 	%rd564, %rd29, %rd6;
	shl.b64 	%rd565, %rd564, 3;
	add.s64 	%rd566, %rd1, %rd565;
	ld.global.u64 	%rd567, [%rd566];
	st.shared.u64 	[%r1], %rd567;
$L__BB8_24:
	add.s64 	%rd30, %rd28, %rd5;
	mad.lo.s64 	%rd31, %rd30, %rd3, %rd4;
	setp.ge.u64 	%p13, %rd31, %rd517;
	@%p13 bra 	$L__BB8_26;
	mul.lo.s64 	%rd568, %rd31, %rd6;
	shl.b64 	%rd569, %rd568, 3;
	add.s64 	%rd570, %rd1, %rd569;
	ld.global.u64 	%rd571, [%rd570];
	st.shared.u64 	[%r1], %rd571;
$L__BB8_26:
	add.s64 	%rd32, %rd30, %rd5;
	mad.lo.s64 	%rd33, %rd32, %rd3, %rd4;
	setp.ge.u64 	%p14, %rd33, %rd517;
	@%p14 bra 	$L__BB8_28;
	mul.lo.s64 	%rd572, %rd33, %rd6;
	shl.b64 	%rd573, %rd572, 3;
	add.s64 	%rd574, %rd1, %rd573;
	ld.global.u64 	%rd575, [%rd574];
	st.shared.u64 	[%r1], %rd575;
$L__BB8_28:
	add.s64 	%rd34, %rd32, %rd5;
	mad.lo.s64 	%rd35, %rd34, %rd3, %rd4;
	setp.ge.u64 	%p15, %rd35, %rd517;
	@%p15 bra 	$L__BB8_30;
	mul.lo.s64 	%rd576, %rd35, %rd6;
	shl.b64 	%rd577, %rd576, 3;
	add.s64 	%rd578, %rd1, %rd577;
	ld.global.u64 	%rd579, [%rd578];
	st.shared.u64 	[%r1], %rd579;
$L__BB8_30:
	add.s64 	%rd36, %rd34, %rd5;
	mad.lo.s64 	%rd37, %rd36, %rd3, %rd4;
	setp.ge.u64 	%p16, %rd37, %rd517;
	@%p16 bra 	$L__BB8_32;
	mul.lo.s64 	%rd580, %rd37, %rd6;
	shl.b64 	%rd581, %rd580, 3;
	add.s64 	%rd582, %rd1, %rd581;
	ld.global.u64 	%rd583, [%rd582];
	st.shared.u64 	[%r1], %rd583;
$L__BB8_32:
	add.s64 	%rd38, %rd36, %rd5;
	mad.lo.s64 	%rd39, %rd38, %rd3, %rd4;
	setp.ge.u64 	%p17, %rd39, %rd517;
	@%p17 bra 	$L__BB8_34;
	mul.lo.s64 	%rd584, %rd39, %rd6;
	shl.b64 	%rd585, %rd584, 3;
	add.s64 	%rd586, %rd1, %rd585;
	ld.global.u64 	%rd587, [%rd586];
	st.shared.u64 	[%r1], %rd587;
$L__BB8_34:
	add.s64 	%rd40, %rd38, %rd5;
	mad.lo.s64 	%rd41, %rd40, %rd3, %rd4;
	setp.ge.u64 	%p18, %rd41, %rd517;
	@%p18 bra 	$L__BB8_36;
	mul.lo.s64 	%rd588, %rd41, %rd6;
	shl.b64 	%rd589, %rd588, 3;
	add.s64 	%rd590, %rd1, %rd589;
	ld.global.u64 	%rd591, [%rd590];
	st.shared.u64 	[%r1], %rd591;
$L__BB8_36:
	add.s64 	%rd42, %rd40, %rd5;
	mad.lo.s64 	%rd43, %rd42, %rd3, %rd4;
	setp.ge.u64 	%p19, %rd43, %rd517;
	@%p19 bra 	$L__BB8_38;
	mul.lo.s64 	%rd592, %rd43, %rd6;
	shl.b64 	%rd593, %rd592, 3;
	add.s64 	%rd594, %rd1, %rd593;
	ld.global.u64 	%rd595, [%rd594];
	st.shared.u64 	[%r1], %rd595;
$L__BB8_38:
	add.s64 	%rd44, %rd42, %rd5;
	mad.lo.s64 	%rd45, %rd44, %rd3, %rd4;
	setp.ge.u64 	%p20, %rd45, %rd517;
	@%p20 bra 	$L__BB8_40;
	mul.lo.s64 	%rd596, %rd45, %rd6;
	shl.b64 	%rd597, %rd596, 3;
	add.s64 	%rd598, %rd1, %rd597;
	ld.global.u64 	%rd599, [%rd598];
	st.shared.u64 	[%r1], %rd599;
$L__BB8_40:
	add.s64 	%rd46, %rd44, %rd5;
	mad.lo.s64 	%rd47, %rd46, %rd3, %rd4;
	setp.ge.u64 	%p21, %rd47, %rd517;
	@%p21 bra 	$L__BB8_42;
	mul.lo.s64 	%rd600, %rd47, %rd6;
	shl.b64 	%rd601, %rd600, 3;
	add.s64 	%rd602, %rd1, %rd601;
	ld.global.u64 	%rd603, [%rd602];
	st.shared.u64 	[%r1], %rd603;
$L__BB8_42:
	add.s64 	%rd48, %rd46, %rd5;
	mad.lo.s64 	%rd49, %rd48, %rd3, %rd4;
	setp.ge.u64 	%p22, %rd49, %rd517;
	@%p22 bra 	$L__BB8_44;
	mul.lo.s64 	%rd604, %rd49, %rd6;
	shl.b64 	%rd605, %rd604, 3;
	add.s64 	%rd606, %rd1, %rd605;
	ld.global.u64 	%rd607, [%rd606];
	st.shared.u64 	[%r1], %rd607;
$L__BB8_44:
	add.s64 	%rd50, %rd48, %rd5;
	mad.lo.s64 	%rd51, %rd50, %rd3, %rd4;
	setp.ge.u64 	%p23, %rd51, %rd517;
	@%p23 bra 	$L__BB8_46;
	mul.lo.s64 	%rd608, %rd51, %rd6;
	shl.b64 	%rd609, %rd608, 3;
	add.s64 	%rd610, %rd1, %rd609;
	ld.global.u64 	%rd611, [%rd610];
	st.shared.u64 	[%r1], %rd611;
$L__BB8_46:
	add.s64 	%rd52, %rd50, %rd5;
	mad.lo.s64 	%rd53, %rd52, %rd3, %rd4;
	setp.ge.u64 	%p24, %rd53, %rd517;
	@%p24 bra 	$L__BB8_48;
	mul.lo.s64 	%rd612, %rd53, %rd6;
	shl.b64 	%rd613, %rd612, 3;
	add.s64 	%rd614, %rd1, %rd613;
	ld.global.u64 	%rd615, [%rd614];
	st.shared.u64 	[%r1], %rd615;
$L__BB8_48:
	add.s64 	%rd54, %rd52, %rd5;
	mad.lo.s64 	%rd55, %rd54, %rd3, %rd4;
	setp.ge.u64 	%p25, %rd55, %rd517;
	@%p25 bra 	$L__BB8_50;
	mul.lo.s64 	%rd616, %rd55, %rd6;
	shl.b64 	%rd617, %rd616, 3;
	add.s64 	%rd618, %rd1, %rd617;
	ld.global.u64 	%rd619, [%rd618];
	st.shared.u64 	[%r1], %rd619;
$L__BB8_50:
	add.s64 	%rd56, %rd54, %rd5;
	mad.lo.s64 	%rd57, %rd56, %rd3, %rd4;
	setp.ge.u64 	%p26, %rd57, %rd517;
	@%p26 bra 	$L__BB8_52;
	mul.lo.s64 	%rd620, %rd57, %rd6;
	shl.b64 	%rd621, %rd620, 3;
	add.s64 	%rd622, %rd1, %rd621;
	ld.global.u64 	%rd623, [%rd622];
	st.shared.u64 	[%r1], %rd623;
$L__BB8_52:
	add.s64 	%rd58, %rd56, %rd5;
	mad.lo.s64 	%rd59, %rd58, %rd3, %rd4;
	setp.ge.u64 	%p27, %rd59, %rd517;
	@%p27 bra 	$L__BB8_54;
	mul.lo.s64 	%rd624, %rd59, %rd6;
	shl.b64 	%rd625, %rd624, 3;
	add.s64 	%rd626, %rd1, %rd625;
	ld.global.u64 	%rd627, [%rd626];
	st.shared.u64 	[%r1], %rd627;
$L__BB8_54:
	add.s64 	%rd60, %rd58, %rd5;
	mad.lo.s64 	%rd61, %rd60, %rd3, %rd4;
	setp.ge.u64 	%p28, %rd61, %rd517;
	@%p28 bra 	$L__BB8_56;
	mul.lo.s64 	%rd628, %rd61, %rd6;
	shl.b64 	%rd629, %rd628, 3;
	add.s64 	%rd630, %rd1, %rd629;
	ld.global.u64 	%rd631, [%rd630];
	st.shared.u64 	[%r1], %rd631;
$L__BB8_56:
	add.s64 	%rd62, %rd60, %rd5;
	mad.lo.s64 	%rd63, %rd62, %rd3, %rd4;
	setp.ge.u64 	%p29, %rd63, %rd517;
	@%p29 bra 	$L__BB8_58;
	mul.lo.s64 	%rd632, %rd63, %rd6;
	shl.b64 	%rd633, %rd632, 3;
	add.s64 	%rd634, %rd1, %rd633;
	ld.global.u64 	%rd635, [%rd634];
	st.shared.u64 	[%r1], %rd635;
$L__BB8_58:
	add.s64 	%rd64, %rd62, %rd5;
	mad.lo.s64 	%rd65, %rd64, %rd3, %rd4;
	setp.ge.u64 	%p30, %rd65, %rd517;
	@%p30 bra 	$L__BB8_60;
	mul.lo.s64 	%rd636, %rd65, %rd6;
	shl.b64 	%rd637, %rd636, 3;
	add.s64 	%rd638, %rd1, %rd637;
	ld.global.u64 	%rd639, [%rd638];
	st.shared.u64 	[%r1], %rd639;
$L__BB8_60:
	add.s64 	%rd66, %rd64, %rd5;
	mad.lo.s64 	%rd67, %rd66, %rd3, %rd4;
	setp.ge.u64 	%p31, %rd67, %rd517;
	@%p31 bra 	$L__BB8_62;
	mul.lo.s64 	%rd640, %rd67, %rd6;
	shl.b64 	%rd641, %rd640, 3;
	add.s64 	%rd642, %rd1, %rd641;
	ld.global.u64 	%rd643, [%rd642];
	st.shared.u64 	[%r1], %rd643;
$L__BB8_62:
	add.s64 	%rd68, %rd66, %rd5;
	mad.lo.s64 	%rd69, %rd68, %rd3, %rd4;
	setp.ge.u64 	%p32, %rd69, %rd517;
	@%p32 bra 	$L__BB8_64;
	mul.lo.s64 	%rd644, %rd69, %rd6;
	shl.b64 	%rd645, %rd644, 3;
	add.s64 	%rd646, %rd1, %rd645;
	ld.global.u64 	%rd647, [%rd646];
	st.shared.u64 	[%r1], %rd647;
$L__BB8_64:
	add.s64 	%rd70, %rd68, %rd5;
	mad.lo.s64 	%rd71, %rd70, %rd3, %rd4;
	setp.ge.u64 	%p33, %rd71, %rd517;
	@%p33 bra 	$L__BB8_66;
	mul.lo.s64 	%rd648, %rd71, %rd6;
	shl.b64 	%rd649, %rd648, 3;
	add.s64 	%rd650, %rd1, %rd649;
	ld.global.u64 	%rd651, [%rd650];
	st.shared.u64 	[%r1], %rd651;
$L__BB8_66:
	add.s64 	%rd72, %rd70, %rd5;
	mad.lo.s64 	%rd73, %rd72, %rd3, %rd4;
	setp.ge.u64 	%p34, %rd73, %rd517;
	@%p34 bra 	$L__BB8_68;
	mul.lo.s64 	%rd652, %rd73, %rd6;
	shl.b64 	%rd653, %rd652, 3;
	add.s64 	%rd654, %rd1, %rd653;
	ld.global.u64 	%rd655, [%rd654];
	st.shared.u64 	[%r1], %rd655;
$L__BB8_68:
	add.s64 	%rd74, %rd72, %rd5;
	mad.lo.s64 	%rd75, %rd74, %rd3, %rd4;
	setp.ge.u64 	%p35, %rd75, %rd517;
	@%p35 bra 	$L__BB8_70;
	mul.lo.s64 	%rd656, %rd75, %rd6;
	shl.b64 	%rd657, %rd656, 3;
	add.s64 	%rd658, %rd1, %rd657;
	ld.global.u64 	%rd659, [%rd658];
	st.shared.u64 	[%r1], %rd659;
$L__BB8_70:
	add.s64 	%rd76, %rd74, %rd5;
	mad.lo.s64 	%rd77, %rd76, %rd3, %rd4;
	setp.ge.u64 	%p36, %rd77, %rd517;
	@%p36 bra 	$L__BB8_72;
	mul.lo.s64 	%rd660, %rd77, %rd6;
	shl.b64 	%rd661, %rd660, 3;
	add.s64 	%rd662, %rd1, %rd661;
	ld.global.u64 	%rd663, [%rd662];
	st.shared.u64 	[%r1], %rd663;
$L__BB8_72:
	add.s64 	%rd78, %rd76, %rd5;
	mad.lo.s64 	%rd79, %rd78, %rd3, %rd4;
	setp.ge.u64 	%p37, %rd79, %rd517;
	@%p37 bra 	$L__BB8_74;
	mul.lo.s64 	%rd664, %rd79, %rd6;
	shl.b64 	%rd665, %rd664, 3;
	add.s64 	%rd666, %rd1, %rd665;
	ld.global.u64 	%rd667, [%rd666];
	st.shared.u64 	[%r1], %rd667;
$L__BB8_74:
	add.s64 	%rd80, %rd78, %rd5;
	mad.lo.s64 	%rd81, %rd80, %rd3, %rd4;
	setp.ge.u64 	%p38, %rd81, %rd517;
	@%p38 bra 	$L__BB8_76;
	mul.lo.s64 	%rd668, %rd81, %rd6;
	shl.b64 	%rd669, %rd668, 3;
	add.s64 	%rd670, %rd1, %rd669;
	ld.global.u64 	%rd671, [%rd670];
	st.shared.u64 	[%r1], %rd671;
$L__BB8_76:
	add.s64 	%rd82, %rd80, %rd5;
	mad.lo.s64 	%rd83, %rd82, %rd3, %rd4;
	setp.ge.u64 	%p39, %rd83, %rd517;
	@%p39 bra 	$L__BB8_78;
	mul.lo.s64 	%rd672, %rd83, %rd6;
	shl.b64 	%rd673, %rd672, 3;
	add.s64 	%rd674, %rd1, %rd673;
	ld.global.u64 	%rd675, [%rd674];
	st.shared.u64 	[%r1], %rd675;
$L__BB8_78:
	add.s64 	%rd84, %rd82, %rd5;
	mad.lo.s64 	%rd85, %rd84, %rd3, %rd4;
	setp.ge.u64 	%p40, %rd85, %rd517;
	@%p40 bra 	$L__BB8_80;
	mul.lo.s64 	%rd676, %rd85, %rd6;
	shl.b64 	%rd677, %rd676, 3;
	add.s64 	%rd678, %rd1, %rd677;
	ld.global.u64 	%rd679, [%rd678];
	st.shared.u64 	[%r1], %rd679;
$L__BB8_80:
	add.s64 	%rd86, %rd84, %rd5;
	mad.lo.s64 	%rd87, %rd86, %rd3, %rd4;
	setp.ge.u64 	%p41, %rd87, %rd517;
	@%p41 bra 	$L__BB8_82;
	mul.lo.s64 	%rd680, %rd87, %rd6;
	shl.b64 	%rd681, %rd680, 3;
	add.s64 	%rd682, %rd1, %rd681;
	ld.global.u64 	%rd683, [%rd682];
	st.shared.u64 	[%r1], %rd683;
$L__BB8_82:
	add.s64 	%rd88, %rd86, %rd5;
	mad.lo.s64 	%rd89, %rd88, %rd3, %rd4;
	setp.ge.u64 	%p42, %rd89, %rd517;
	@%p42 bra 	$L__BB8_84;
	mul.lo.s64 	%rd684, %rd89, %rd6;
	shl.b64 	%rd685, %rd684, 3;
	add.s64 	%rd686, %rd1, %rd685;
	ld.global.u64 	%rd687, [%rd686];
	st.shared.u64 	[%r1], %rd687;
$L__BB8_84:
	add.s64 	%rd90, %rd88, %rd5;
	mad.lo.s64 	%rd91, %rd90, %rd3, %rd4;
	setp.ge.u64 	%p43, %rd91, %rd517;
	@%p43 bra 	$L__BB8_86;
	mul.lo.s64 	%rd688, %rd91, %rd6;
	shl.b64 	%rd689, %rd688, 3;
	add.s64 	%rd690, %rd1, %rd689;
	ld.global.u64 	%rd691, [%rd690];
	st.shared.u64 	[%r1], %rd691;
$L__BB8_86:
	add.s64 	%rd92, %rd90, %rd5;
	mad.lo.s64 	%rd93, %rd92, %rd3, %rd4;
	setp.ge.u64 	%p44, %rd93, %rd517;
	@%p44 bra 	$L__BB8_88;
	mul.lo.s64 	%rd692, %rd93, %rd6;
	shl.b64 	%rd693, %rd692, 3;
	add.s64 	%rd694, %rd1, %rd693;
	ld.global.u64 	%rd695, [%rd694];
	st.shared.u64 	[%r1], %rd695;
$L__BB8_88:
	add.s64 	%rd94, %rd92, %rd5;
	mad.lo.s64 	%rd95, %rd94, %rd3, %rd4;
	setp.ge.u64 	%p45, %rd95, %rd517;
	@%p45 bra 	$L__BB8_90;
	mul.lo.s64 	%rd696, %rd95, %rd6;
	shl.b64 	%rd697, %rd696, 3;
	add.s64 	%rd698, %rd1, %rd697;
	ld.global.u64 	%rd699, [%rd698];
	st.shared.u64 	[%r1], %rd699;
$L__BB8_90:
	add.s64 	%rd96, %rd94, %rd5;
	mad.lo.s64 	%rd97, %rd96, %rd3, %rd4;
	setp.ge.u64 	%p46, %rd97, %rd517;
	@%p46 bra 	$L__BB8_92;
	mul.lo.s64 	%rd700, %rd97, %rd6;
	shl.b64 	%rd701, %rd700, 3;
	add.s64 	%rd702, %rd1, %rd701;
	ld.global.u64 	%rd703, [%rd702];
	st.shared.u64 	[%r1], %rd703;
$L__BB8_92:
	add.s64 	%rd98, %rd96, %rd5;
	mad.lo.s64 	%rd99, %rd98, %rd3, %rd4;
	setp.ge.u64 	%p47, %rd99, %rd517;
	@%p47 bra 	$L__BB8_94;
	mul.lo.s64 	%rd704, %rd99, %rd6;
	shl.b64 	%rd705, %rd704, 3;
	add.s64 	%rd706, %rd1, %rd705;
	ld.global.u64 	%rd707, [%rd706];
	st.shared.u64 	[%r1], %rd707;
$L__BB8_94:
	add.s64 	%rd100, %rd98, %rd5;
	mad.lo.s64 	%rd101, %rd100, %rd3, %rd4;
	setp.ge.u64 	%p48, %rd101, %rd517;
	@%p48 bra 	$L__BB8_96;
	mul.lo.s64 	%rd708, %rd101, %rd6;
	shl.b64 	%rd709, %rd708, 3;
	add.s64 	%rd710, %rd1, %rd709;
	ld.global.u64 	%rd711, [%rd710];
	st.shared.u64 	[%r1], %rd711;
$L__BB8_96:
	add.s64 	%rd102, %rd100, %rd5;
	mad.lo.s64 	%rd103, %rd102, %rd3, %rd4;
	setp.ge.u64 	%p49, %rd103, %rd517;
	@%p49 bra 	$L__BB8_98;
	mul.lo.s64 	%rd712, %rd103, %rd6;
	shl.b64 	%rd713, %rd712, 3;
	add.s64 	%rd714, %rd1, %rd713;
	ld.global.u64 	%rd715, [%rd714];
	st.shared.u64 	[%r1], %rd715;
$L__BB8_98:
	add.s64 	%rd104, %rd102, %rd5;
	mad.lo.s64 	%rd105, %rd104, %rd3, %rd4;
	setp.ge.u64 	%p50, %rd105, %rd517;
	@%p50 bra 	$L__BB8_100;
	mul.lo.s64 	%rd716, %rd105, %rd6;
	shl.b64 	%rd717, %rd716, 3;
	add.s64 	%rd718, %rd1, %rd717;
	ld.global.u64 	%rd719, [%rd718];
	st.shared.u64 	[%r1], %rd719;
$L__BB8_100:
	add.s64 	%rd106, %rd104, %rd5;
	mad.lo.s64 	%rd107, %rd106, %rd3, %rd4;
	setp.ge.u64 	%p51, %rd107, %rd517;
	@%p51 bra 	$L__BB8_102;
	mul.lo.s64 	%rd720, %rd107, %rd6;
	shl.b64 	%rd721, %rd720, 3;
	add.s64 	%rd722, %rd1, %rd721;
	ld.global.u64 	%rd723, [%rd722];
	st.shared.u64 	[%r1], %rd723;
$L__BB8_102:
	add.s64 	%rd108, %rd106, %rd5;
	mad.lo.s64 	%rd109, %rd108, %rd3, %rd4;
	setp.ge.u64 	%p52, %rd109, %rd517;
	@%p52 bra 	$L__BB8_104;
	mul.lo.s64 	%rd724, %rd109, %rd6;
	shl.b64 	%rd725, %rd724, 3;
	add.s64 	%rd726, %rd1, %rd725;
	ld.global.u64 	%rd727, [%rd726];
	st.shared.u64 	[%r1], %rd727;
$L__BB8_104:
	add.s64 	%rd110, %rd108, %rd5;
	mad.lo.s64 	%rd111, %rd110, %rd3, %rd4;
	setp.ge.u64 	%p53, %rd111, %rd517;
	@%p53 bra 	$L__BB8_106;
	mul.lo.s64 	%rd728, %rd111, %rd6;
	shl.b64 	%rd729, %rd728, 3;
	add.s64 	%rd730, %rd1, %rd729;
	ld.global.u64 	%rd731, [%rd730];
	st.shared.u64 	[%r1], %rd731;
$L__BB8_106:
	add.s64 	%rd112, %rd110, %rd5;
	mad.lo.s64 	%rd113, %rd112, %rd3, %rd4;
	setp.ge.u64 	%p54, %rd113, %rd517;
	@%p54 bra 	$L__BB8_108;
	mul.lo.s64 	%rd732, %rd113, %rd6;
	shl.b64 	%rd733, %rd732, 3;
	add.s64 	%rd734, %rd1, %rd733;
	ld.global.u64 	%rd735, [%rd734];
	st.shared.u64 	[%r1], %rd735;
$L__BB8_108:
	add.s64 	%rd114, %rd112, %rd5;
	mad.lo.s64 	%rd115, %rd114, %rd3, %rd4;
	setp.ge.u64 	%p55, %rd115, %rd517;
	@%p55 bra 	$L__BB8_110;
	mul.lo.s64 	%rd736, %rd115, %rd6;
	shl.b64 	%rd737, %rd736, 3;
	add.s64 	%rd738, %rd1, %rd737;
	ld.global.u64 	%rd739, [%rd738];
	st.shared.u64 	[%r1], %rd739;
$L__BB8_110:
	add.s64 	%rd116, %rd114, %rd5;
	mad.lo.s64 	%rd117, %rd116, %rd3, %rd4;
	setp.ge.u64 	%p56, %rd117, %rd517;
	@%p56 bra 	$L__BB8_112;
	mul.lo.s64 	%rd740, %rd117, %rd6;
	shl.b64 	%rd741, %rd740, 3;
	add.s64 	%rd742, %rd1, %rd741;
	ld.global.u64 	%rd743, [%rd742];
	st.shared.u64 	[%r1], %rd743;
$L__BB8_112:
	add.s64 	%rd118, %rd116, %rd5;
	mad.lo.s64 	%rd119, %rd118, %rd3, %rd4;
	setp.ge.u64 	%p57, %rd119, %rd517;
	@%p57 bra 	$L__BB8_114;
	mul.lo.s64 	%rd744, %rd119, %rd6;
	shl.b64 	%rd745, %rd744, 3;
	add.s64 	%rd746, %rd1, %rd745;
	ld.global.u64 	%rd747, [%rd746];
	st.shared.u64 	[%r1], %rd747;
$L__BB8_114:
	add.s64 	%rd120, %rd118, %rd5;
	mad.lo.s64 	%rd121, %rd120, %rd3, %rd4;
	setp.ge.u64 	%p58, %rd121, %rd517;
	@%p58 bra 	$L__BB8_116;
	mul.lo.s64 	%rd748, %rd121, %rd6;
	shl.b64 	%rd749, %rd748, 3;
	add.s64 	%rd750, %rd1, %rd749;
	ld.global.u64 	%rd751, [%rd750];
	st.shared.u64 	[%r1], %rd751;
$L__BB8_116:
	add.s64 	%rd122, %rd120, %rd5;
	mad.lo.s64 	%rd123, %rd122, %rd3, %rd4;
	setp.ge.u64 	%p59, %rd123, %rd517;
	@%p59 bra 	$L__BB8_118;
	mul.lo.s64 	%rd752, %rd123, %rd6;
	shl.b64 	%rd753, %rd752, 3;
	add.s64 	%rd754, %rd1, %rd753;
	ld.global.u64 	%rd755, [%rd754];
	st.shared.u64 	[%r1], %rd755;
$L__BB8_118:
	add.s64 	%rd124, %rd122, %rd5;
	mad.lo.s64 	%rd125, %rd124, %rd3, %rd4;
	setp.ge.u64 	%p60, %rd125, %rd517;
	@%p60 bra 	$L__BB8_120;
	mul.lo.s64 	%rd756, %rd125, %rd6;
	shl.b64 	%rd757, %rd756, 3;
	add.s64 	%rd758, %rd1, %rd757;
	ld.global.u64 	%rd759, [%rd758];
	st.shared.u64 	[%r1], %rd759;
$L__BB8_120:
	add.s64 	%rd126, %rd124, %rd5;
	mad.lo.s64 	%rd127, %rd126, %rd3, %rd4;
	setp.ge.u64 	%p61, %rd127, %rd517;
	@%p61 bra 	$L__BB8_122;
	mul.lo.s64 	%rd760, %rd127, %rd6;
	shl.b64 	%rd761, %rd760, 3;
	add.s64 	%rd762, %rd1, %rd761;
	ld.global.u64 	%rd763, [%rd762];
	st.shared.u64 	[%r1], %rd763;
$L__BB8_122:
	add.s64 	%rd128, %rd126, %rd5;
	mad.lo.s64 	%rd129, %rd128, %rd3, %rd4;
	setp.ge.u64 	%p62, %rd129, %rd517;
	@%p62 bra 	$L__BB8_124;
	mul.lo.s64 	%rd764, %rd129, %rd6;
	shl.b64 	%rd765, %rd764, 3;
	add.s64 	%rd766, %rd1, %rd765;
	ld.global.u64 	%rd767, [%rd766];
	st.shared.u64 	[%r1], %rd767;
$L__BB8_124:
	add.s64 	%rd130, %rd128, %rd5;
	mad.lo.s64 	%rd131, %rd130, %rd3, %rd4;
	setp.ge.u64 	%p63, %rd131, %rd517;
	@%p63 bra 	$L__BB8_126;
	mul.lo.s64 	%rd768, %rd131, %rd6;
	shl.b64 	%rd769, %rd768, 3;
	add.s64 	%rd770, %rd1, %rd769;
	ld.global.u64 	%rd771, [%rd770];
	st.shared.u64 	[%r1], %rd771;
$L__BB8_126:
	add.s64 	%rd132, %rd130, %rd5;
	mad.lo.s64 	%rd133, %rd132, %rd3, %rd4;
	setp.ge.u64 	%p64, %rd133, %rd517;
	@%p64 bra 	$L__BB8_128;
	mul.lo.s64 	%rd772, %rd133, %rd6;
	shl.b64 	%rd773, %rd772, 3;
	add.s64 	%rd774, %rd1, %rd773;
	ld.global.u64 	%rd775, [%rd774];
	st.shared.u64 	[%r1], %rd775;
$L__BB8_128:
	add.s64 	%rd134, %rd132, %rd5;
	mad.lo.s64 	%rd135, %rd134, %rd3, %rd4;
	setp.ge.u64 	%p65, %rd135, %rd517;
	@%p65 bra 	$L__BB8_130;
	mul.lo.s64 	%rd776, %rd135, %rd6;
	shl.b64 	%rd777, %rd776, 3;
	add.s64 	%rd778, %rd1, %rd777;
	ld.global.u64 	%rd779, [%rd778];
	st.shared.u64 	[%r1], %rd779;
$L__BB8_130:
	add.s64 	%rd136, %rd134, %rd5;
	mad.lo.s64 	%rd137, %rd136, %rd3, %rd4;
	setp.ge.u64 	%p66, %rd137, %rd517;
	@%p66 bra 	$L__BB8_132;
	mul.lo.s64 	%rd780, %rd137, %rd6;
	shl.b64 	%rd781, %rd780, 3;
	add.s64 	%rd782, %rd1, %rd781;
	ld.global.u64 	%rd783, [%rd782];
	st.shared.u64 	[%r1], %rd783;
$L__BB8_132:
	add.s64 	%rd138, %rd136, %rd5;
	mad.lo.s64 	%rd139, %rd138, %rd3, %rd4;
	setp.ge.u64 	%p67, %rd139, %rd517;
	@%p67 bra 	$L__BB8_134;
	mul.lo.s64 	%rd784, %rd139, %rd6;
	shl.b64 	%rd785, %rd784, 3;
	add.s64 	%rd786, %rd1, %rd785;
	ld.global.u64 	%rd787, [%rd786];
	st.shared.u64 	[%r1], %rd787;
$L__BB8_134:
	add.s64 	%rd140, %rd138, %rd5;
	mad.lo.s64 	%rd141, %rd140, %rd3, %rd4;
	setp.ge.u64 	%p68, %rd141, %rd517;
	@%p68 bra 	$L__BB8_136;
	mul.lo.s64 	%rd788, %rd141, %rd6;
	shl.b64 	%rd789, %rd788, 3;
	add.s64 	%rd790, %rd1, %rd789;
	ld.global.u64 	%rd791, [%rd790];
	st.shared.u64 	[%r1], %rd791;
$L__BB8_136:
	add.s64 	%rd142, %rd140, %rd5;
	mad.lo.s64 	%rd143, %rd142, %rd3, %rd4;
	setp.ge.u64 	%p69, %rd143, %rd517;
	@%p69 bra 	$L__BB8_138;
	mul.lo.s64 	%rd792, %rd143, %rd6;
	shl.b64 	%rd793, %rd792, 3;
	add.s64 	%rd794, %rd1, %rd793;
	ld.global.u64 	%rd795, [%rd794];
	st.shared.u64 	[%r1], %rd795;
$L__BB8_138:
	add.s64 	%rd144, %rd142, %rd5;
	mad.lo.s64 	%rd145, %rd144, %rd3, %rd4;
	setp.ge.u64 	%p70, %rd145, %rd517;
	@%p70 bra 	$L__BB8_140;
	mul.lo.s64 	%rd796, %rd145, %rd6;
	shl.b64 	%rd797, %rd796, 3;
	add.s64 	%rd798, %rd1, %rd797;
	ld.global.u64 	%rd799, [%rd798];
	st.shared.u64 	[%r1], %rd799;
$L__BB8_140:
	add.s64 	%rd146, %rd144, %rd5;
	mad.lo.s64 	%rd147, %rd146, %rd3, %rd4;
	setp.ge.u64 	%p71, %rd147, %rd517;
	@%p71 bra 	$L__BB8_142;
	mul.lo.s64 	%rd800, %rd147, %rd6;
	shl.b64 	%rd801, %rd800, 3;
	add.s64 	%rd802, %rd1, %rd801;
	ld.global.u64 	%rd803, [%rd802];
	st.shared.u64 	[%r1], %rd803;
$L__BB8_142:
	add.s64 	%rd148, %rd146, %rd5;
	mad.lo.s64 	%rd149, %rd148, %rd3, %rd4;
	setp.ge.u64 	%p72, %rd149, %rd517;
	@%p72 bra 	$L__BB8_144;
	mul.lo.s64 	%rd804, %rd149, %rd6;
	shl.b64 	%rd805, %rd804, 3;
	add.s64 	%rd806, %rd1, %rd805;
	ld.global.u64 	%rd807, [%rd806];
	st.shared.u64 	[%r1], %rd807;
$L__BB8_144:
	add.s64 	%rd150, %rd148, %rd5;
	mad.lo.s64 	%rd151, %rd150, %rd3, %rd4;
	setp.ge.u64 	%p73, %rd151, %rd517;
	@%p73 bra 	$L__BB8_146;
	mul.lo.s64 	%rd808, %rd151, %rd6;
	shl.b64 	%rd809, %rd808, 3;
	add.s64 	%rd810, %rd1, %rd809;
	ld.global.u64 	%rd811, [%rd810];
	st.shared.u64 	[%r1], %rd811;
$L__BB8_146:
	add.s64 	%rd152, %rd150, %rd5;
	mad.lo.s64 	%rd153, %rd152, %rd3, %rd4;
	setp.ge.u64 	%p74, %rd153, %rd517;
	@%p74 bra 	$L__BB8_148;
	mul.lo.s64 	%rd812, %rd153, %rd6;
	shl.b64 	%rd813, %rd812, 3;
	add.s64 	%rd814, %rd1, %rd813;
	ld.global.u64 	%rd815, [%rd814];
	st.shared.u64 	[%r1], %rd815;
$L__BB8_148:
	add.s64 	%rd154, %rd152, %rd5;
	mad.lo.s64 	%rd155, %rd154, %rd3, %rd4;
	setp.ge.u64 	%p75, %rd155, %rd517;
	@%p75 bra 	$L__BB8_150;
	mul.lo.s64 	%rd816, %rd155, %rd6;
	shl.b64 	%rd817, %rd816, 3;
	add.s64 	%rd818, %rd1, %rd817;
	ld.global.u64 	%rd819, [%rd818];
	st.shared.u64 	[%r1], %rd819;
$L__BB8_150:
	add.s64 	%rd156, %rd154, %rd5;
	mad.lo.s64 	%rd157, %rd156, %rd3, %rd4;
	setp.ge.u64 	%p76, %rd157, %rd517;
	@%p76 bra 	$L__BB8_152;
	mul.lo.s64 	%rd820, %rd157, %rd6;
	shl.b64 	%rd821, %rd820, 3;
	add.s64 	%rd822, %rd1, %rd821;
	ld.global.u64 	%rd823, [%rd822];
	st.shared.u64 	[%r1], %rd823;
$L__BB8_152:
	add.s64 	%rd158, %rd156, %rd5;
	mad.lo.s64 	%rd159, %rd158, %rd3, %rd4;
	setp.ge.u64 	%p77, %rd159, %rd517;
	@%p77 bra 	$L__BB8_154;
	mul.lo.s64 	%rd824, %rd159, %rd6;
	shl.b64 	%rd825, %rd824, 3;
	add.s64 	%rd826, %rd1, %rd825;
	ld.global.u64 	%rd827, [%rd826];
	st.shared.u64 	[%r1], %rd827;
$L__BB8_154:
	add.s64 	%rd160, %rd158, %rd5;
	mad.lo.s64 	%rd161, %rd160, %rd3, %rd4;
	setp.ge.u64 	%p78, %rd161, %rd517;
	@%p78 bra 	$L__BB8_156;
	mul.lo.s64 	%rd828, %rd161, %rd6;
	shl.b64 	%rd829, %rd828, 3;
	add.s64 	%rd830, %rd1, %rd829;
	ld.global.u64 	%rd831, [%rd830];
	st.shared.u64 	[%r1], %rd831;
$L__BB8_156:
	add.s64 	%rd162, %rd160, %rd5;
	mad.lo.s64 	%rd163, %rd162, %rd3, %rd4;
	setp.ge.u64 	%p79, %rd163, %rd517;
	@%p79 bra 	$L__BB8_158;
	mul.lo.s64 	%rd832, %rd163, %rd6;
	shl.b64 	%rd833, %rd832, 3;
	add.s64 	%rd834, %rd1, %rd833;
	ld.global.u64 	%rd835, [%rd834];
	st.shared.u64 	[%r1], %rd835;
$L__BB8_158:
	add.s64 	%rd164, %rd162, %rd5;
	mad.lo.s64 	%rd165, %rd164, %rd3, %rd4;
	setp.ge.u64 	%p80, %rd165, %rd517;
	@%p80 bra 	$L__BB8_160;
	mul.lo.s64 	%rd836, %rd165, %rd6;
	shl.b64 	%rd837, %rd836, 3;
	add.s64 	%rd838, %rd1, %rd837;
	ld.global.u64 	%rd839, [%rd838];
	st.shared.u64 	[%r1], %rd839;
$L__BB8_160:
	add.s64 	%rd166, %rd164, %rd5;
	mad.lo.s64 	%rd167, %rd166, %rd3, %rd4;
	setp.ge.u64 	%p81, %rd167, %rd517;
	@%p81 bra 	$L__BB8_162;
	mul.lo.s64 	%rd840, %rd167, %rd6;
	shl.b64 	%rd841, %rd840, 3;
	add.s64 	%rd842, %rd1, %rd841;
	ld.global.u64 	%rd843, [%rd842];
	st.shared.u64 	[%r1], %rd843;
$L__BB8_162:
	add.s64 	%rd168, %rd166, %rd5;
	mad.lo.s64 	%rd169, %rd168, %rd3, %rd4;
	setp.ge.u64 	%p82, %rd169, %rd517;
	@%p82 bra 	$L__BB8_164;
	mul.lo.s64 	%rd844, %rd169, %rd6;
	shl.b64 	%rd845, %rd844, 3;
	add.s64 	%rd846, %rd1, %rd845;
	ld.global.u64 	%rd847, [%rd846];
	st.shared.u64 	[%r1], %rd847;
$L__BB8_164:
	add.s64 	%rd170, %rd168, %rd5;
	mad.lo.s64 	%rd171, %rd170, %rd3, %rd4;
	setp.ge.u64 	%p83, %rd171, %rd517;
	@%p83 bra 	$L__BB8_166;
	mul.lo.s64 	%rd848, %rd171, %rd6;
	shl.b64 	%rd849, %rd848, 3;
	add.s64 	%rd850, %rd1, %rd849;
	ld.global.u64 	%rd851, [%rd850];
	st.shared.u64 	[%r1], %rd851;
$L__BB8_166:
	add.s64 	%rd172, %rd170, %rd5;
	mad.lo.s64 	%rd173, %rd172, %rd3, %rd4;
	setp.ge.u64 	%p84, %rd173, %rd517;
	@%p84 bra 	$L__BB8_168;
	mul.lo.s64 	%rd852, %rd173, %rd6;
	shl.b64 	%rd853, %rd852, 3;
	add.s64 	%rd854, %rd1, %rd853;
	ld.global.u64 	%rd855, [%rd854];
	st.shared.u64 	[%r1], %rd855;
$L__BB8_168:
	add.s64 	%rd174, %rd172, %rd5;
	mad.lo.s64 	%rd175, %rd174, %rd3, %rd4;
	setp.ge.u64 	%p85, %rd175, %rd517;
	@%p85 bra 	$L__BB8_170;
	mul.lo.s64 	%rd856, %rd175, %rd6;
	shl.b64 	%rd857, %rd856, 3;
	add.s64 	%rd858, %rd1, %rd857;
	ld.global.u64 	%rd859, [%rd858];
	st.shared.u64 	[%r1], %rd859;
$L__BB8_170:
	add.s64 	%rd176, %rd174, %rd5;
	mad.lo.s64 	%rd177, %rd176, %rd3, %rd4;
	setp.ge.u64 	%p86, %rd177, %rd517;
	@%p86 bra 	$L__BB8_172;
	mul.lo.s64 	%rd860, %rd177, %rd6;
	shl.b64 	%rd861, %rd860, 3;
	add.s64 	%rd862, %rd1, %rd861;
	ld.global.u64 	%rd863, [%rd862];
	st.shared.u64 	[%r1], %rd863;
$L__BB8_172:
	add.s64 	%rd178, %rd176, %rd5;
	mad.lo.s64 	%rd179, %rd178, %rd3, %rd4;
	setp.ge.u64 	%p87, %rd179, %rd517;
	@%p87 bra 	$L__BB8_174;
	mul.lo.s64 	%rd864, %rd179, %rd6;
	shl.b64 	%rd865, %rd864, 3;
	add.s64 	%rd866, %rd1, %rd865;
	ld.global.u64 	%rd867, [%rd866];
	st.shared.u64 	[%r1], %rd867;
$L__BB8_174:
	add.s64 	%rd180, %rd178, %rd5;
	mad.lo.s64 	%rd181, %rd180, %rd3, %rd4;
	setp.ge.u64 	%p88, %rd181, %rd517;
	@%p88 bra 	$L__BB8_176;
	mul.lo.s64 	%rd868, %rd181, %rd6;
	shl.b64 	%rd869, %rd868, 3;
	add.s64 	%rd870, %rd1, %rd869;
	ld.global.u64 	%rd871, [%rd870];
	st.shared.u64 	[%r1], %rd871;
$L__BB8_176:
	add.s64 	%rd182, %rd180, %rd5;
	mad.lo.s64 	%rd183, %rd182, %rd3, %rd4;
	setp.ge.u64 	%p89, %rd183, %rd517;
	@%p89 bra 	$L__BB8_178;
	mul.lo.s64 	%rd872, %rd183, %rd6;
	shl.b64 	%rd873, %rd872, 3;
	add.s64 	%rd874, %rd1, %rd873;
	ld.global.u64 	%rd875, [%rd874];
	st.shared.u64 	[%r1], %rd875;
$L__BB8_178:
	add.s64 	%rd184, %rd182, %rd5;
	mad.lo.s64 	%rd185, %rd184, %rd3, %rd4;
	setp.ge.u64 	%p90, %rd185, %rd517;
	@%p90 bra 	$L__BB8_180;
	mul.lo.s64 	%rd876, %rd185, %rd6;
	shl.b64 	%rd877, %rd876, 3;
	add.s64 	%rd878, %rd1, %rd877;
	ld.global.u64 	%rd879, [%rd878];
	st.shared.u64 	[%r1], %rd879;
$L__BB8_180:
	add.s64 	%rd186, %rd184, %rd5;
	mad.lo.s64 	%rd187, %rd186, %rd3, %rd4;
	setp.ge.u64 	%p91, %rd187, %rd517;
	@%p91 bra 	$L__BB8_182;
	mul.lo.s64 	%rd880, %rd187, %rd6;
	shl.b64 	%rd881, %rd880, 3;
	add.s64 	%rd882, %rd1, %rd881;
	ld.global.u64 	%rd883, [%rd882];
	st.shared.u64 	[%r1], %rd883;
$L__BB8_182:
	add.s64 	%rd188, %rd186, %rd5;
	mad.lo.s64 	%rd189, %rd188, %rd3, %rd4;
	setp.ge.u64 	%p92, %rd189, %rd517;
	@%p92 bra 	$L__BB8_184;
	mul.lo.s64 	%rd884, %rd189, %rd6;
	shl.b64 	%rd885, %rd884, 3;
	add.s64 	%rd886, %rd1, %rd885;
	ld.global.u64 	%rd887, [%rd886];
	st.shared.u64 	[%r1], %rd887;
$L__BB8_184:
	add.s64 	%rd190, %rd188, %rd5;
	mad.lo.s64 	%rd191, %rd190, %rd3, %rd4;
	setp.ge.u64 	%p93, %rd191, %rd517;
	@%p93 bra 	$L__BB8_186;
	mul.lo.s64 	%rd888, %rd191, %rd6;
	shl.b64 	%rd889, %rd888, 3;
	add.s64 	%rd890, %rd1, %rd889;
	ld.global.u64 	%rd891, [%rd890];
	st.shared.u64 	[%r1], %rd891;
$L__BB8_186:
	add.s64 	%rd192, %rd190, %rd5;
	mad.lo.s64 	%rd193, %rd192, %rd3, %rd4;
	setp.ge.u64 	%p94, %rd193, %rd517;
	@%p94 bra 	$L__BB8_188;
	mul.lo.s64 	%rd892, %rd193, %rd6;
	shl.b64 	%rd893, %rd892, 3;
	add.s64 	%rd894, %rd1, %rd893;
	ld.global.u64 	%rd895, [%rd894];
	st.shared.u64 	[%r1], %rd895;
$L__BB8_188:
	add.s64 	%rd194, %rd192, %rd5;
	mad.lo.s64 	%rd195, %rd194, %rd3, %rd4;
	setp.ge.u64 	%p95, %rd195, %rd517;
	@%p95 bra 	$L__BB8_190;
	mul.lo.s64 	%rd896, %rd195, %rd6;
	shl.b64 	%rd897, %rd896, 3;
	add.s64 	%rd898, %rd1, %rd897;
	ld.global.u64 	%rd899, [%rd898];
	st.shared.u64 	[%r1], %rd899;
$L__BB8_190:
	add.s64 	%rd196, %rd194, %rd5;
	mad.lo.s64 	%rd197, %rd196, %rd3, %rd4;
	setp.ge.u64 	%p96, %rd197, %rd517;
	@%p96 bra 	$L__BB8_192;
	mul.lo.s64 	%rd900, %rd197, %rd6;
	shl.b64 	%rd901, %rd900, 3;
	add.s64 	%rd902, %rd1, %rd901;
	ld.global.u64 	%rd903, [%rd902];
	st.shared.u64 	[%r1], %rd903;
$L__BB8_192:
	add.s64 	%rd198, %rd196, %rd5;
	mad.lo.s64 	%rd199, %rd198, %rd3, %rd4;
	setp.ge.u64 	%p97, %rd199, %rd517;
	@%p97 bra 	$L__BB8_194;
	mul.lo.s64 	%rd904, %rd199, %rd6;
	shl.b64 	%rd905, %rd904, 3;
	add.s64 	%rd906, %rd1, %rd905;
	ld.global.u64 	%rd907, [%rd906];
	st.shared.u64 	[%r1], %rd907;
$L__BB8_194:
	add.s64 	%rd200, %rd198, %rd5;
	mad.lo.s64 	%rd201, %rd200, %rd3, %rd4;
	setp.ge.u64 	%p98, %rd201, %rd517;
	@%p98 bra 	$L__BB8_196;
	mul.lo.s64 	%rd908, %rd201, %rd6;
	shl.b64 	%rd909, %rd908, 3;
	add.s64 	%rd910, %rd1, %rd909;
	ld.global.u64 	%rd911, [%rd910];
	st.shared.u64 	[%r1], %rd911;
$L__BB8_196:
	add.s64 	%rd202, %rd200, %rd5;
	mad.lo.s64 	%rd203, %rd202, %rd3, %rd4;
	setp.ge.u64 	%p99, %rd203, %rd517;
	@%p99 bra 	$L__BB8_198;
	mul.lo.s64 	%rd912, %rd203, %rd6;
	shl.b64 	%rd913, %rd912, 3;
	add.s64 	%rd914, %rd1, %rd913;
	ld.global.u64 	%rd915, [%rd914];
	st.shared.u64 	[%r1], %rd915;
$L__BB8_198:
	add.s64 	%rd204, %rd202, %rd5;
	mad.lo.s64 	%rd205, %rd204, %rd3, %rd4;
	setp.ge.u64 	%p100, %rd205, %rd517;
	@%p100 bra 	$L__BB8_200;
	mul.lo.s64 	%rd916, %rd205, %rd6;
	shl.b64 	%rd917, %rd916, 3;
	add.s64 	%rd918, %rd1, %rd917;
	ld.global.u64 	%rd919, [%rd918];
	st.shared.u64 	[%r1], %rd919;
$L__BB8_200:
	add.s64 	%rd206, %rd204, %rd5;
	mad.lo.s64 	%rd207, %rd206, %rd3, %rd4;
	setp.ge.u64 	%p101, %rd207, %rd517;
	@%p101 bra 	$L__BB8_202;
	mul.lo.s64 	%rd920, %rd207, %rd6;
	shl.b64 	%rd921, %rd920, 3;
	add.s64 	%rd922, %rd1, %rd921;
	ld.global.u64 	%rd923, [%rd922];
	st.shared.u64 	[%r1], %rd923;
$L__BB8_202:
	add.s64 	%rd208, %rd206, %rd5;
	mad.lo.s64 	%rd209, %rd208, %rd3, %rd4;
	setp.ge.u64 	%p102, %rd209, %rd517;
	@%p102 bra 	$L__BB8_204;
	mul.lo.s64 	%rd924, %rd209, %rd6;
	shl.b64 	%rd925, %rd924, 3;
	add.s64 	%rd926, %rd1, %rd925;
	ld.global.u64 	%rd927, [%rd926];
	st.shared.u64 	[%r1], %rd927;
$L__BB8_204:
	add.s64 	%rd210, %rd208, %rd5;
	mad.lo.s64 	%rd211, %rd210, %rd3, %rd4;
	setp.ge.u64 	%p103, %rd211, %rd517;
	@%p103 bra 	$L__BB8_206;
	mul.lo.s64 	%rd928, %rd211, %rd6;
	shl.b64 	%rd929, %rd928, 3;
	add.s64 	%rd930, %rd1, %rd929;
	ld.global.u64 	%rd931, [%rd930];
	st.shared.u64 	[%r1], %rd931;
$L__BB8_206:
	add.s64 	%rd212, %rd210, %rd5;
	mad.lo.s64 	%rd213, %rd212, %rd3, %rd4;
	setp.ge.u64 	%p104, %rd213, %rd517;
	@%p104 bra 	$L__BB8_208;
	mul.lo.s64 	%rd932, %rd213, %rd6;
	shl.b64 	%rd933, %rd932, 3;
	add.s64 	%rd934, %rd1, %rd933;
	ld.global.u64 	%rd935, [%rd934];
	st.shared.u64 	[%r1], %rd935;
$L__BB8_208:
	add.s64 	%rd214, %rd212, %rd5;
	mad.lo.s64 	%rd215, %rd214, %rd3, %rd4;
	setp.ge.u64 	%p105, %rd215, %rd517;
	@%p105 bra 	$L__BB8_210;
	mul.lo.s64 	%rd936, %rd215, %rd6;
	shl.b64 	%rd937, %rd936, 3;
	add.s64 	%rd938, %rd1, %rd937;
	ld.global.u64 	%rd939, [%rd938];
	st.shared.u64 	[%r1], %rd939;
$L__BB8_210:
	add.s64 	%rd216, %rd214, %rd5;
	mad.lo.s64 	%rd217, %rd216, %rd3, %rd4;
	setp.ge.u64 	%p106, %rd217, %rd517;
	@%p106 bra 	$L__BB8_212;
	mul.lo.s64 	%rd940, %rd217, %rd6;
	shl.b64 	%rd941, %rd940, 3;
	add.s64 	%rd942, %rd1, %rd941;
	ld.global.u64 	%rd943, [%rd942];
	st.shared.u64 	[%r1], %rd943;
$L__BB8_212:
	add.s64 	%rd218, %rd216, %rd5;
	mad.lo.s64 	%rd219, %rd218, %rd3, %rd4;
	setp.ge.u64 	%p107, %rd219, %rd517;
	@%p107 bra 	$L__BB8_214;
	mul.lo.s64 	%rd944, %rd219, %rd6;
	shl.b64 	%rd945, %rd944, 3;
	add.s64 	%rd946, %rd1, %rd945;
	ld.global.u64 	%rd947, [%rd946];
	st.shared.u64 	[%r1], %rd947;
$L__BB8_214:
	add.s64 	%rd220, %rd218, %rd5;
	mad.lo.s64 	%rd221, %rd220, %rd3, %rd4;
	setp.ge.u64 	%p108, %rd221, %rd517;
	@%p108 bra 	$L__BB8_216;
	mul.lo.s64 	%rd948, %rd221, %rd6;
	shl.b64 	%rd949, %rd948, 3;
	add.s64 	%rd950, %rd1, %rd949;
	ld.global.u64 	%rd951, [%rd950];
	st.shared.u64 	[%r1], %rd951;
$L__BB8_216:
	add.s64 	%rd222, %rd220, %rd5;
	mad.lo.s64 	%rd223, %rd222, %rd3, %rd4;
	setp.ge.u64 	%p109, %rd223, %rd517;
	@%p109 bra 	$L__BB8_218;
	mul.lo.s64 	%rd952, %rd223, %rd6;
	shl.b64 	%rd953, %rd952, 3;
	add.s64 	%rd954, %rd1, %rd953;
	ld.global.u64 	%rd955, [%rd954];
	st.shared.u64 	[%r1], %rd955;
$L__BB8_218:
	add.s64 	%rd224, %rd222, %rd5;
	mad.lo.s64 	%rd225, %rd224, %rd3, %rd4;
	setp.ge.u64 	%p110, %rd225, %rd517;
	@%p110 bra 	$L__BB8_220;
	mul.lo.s64 	%rd956, %rd225, %rd6;
	shl.b64 	%rd957, %rd956, 3;
	add.s64 	%rd958, %rd1, %rd957;
	ld.global.u64 	%rd959, [%rd958];
	st.shared.u64 	[%r1], %rd959;
$L__BB8_220:
	add.s64 	%rd226, %rd224, %rd5;
	mad.lo.s64 	%rd227, %rd226, %rd3, %rd4;
	setp.ge.u64 	%p111, %rd227, %rd517;
	@%p111 bra 	$L__BB8_222;
	mul.lo.s64 	%rd960, %rd227, %rd6;
	shl.b64 	%rd961, %rd960, 3;
	add.s64 	%rd962, %rd1, %rd961;
	ld.global.u64 	%rd963, [%rd962];
	st.shared.u64 	[%r1], %rd963;
$L__BB8_222:
	add.s64 	%rd228, %rd226, %rd5;
	mad.lo.s64 	%rd229, %rd228, %rd3, %rd4;
	setp.ge.u64 	%p112, %rd229, %rd517;
	@%p112 bra 	$L__BB8_224;
	mul.lo.s64 	%rd964, %rd229, %rd6;
	shl.b64 	%rd965, %rd964, 3;
	add.s64 	%rd966, %rd1, %rd965;
	ld.global.u64 	%rd967, [%rd966];
	st.shared.u64 	[%r1], %rd967;
$L__BB8_224:
	add.s64 	%rd230, %rd228, %rd5;
	mad.lo.s64 	%rd231, %rd230, %rd3, %rd4;
	setp.ge.u64 	%p113, %rd231, %rd517;
	@%p113 bra 	$L__BB8_226;
	mul.lo.s64 	%rd968, %rd231, %rd6;
	shl.b64 	%rd969, %rd968, 3;
	add.s64 	%rd970, %rd1, %rd969;
	ld.global.u64 	%rd971, [%rd970];
	st.shared.u64 	[%r1], %rd971;
$L__BB8_226:
	add.s64 	%rd232, %rd230, %rd5;
	mad.lo.s64 	%rd233, %rd232, %rd3, %rd4;
	setp.ge.u64 	%p114, %rd233, %rd517;
	@%p114 bra 	$L__BB8_228;
	mul.lo.s64 	%rd972, %rd233, %rd6;
	shl.b64 	%rd973, %rd972, 3;
	add.s64 	%rd974, %rd1, %rd973;
	ld.global.u64 	%rd975, [%rd974];
	st.shared.u64 	[%r1], %rd975;
$L__BB8_228:
	add.s64 	%rd234, %rd232, %rd5;
	mad.lo.s64 	%rd235, %rd234, %rd3, %rd4;
	setp.ge.u64 	%p115, %rd235, %rd517;
	@%p115 bra 	$L__BB8_230;
	mul.lo.s64 	%rd976, %rd235, %rd6;
	shl.b64 	%rd977, %rd976, 3;
	add.s64 	%rd978, %rd1, %rd977;
	ld.global.u64 	%rd979, [%rd978];
	st.shared.u64 	[%r1], %rd979;
$L__BB8_230:
	add.s64 	%rd236, %rd234, %rd5;
	mad.lo.s64 	%rd237, %rd236, %rd3, %rd4;
	setp.ge.u64 	%p116, %rd237, %rd517;
	@%p116 bra 	$L__BB8_232;
	mul.lo.s64 	%rd980, %rd237, %rd6;
	shl.b64 	%rd981, %rd980, 3;
	add.s64 	%rd982, %rd1, %rd981;
	ld.global.u64 	%rd983, [%rd982];
	st.shared.u64 	[%r1], %rd983;
$L__BB8_232:
	add.s64 	%rd238, %rd236, %rd5;
	mad.lo.s64 	%rd239, %rd238, %rd3, %rd4;
	setp.ge.u64 	%p117, %rd239, %rd517;
	@%p117 bra 	$L__BB8_234;
	mul.lo.s64 	%rd984, %rd239, %rd6;
	shl.b64 	%rd985, %rd984, 3;
	add.s64 	%rd986, %rd1, %rd985;
	ld.global.u64 	%rd987, [%rd986];
	st.shared.u64 	[%r1], %rd987;
$L__BB8_234:
	add.s64 	%rd240, %rd238, %rd5;
	mad.lo.s64 	%rd241, %rd240, %rd3, %rd4;
	setp.ge.u64 	%p118, %rd241, %rd517;
	@%p118 bra 	$L__BB8_236;
	mul.lo.s64 	%rd988, %rd241, %rd6;
	shl.b64 	%rd989, %rd988, 3;
	add.s64 	%rd990, %rd1, %rd989;
	ld.global.u64 	%rd991, [%rd990];
	st.shared.u64 	[%r1], %rd991;
$L__BB8_236:
	add.s64 	%rd242, %rd240, %rd5;
	mad.lo.s64 	%rd243, %rd242, %rd3, %rd4;
	setp.ge.u64 	%p119, %rd243, %rd517;
	@%p119 bra 	$L__BB8_238;
	mul.lo.s64 	%rd992, %rd243, %rd6;
	shl.b64 	%rd993, %rd992, 3;
	add.s64 	%rd994, %rd1, %rd993;
	ld.global.u64 	%rd995, [%rd994];
	st.shared.u64 	[%r1], %rd995;
$L__BB8_238:
	add.s64 	%rd244, %rd242, %rd5;
	mad.lo.s64 	%rd245, %rd244, %rd3, %rd4;
	setp.ge.u64 	%p120, %rd245, %rd517;
	@%p120 bra 	$L__BB8_240;
	mul.lo.s64 	%rd996, %rd245, %rd6;
	shl.b64 	%rd997, %rd996, 3;
	add.s64 	%rd998, %rd1, %rd997;
	ld.global.u64 	%rd999, [%rd998];
	st.shared.u64 	[%r1], %rd999;
$L__BB8_240:
	add.s64 	%rd246, %rd244, %rd5;
	mad.lo.s64 	%rd247, %rd246, %rd3, %rd4;
	setp.ge.u64 	%p121, %rd247, %rd517;
	@%p121 bra 	$L__BB8_242;
	mul.lo.s64 	%rd1000, %rd247, %rd6;
	shl.b64 	%rd1001, %rd1000, 3;
	add.s64 	%rd1002, %rd1, %rd1001;
	ld.global.u64 	%rd1003, [%rd1002];
	st.shared.u64 	[%r1], %rd1003;
$L__BB8_242:
	add.s64 	%rd248, %rd246, %rd5;
	mad.lo.s64 	%rd249, %rd248, %rd3, %rd4;
	setp.ge.u64 	%p122, %rd249, %rd517;
	@%p122 bra 	$L__BB8_244;
	mul.lo.s64 	%rd1004, %rd249, %rd6;
	shl.b64 	%rd1005, %rd1004, 3;
	add.s64 	%rd1006, %rd1, %rd1005;
	ld.global.u64 	%rd1007, [%rd1006];
	st.shared.u64 	[%r1], %rd1007;
$L__BB8_244:
	add.s64 	%rd250, %rd248, %rd5;
	mad.lo.s64 	%rd251, %rd250, %rd3, %rd4;
	setp.ge.u64 	%p123, %rd251, %rd517;
	@%p123 bra 	$L__BB8_246;
	mul.lo.s64 	%rd1008, %rd251, %rd6;
	shl.b64 	%rd1009, %rd1008, 3;
	add.s64 	%rd1010, %rd1, %rd1009;
	ld.global.u64 	%rd1011, [%rd1010];
	st.shared.u64 	[%r1], %rd1011;
$L__BB8_246:
	add.s64 	%rd252, %rd250, %rd5;
	mad.lo.s64 	%rd253, %rd252, %rd3, %rd4;
	setp.ge.u64 	%p124, %rd253, %rd517;
	@%p124 bra 	$L__BB8_248;
	mul.lo.s64 	%rd1012, %rd253, %rd6;
	shl.b64 	%rd1013, %rd1012, 3;
	add.s64 	%rd1014, %rd1, %rd1013;
	ld.global.u64 	%rd1015, [%rd1014];
	st.shared.u64 	[%r1], %rd1015;
$L__BB8_248:
	add.s64 	%rd254, %rd252, %rd5;
	mad.lo.s64 	%rd255, %rd254, %rd3, %rd4;
	setp.ge.u64 	%p125, %rd255, %rd517;
	@%p125 bra 	$L__BB8_250;
	mul.lo.s64 	%rd1016, %rd255, %rd6;
	shl.b64 	%rd1017, %rd1016, 3;
	add.s64 	%rd1018, %rd1, %rd1017;
	ld.global.u64 	%rd1019, [%rd1018];
	st.shared.u64 	[%r1], %rd1019;
$L__BB8_250:
	add.s64 	%rd256, %rd254, %rd5;
	mad.lo.s64 	%rd257, %rd256, %rd3, %rd4;
	setp.ge.u64 	%p126, %rd257, %rd517;
	@%p126 bra 	$L__BB8_252;
	mul.lo.s64 	%rd1020, %rd257, %rd6;
	shl.b64 	%rd1021, %rd1020, 3;
	add.s64 	%rd1022, %rd1, %rd1021;
	ld.global.u64 	%rd1023, [%rd1022];
	st.shared.u64 	[%r1], %rd1023;
$L__BB8_252:
	add.s64 	%rd258, %rd256, %rd5;
	mad.lo.s64 	%rd259, %rd258, %rd3, %rd4;
	setp.ge.u64 	%p127, %rd259, %rd517;
	@%p127 bra 	$L__BB8_254;
	mul.lo.s64 	%rd1024, %rd259, %rd6;
	shl.b64 	%rd1025, %rd1024, 3;
	add.s64 	%rd1026, %rd1, %rd1025;
	ld.global.u64 	%rd1027, [%rd1026];
	st.shared.u64 	[%r1], %rd1027;
$L__BB8_254:
	add.s64 	%rd260, %rd258, %rd5;
	mad.lo.s64 	%rd261, %rd260, %rd3, %rd4;
	setp.ge.u64 	%p128, %rd261, %rd517;
	@%p128 bra 	$L__BB8_256;
	mul.lo.s64 	%rd1028, %rd261, %rd6;
	shl.b64 	%rd1029, %rd1028, 3;
	add.s64 	%rd1030, %rd1, %rd1029;
	ld.global.u64 	%rd1031, [%rd1030];
	st.shared.u64 	[%r1], %rd1031;
$L__BB8_256:
	add.s64 	%rd262, %rd260, %rd5;
	mad.lo.s64 	%rd263, %rd262, %rd3, %rd4;
	setp.ge.u64 	%p129, %rd263, %rd517;
	@%p129 bra 	$L__BB8_258;
	mul.lo.s64 	%rd1032, %rd263, %rd6;
	shl.b64 	%rd1033, %rd1032, 3;
	add.s64 	%rd1034, %rd1, %rd1033;
	ld.global.u64 	%rd1035, [%rd1034];
	st.shared.u64 	[%r1], %rd1035;
$L__BB8_258:
	add.s64 	%rd264, %rd262, %rd5;
	mad.lo.s64 	%rd265, %rd264, %rd3, %rd4;
	setp.ge.u64 	%p130, %rd265, %rd517;
	@%p130 bra 	$L__BB8_260;
	mul.lo.s64 	%rd1036, %rd265, %rd6;
	shl.b64 	%rd1037, %rd1036, 3;
	add.s64 	%rd1038, %rd1, %rd1037;
	ld.global.u64 	%rd1039, [%rd1038];
	st.shared.u64 	[%r1], %rd1039;
$L__BB8_260:
	add.s64 	%rd266, %rd264, %rd5;
	mad.lo.s64 	%rd267, %rd266, %rd3, %rd4;
	setp.ge.u64 	%p131, %rd267, %rd517;
	@%p131 bra 	$L__BB8_262;
	mul.lo.s64 	%rd1040, %rd267, %rd6;
	shl.b64 	%rd1041, %rd1040, 3;
	add.s64 	%rd1042, %rd1, %rd1041;
	ld.global.u64 	%rd1043, [%rd1042];
	st.shared.u64 	[%r1], %rd1043;
$L__BB8_262:
	add.s64 	%rd268, %rd266, %rd5;
	mad.lo.s64 	%rd269, %rd268, %rd3, %rd4;
	setp.ge.u64 	%p132, %rd269, %rd517;
	@%p132 bra 	$L__BB8_264;
	mul.lo.s64 	%rd1044, %rd269, %rd6;
	shl.b64 	%rd1045, %rd1044, 3;
	add.s64 	%rd1046, %rd1, %rd1045;
	ld.global.u64 	%rd1047, [%rd1046];
	st.shared.u64 	[%r1], %rd1047;
$L__BB8_264:
	add.s64 	%rd270, %rd268, %rd5;
	mad.lo.s64 	%rd271, %rd270, %rd3, %rd4;
	setp.ge.u64 	%p133, %rd271, %rd517;
	@%p133 bra 	$L__BB8_266;
	mul.lo.s64 	%rd1048, %rd271, %rd6;
	shl.b64 	%rd1049, %rd1048, 3;
	add.s64 	%rd1050, %rd1, %rd1049;
	ld.global.u64 	%rd1051, [%rd1050];
	st.shared.u64 	[%r1], %rd1051;
$L__BB8_266:
	add.s64 	%rd272, %rd270, %rd5;
	mad.lo.s64 	%rd273, %rd272, %rd3, %rd4;
	setp.ge.u64 	%p134, %rd273, %rd517;
	@%p134 bra 	$L__BB8_268;
	mul.lo.s64 	%rd1052, %rd273, %rd6;
	shl.b64 	%rd1053, %rd1052, 3;
	add.s64 	%rd1054, %rd1, %rd1053;
	ld.global.u64 	%rd1055, [%rd1054];
	st.shared.u64 	[%r1], %rd1055;
$L__BB8_268:
	add.s64 	%rd274, %rd272, %rd5;
	mad.lo.s64 	%rd275, %rd274, %rd3, %rd4;
	setp.ge.u64 	%p135, %rd275, %rd517;
	@%p135 bra 	$L__BB8_270;
	mul.lo.s64 	%rd1056, %rd275, %rd6;
	shl.b64 	%rd1057, %rd1056, 3;
	add.s64 	%rd1058, %rd1, %rd1057;
	ld.global.u64 	%rd1059, [%rd1058];
	st.shared.u64 	[%r1], %rd1059;
$L__BB8_270:
	add.s64 	%rd276, %rd274, %rd5;
	mad.lo.s64 	%rd277, %rd276, %rd3, %rd4;
	setp.ge.u64 	%p136, %rd277, %rd517;
	@%p136 bra 	$L__BB8_272;
	mul.lo.s64 	%rd1060, %rd277, %rd6;
	shl.b64 	%rd1061, %rd1060, 3;
	add.s64 	%rd1062, %rd1, %rd1061;
	ld.global.u64 	%rd1063, [%rd1062];
	st.shared.u64 	[%r1], %rd1063;
$L__BB8_272:
	add.s64 	%rd278, %rd276, %rd5;
	mad.lo.s64 	%rd279, %rd278, %rd3, %rd4;
	setp.ge.u64 	%p137, %rd279, %rd517;
	@%p137 bra 	$L__BB8_274;
	mul.lo.s64 	%rd1064, %rd279, %rd6;
	shl.b64 	%rd1065, %rd1064, 3;
	add.s64 	%rd1066, %rd1, %rd1065;
	ld.global.u64 	%rd1067, [%rd1066];
	st.shared.u64 	[%r1], %rd1067;
$L__BB8_274:
	add.s64 	%rd280, %rd278, %rd5;
	mad.lo.s64 	%rd281, %rd280, %rd3, %rd4;
	setp.ge.u64 	%p138, %rd281, %rd517;
	@%p138 bra 	$L__BB8_276;
	mul.lo.s64 	%rd1068, %rd281, %rd6;
	shl.b64 	%rd1069, %rd1068, 3;
	add.s64 	%rd1070, %rd1, %rd1069;
	ld.global.u64 	%rd1071, [%rd1070];
	st.shared.u64 	[%r1], %rd1071;
$L__BB8_276:
	add.s64 	%rd282, %rd280, %rd5;
	mad.lo.s64 	%rd283, %rd282, %rd3, %rd4;
	setp.ge.u64 	%p139, %rd283, %rd517;
	@%p139 bra 	$L__BB8_278;
	mul.lo.s64 	%rd1072, %rd283, %rd6;
	shl.b64 	%rd1073, %rd1072, 3;
	add.s64 	%rd1074, %rd1, %rd1073;
	ld.global.u64 	%rd1075, [%rd1074];
	st.shared.u64 	[%r1], %rd1075;
$L__BB8_278:
	add.s64 	%rd284, %rd282, %rd5;
	mad.lo.s64 	%rd285, %rd284, %rd3, %rd4;
	setp.ge.u64 	%p140, %rd285, %rd517;
	@%p140 bra 	$L__BB8_280;
	mul.lo.s64 	%rd1076, %rd285, %rd6;
	shl.b64 	%rd1077, %rd1076, 3;
	add.s64 	%rd1078, %rd1, %rd1077;
	ld.global.u64 	%rd1079, [%rd1078];
	st.shared.u64 	[%r1], %rd1079;
$L__BB8_280:
	add.s64 	%rd286, %rd284, %rd5;
	mad.lo.s64 	%rd287, %rd286, %rd3, %rd4;
	setp.ge.u64 	%p141, %rd287, %rd517;
	@%p141 bra 	$L__BB8_282;
	mul.lo.s64 	%rd1080, %rd287, %rd6;
	shl.b64 	%rd1081, %rd1080, 3;
	add.s64 	%rd1082, %rd1, %rd1081;
	ld.global.u64 	%rd1083, [%rd1082];
	st.shared.u64 	[%r1], %rd1083;
$L__BB8_282:
	add.s64 	%rd288, %rd286, %rd5;
	mad.lo.s64 	%rd289, %rd288, %rd3, %rd4;
	setp.ge.u64 	%p142, %rd289, %rd517;
	@%p142 bra 	$L__BB8_284;
	mul.lo.s64 	%rd1084, %rd289, %rd6;
	shl.b64 	%rd1085, %rd1084, 3;
	add.s64 	%rd1086, %rd1, %rd1085;
	ld.global.u64 	%rd1087, [%rd1086];
	st.shared.u64 	[%r1], %rd1087;
$L__BB8_284:
	add.s64 	%rd290, %rd288, %rd5;
	mad.lo.s64 	%rd291, %rd290, %rd3, %rd4;
	setp.ge.u64 	%p143, %rd291, %rd517;
	@%p143 bra 	$L__BB8_286;
	mul.lo.s64 	%rd1088, %rd291, %rd6;
	shl.b64 	%rd1089, %rd1088, 3;
	add.s64 	%rd1090, %rd1, %rd1089;
	ld.global.u64 	%rd1091, [%rd1090];
	st.shared.u64 	[%r1], %rd1091;
$L__BB8_286:
	add.s64 	%rd292, %rd290, %rd5;
	mad.lo.s64 	%rd293, %rd292, %rd3, %rd4;
	setp.ge.u64 	%p144, %rd293, %rd517;
	@%p144 bra 	$L__BB8_288;
	mul.lo.s64 	%rd1092, %rd293, %rd6;
	shl.b64 	%rd1093, %rd1092, 3;
	add.s64 	%rd1094, %rd1, %rd1093;
	ld.global.u64 	%rd1095, [%rd1094];
	st.shared.u64 	[%r1], %rd1095;
$L__BB8_288:
	add.s64 	%rd294, %rd292, %rd5;
	mad.lo.s64 	%rd295, %rd294, %rd3, %rd4;
	setp.ge.u64 	%p145, %rd295, %rd517;
	@%p145 bra 	$L__BB8_290;
	mul.lo.s64 	%rd1096, %rd295, %rd6;
	shl.b64 	%rd1097, %rd1096, 3;
	add.s64 	%rd1098, %rd1, %rd1097;
	ld.global.u64 	%rd1099, [%rd1098];
	st.shared.u64 	[%r1], %rd1099;
$L__BB8_290:
	add.s64 	%rd296, %rd294, %rd5;
	mad.lo.s64 	%rd297, %rd296, %rd3, %rd4;
	setp.ge.u64 	%p146, %rd297, %rd517;
	@%p146 bra 	$L__BB8_292;
	mul.lo.s64 	%rd1100, %rd297, %rd6;
	shl.b64 	%rd1101, %rd1100, 3;
	add.s64 	%rd1102, %rd1, %rd1101;
	ld.global.u64 	%rd1103, [%rd1102];
	st.shared.u64 	[%r1], %rd1103;
$L__BB8_292:
	add.s64 	%rd298, %rd296, %rd5;
	mad.lo.s64 	%rd299, %rd298, %rd3, %rd4;
	setp.ge.u64 	%p147, %rd299, %rd517;
	@%p147 bra 	$L__BB8_294;
	mul.lo.s64 	%rd1104, %rd299, %rd6;
	shl.b64 	%rd1105, %rd1104, 3;
	add.s64 	%rd1106, %rd1, %rd1105;
	ld.global.u64 	%rd1107, [%rd1106];
	st.shared.u64 	[%r1], %rd1107;
$L__BB8_294:
	add.s64 	%rd300, %rd298, %rd5;
	mad.lo.s64 	%rd301, %rd300, %rd3, %rd4;
	setp.ge.u64 	%p148, %rd301, %rd517;
	@%p148 bra 	$L__BB8_296;
	mul.lo.s64 	%rd1108, %rd301, %rd6;
	shl.b64 	%rd1109, %rd1108, 3;
	add.s64 	%rd1110, %rd1, %rd1109;
	ld.global.u64 	%rd1111, [%rd1110];
	st.shared.u64 	[%r1], %rd1111;
$L__BB8_296:
	add.s64 	%rd302, %rd300, %rd5;
	mad.lo.s64 	%rd303, %rd302, %rd3, %rd4;
	setp.ge.u64 	%p149, %rd303, %rd517;
	@%p149 bra 	$L__BB8_298;
	mul.lo.s64 	%rd1112, %rd303, %rd6;
	shl.b64 	%rd1113, %rd1112, 3;
	add.s64 	%rd1114, %rd1, %rd1113;
	ld.global.u64 	%rd1115, [%rd1114];
	st.shared.u64 	[%r1], %rd1115;
$L__BB8_298:
	add.s64 	%rd304, %rd302, %rd5;
	mad.lo.s64 	%rd305, %rd304, %rd3, %rd4;
	setp.ge.u64 	%p150, %rd305, %rd517;
	@%p150 bra 	$L__BB8_300;
	mul.lo.s64 	%rd1116, %rd305, %rd6;
	shl.b64 	%rd1117, %rd1116, 3;
	add.s64 	%rd1118, %rd1, %rd1117;
	ld.global.u64 	%rd1119, [%rd1118];
	st.shared.u64 	[%r1], %rd1119;
$L__BB8_300:
	add.s64 	%rd306, %rd304, %rd5;
	mad.lo.s64 	%rd307, %rd306, %rd3, %rd4;
	setp.ge.u64 	%p151, %rd307, %rd517;
	@%p151 bra 	$L__BB8_302;
	mul.lo.s64 	%rd1120, %rd307, %rd6;
	shl.b64 	%rd1121, %rd1120, 3;
	add.s64 	%rd1122, %rd1, %rd1121;
	ld.global.u64 	%rd1123, [%rd1122];
	st.shared.u64 	[%r1], %rd1123;
$L__BB8_302:
	add.s64 	%rd308, %rd306, %rd5;
	mad.lo.s64 	%rd309, %rd308, %rd3, %rd4;
	setp.ge.u64 	%p152, %rd309, %rd517;
	@%p152 bra 	$L__BB8_304;
	mul.lo.s64 	%rd1124, %rd309, %rd6;
	shl.b64 	%rd1125, %rd1124, 3;
	add.s64 	%rd1126, %rd1, %rd1125;
	ld.global.u64 	%rd1127, [%rd1126];
	st.shared.u64 	[%r1], %rd1127;
$L__BB8_304:
	add.s64 	%rd310, %rd308, %rd5;
	mad.lo.s64 	%rd311, %rd310, %rd3, %rd4;
	setp.ge.u64 	%p153, %rd311, %rd517;
	@%p153 bra 	$L__BB8_306;
	mul.lo.s64 	%rd1128, %rd311, %rd6;
	shl.b64 	%rd1129, %rd1128, 3;
	add.s64 	%rd1130, %rd1, %rd1129;
	ld.global.u64 	%rd1131, [%rd1130];
	st.shared.u64 	[%r1], %rd1131;
$L__BB8_306:
	add.s64 	%rd312, %rd310, %rd5;
	mad.lo.s64 	%rd313, %rd312, %rd3, %rd4;
	setp.ge.u64 	%p154, %rd313, %rd517;
	@%p154 bra 	$L__BB8_308;
	mul.lo.s64 	%rd1132, %rd313, %rd6;
	shl.b64 	%rd1133, %rd1132, 3;
	add.s64 	%rd1134, %rd1, %rd1133;
	ld.global.u64 	%rd1135, [%rd1134];
	st.shared.u64 	[%r1], %rd1135;
$L__BB8_308:
	add.s64 	%rd314, %rd312, %rd5;
	mad.lo.s64 	%rd315, %rd314, %rd3, %rd4;
	setp.ge.u64 	%p155, %rd315, %rd517;
	@%p155 bra 	$L__BB8_310;
	mul.lo.s64 	%rd1136, %rd315, %rd6;
	shl.b64 	%rd1137, %rd1136, 3;
	add.s64 	%rd1138, %rd1, %rd1137;
	ld.global.u64 	%rd1139, [%rd1138];
	st.shared.u64 	[%r1], %rd1139;
$L__BB8_310:
	add.s64 	%rd316, %rd314, %rd5;
	mad.lo.s64 	%rd317, %rd316, %rd3, %rd4;
	setp.ge.u64 	%p156, %rd317, %rd517;
	@%p156 bra 	$L__BB8_312;
	mul.lo.s64 	%rd1140, %rd317, %rd6;
	shl.b64 	%rd1141, %rd1140, 3;
	add.s64 	%rd1142, %rd1, %rd1141;
	ld.global.u64 	%rd1143, [%rd1142];
	st.shared.u64 	[%r1], %rd1143;
$L__BB8_312:
	add.s64 	%rd318, %rd316, %rd5;
	mad.lo.s64 	%rd319, %rd318, %rd3, %rd4;
	setp.ge.u64 	%p157, %rd319, %rd517;
	@%p157 bra 	$L__BB8_314;
	mul.lo.s64 	%rd1144, %rd319, %rd6;
	shl.b64 	%rd1145, %rd1144, 3;
	add.s64 	%rd1146, %rd1, %rd1145;
	ld.global.u64 	%rd1147, [%rd1146];
	st.shared.u64 	[%r1], %rd1147;
$L__BB8_314:
	add.s64 	%rd320, %rd318, %rd5;
	mad.lo.s64 	%rd321, %rd320, %rd3, %rd4;
	setp.ge.u64 	%p158, %rd321, %rd517;
	@%p158 bra 	$L__BB8_316;
	mul.lo.s64 	%rd1148, %rd321, %rd6;
	shl.b64 	%rd1149, %rd1148, 3;
	add.s64 	%rd1150, %rd1, %rd1149;
	ld.global.u64 	%rd1151, [%rd1150];
	st.shared.u64 	[%r1], %rd1151;
$L__BB8_316:
	add.s64 	%rd322, %rd320, %rd5;
	mad.lo.s64 	%rd323, %rd322, %rd3, %rd4;
	setp.ge.u64 	%p159, %rd323, %rd517;
	@%p159 bra 	$L__BB8_318;
	mul.lo.s64 	%rd1152, %rd323, %rd6;
	shl.b64 	%rd1153, %rd1152, 3;
	add.s64 	%rd1154, %rd1, %rd1153;
	ld.global.u64 	%rd1155, [%rd1154];
	st.shared.u64 	[%r1], %rd1155;
$L__BB8_318:
	add.s64 	%rd324, %rd322, %rd5;
	mad.lo.s64 	%rd325, %rd324, %rd3, %rd4;
	setp.ge.u64 	%p160, %rd325, %rd517;
	@%p160 bra 	$L__BB8_320;
	mul.lo.s64 	%rd1156, %rd325, %rd6;
	shl.b64 	%rd1157, %rd1156, 3;
	add.s64 	%rd1158, %rd1, %rd1157;
	ld.global.u64 	%rd1159, [%rd1158];
	st.shared.u64 	[%r1], %rd1159;
$L__BB8_320:
	add.s64 	%rd326, %rd324, %rd5;
	mad.lo.s64 	%rd327, %rd326, %rd3, %rd4;
	setp.ge.u64 	%p161, %rd327, %rd517;
	@%p161 bra 	$L__BB8_322;
	mul.lo.s64 	%rd1160, %rd327, %rd6;
	shl.b64 	%rd1161, %rd1160, 3;
	add.s64 	%rd1162, %rd1, %rd1161;
	ld.global.u64 	%rd1163, [%rd1162];
	st.shared.u64 	[%r1], %rd1163;
$L__BB8_322:
	add.s64 	%rd328, %rd326, %rd5;
	mad.lo.s64 	%rd329, %rd328, %rd3, %rd4;
	setp.ge.u64 	%p162, %rd329, %rd517;
	@%p162 bra 	$L__BB8_324;
	mul.lo.s64 	%rd1164, %rd329, %rd6;
	shl.b64 	%rd1165, %rd1164, 3;
	add.s64 	%rd1166, %rd1, %rd1165;
	ld.global.u64 	%rd1167, [%rd1166];
	st.shared.u64 	[%r1], %rd1167;
$L__BB8_324:
	add.s64 	%rd330, %rd328, %rd5;
	mad.lo.s64 	%rd331, %rd330, %rd3, %rd4;
	setp.ge.u64 	%p163, %rd331, %rd517;
	@%p163 bra 	$L__BB8_326;
	mul.lo.s64 	%rd1168, %rd331, %rd6;
	shl.b64 	%rd1169, %rd1168, 3;
	add.s64 	%rd1170, %rd1, %rd1169;
	ld.global.u64 	%rd1171, [%rd1170];
	st.shared.u64 	[%r1], %rd1171;
$L__BB8_326:
	add.s64 	%rd332, %rd330, %rd5;
	mad.lo.s64 	%rd333, %rd332, %rd3, %rd4;
	setp.ge.u64 	%p164, %rd333, %rd517;
	@%p164 bra 	$L__BB8_328;
	mul.lo.s64 	%rd1172, %rd333, %rd6;
	shl.b64 	%rd1173, %rd1172, 3;
	add.s64 	%rd1174, %rd1, %rd1173;
	ld.global.u64 	%rd1175, [%rd1174];
	st.shared.u64 	[%r1], %rd1175;
$L__BB8_328:
	add.s64 	%rd334, %rd332, %rd5;
	mad.lo.s64 	%rd335, %rd334, %rd3, %rd4;
	setp.ge.u64 	%p165, %rd335, %rd517;
	@%p165 bra 	$L__BB8_330;
	mul.lo.s64 	%rd1176, %rd335, %rd6;
	shl.b64 	%rd1177, %rd1176, 3;
	add.s64 	%rd1178, %rd1, %rd1177;
	ld.global.u64 	%rd1179, [%rd1178];
	st.shared.u64 	[%r1], %rd1179;
$L__BB8_330:
	add.s64 	%rd336, %rd334, %rd5;
	mad.lo.s64 	%rd337, %rd336, %rd3, %rd4;
	setp.ge.u64 	%p166, %rd337, %rd517;
	@%p166 bra 	$L__BB8_332;
	mul.lo.s64 	%rd1180, %rd337, %rd6;
	shl.b64 	%rd1181, %rd1180, 3;
	add.s64 	%rd1182, %rd1, %rd1181;
	ld.global.u64 	%rd1183, [%rd1182];
	st.shared.u64 	[%r1], %rd1183;
$L__BB8_332:
	add.s64 	%rd338, %rd336, %rd5;
	mad.lo.s64 	%rd339, %rd338, %rd3, %rd4;
	setp.ge.u64 	%p167, %rd339, %rd517;
	@%p167 bra 	$L__BB8_334;
	mul.lo.s64 	%rd1184, %rd339, %rd6;
	shl.b64 	%rd1185, %rd1184, 3;
	add.s64 	%rd1186, %rd1, %rd1185;
	ld.global.u64 	%rd1187, [%rd1186];
	st.shared.u64 	[%r1], %rd1187;
$L__BB8_334:
	add.s64 	%rd340, %rd338, %rd5;
	mad.lo.s64 	%rd341, %rd340, %rd3, %rd4;
	setp.ge.u64 	%p168, %rd341, %rd517;
	@%p168 bra 	$L__BB8_336;
	mul.lo.s64 	%rd1188, %rd341, %rd6;
	shl.b64 	%rd1189, %rd1188, 3;
	add.s64 	%rd1190, %rd1, %rd1189;
	ld.global.u64 	%rd1191, [%rd1190];
	st.shared.u64 	[%r1], %rd1191;
$L__BB8_336:
	add.s64 	%rd342, %rd340, %rd5;
	mad.lo.s64 	%rd343, %rd342, %rd3, %rd4;
	setp.ge.u64 	%p169, %rd343, %rd517;
	@%p169 bra 	$L__BB8_338;
	mul.lo.s64 	%rd1192, %rd343, %rd6;
	shl.b64 	%rd1193, %rd1192, 3;
	add.s64 	%rd1194, %rd1, %rd1193;
	ld.global.u64 	%rd1195, [%rd1194];
	st.shared.u64 	[%r1], %rd1195;
$L__BB8_338:
	add.s64 	%rd344, %rd342, %rd5;
	mad.lo.s64 	%rd345, %rd344, %rd3, %rd4;
	setp.ge.u64 	%p170, %rd345, %rd517;
	@%p170 bra 	$L__BB8_340;
	mul.lo.s64 	%rd1196, %rd345, %rd6;
	shl.b64 	%rd1197, %rd1196, 3;
	add.s64 	%rd1198, %rd1, %rd1197;
	ld.global.u64 	%rd1199, [%rd1198];
	st.shared.u64 	[%r1], %rd1199;
$L__BB8_340:
	add.s64 	%rd346, %rd344, %rd5;
	mad.lo.s64 	%rd347, %rd346, %rd3, %rd4;
	setp.ge.u64 	%p171, %rd347, %rd517;
	@%p171 bra 	$L__BB8_342;
	mul.lo.s64 	%rd1200, %rd347, %rd6;
	shl.b64 	%rd1201, %rd1200, 3;
	add.s64 	%rd1202, %rd1, %rd1201;
	ld.global.u64 	%rd1203, [%rd1202];
	st.shared.u64 	[%r1], %rd1203;
$L__BB8_342:
	add.s64 	%rd348, %rd346, %rd5;
	mad.lo.s64 	%rd349, %rd348, %rd3, %rd4;
	setp.ge.u64 	%p172, %rd349, %rd517;
	@%p172 bra 	$L__BB8_344;
	mul.lo.s64 	%rd1204, %rd349, %rd6;
	shl.b64 	%rd1205, %rd1204, 3;
	add.s64 	%rd1206, %rd1, %rd1205;
	ld.global.u64 	%rd1207, [%rd1206];
	st.shared.u64 	[%r1], %rd1207;
$L__BB8_344:
	add.s64 	%rd350, %rd348, %rd5;
	mad.lo.s64 	%rd351, %rd350, %rd3, %rd4;
	setp.ge.u64 	%p173, %rd351, %rd517;
	@%p173 bra 	$L__BB8_346;
	mul.lo.s64 	%rd1208, %rd351, %rd6;
	shl.b64 	%rd1209, %rd1208, 3;
	add.s64 	%rd1210, %rd1, %rd1209;
	ld.global.u64 	%rd1211, [%rd1210];
	st.shared.u64 	[%r1], %rd1211;
$L__BB8_346:
	add.s64 	%rd352, %rd350, %rd5;
	mad.lo.s64 	%rd353, %rd352, %rd3, %rd4;
	setp.ge.u64 	%p174, %rd353, %rd517;
	@%p174 bra 	$L__BB8_348;
	mul.lo.s64 	%rd1212, %rd353, %rd6;
	shl.b64 	%rd1213, %rd1212, 3;
	add.s64 	%rd1214, %rd1, %rd1213;
	ld.global.u64 	%rd1215, [%rd1214];
	st.shared.u64 	[%r1], %rd1215;
$L__BB8_348:
	add.s64 	%rd354, %rd352, %rd5;
	mad.lo.s64 	%rd355, %rd354, %rd3, %rd4;
	setp.ge.u64 	%p175, %rd355, %rd517;
	@%p175 bra 	$L__BB8_350;
	mul.lo.s64 	%rd1216, %rd355, %rd6;
	shl.b64 	%rd1217, %rd1216, 3;
	add.s64 	%rd1218, %rd1, %rd1217;
	ld.global.u64 	%rd1219, [%rd1218];
	st.shared.u64 	[%r1], %rd1219;
$L__BB8_350:
	add.s64 	%rd356, %rd354, %rd5;
	mad.lo.s64 	%rd357, %rd356, %rd3, %rd4;
	setp.ge.u64 	%p176, %rd357, %rd517;
	@%p176 bra 	$L__BB8_352;
	mul.lo.s64 	%rd1220, %rd357, %rd6;
	shl.b64 	%rd1221, %rd1220, 3;
	add.s64 	%rd1222, %rd1, %rd1221;
	ld.global.u64 	%rd1223, [%rd1222];
	st.shared.u64 	[%r1], %rd1223;
$L__BB8_352:
	add.s64 	%rd358, %rd356, %rd5;
	mad.lo.s64 	%rd359, %rd358, %rd3, %rd4;
	setp.ge.u64 	%p177, %rd359, %rd517;
	@%p177 bra 	$L__BB8_354;
	mul.lo.s64 	%rd1224, %rd359, %rd6;
	shl.b64 	%rd1225, %rd1224, 3;
	add.s64 	%rd1226, %rd1, %rd1225;
	ld.global.u64 	%rd1227, [%rd1226];
	st.shared.u64 	[%r1], %rd1227;
$L__BB8_354:
	add.s64 	%rd360, %rd358, %rd5;
	mad.lo.s64 	%rd361, %rd360, %rd3, %rd4;
	setp.ge.u64 	%p178, %rd361, %rd517;
	@%p178 bra 	$L__BB8_356;
	mul.lo.s64 	%rd1228, %rd361, %rd6;
	shl.b64 	%rd1229, %rd1228, 3;
	add.s64 	%rd1230, %rd1, %rd1229;
	ld.global.u64 	%rd1231, [%rd1230];
	st.shared.u64 	[%r1], %rd1231;
$L__BB8_356:
	add.s64 	%rd362, %rd360, %rd5;
	mad.lo.s64 	%rd363, %rd362, %rd3, %rd4;
	setp.ge.u64 	%p179, %rd363, %rd517;
	@%p179 bra 	$L__BB8_358;
	mul.lo.s64 	%rd1232, %rd363, %rd6;
	shl.b64 	%rd1233, %rd1232, 3;
	add.s64 	%rd1234, %rd1, %rd1233;
	ld.global.u64 	%rd1235, [%rd1234];
	st.shared.u64 	[%r1], %rd1235;
$L__BB8_358:
	add.s64 	%rd364, %rd362, %rd5;
	mad.lo.s64 	%rd365, %rd364, %rd3, %rd4;
	setp.ge.u64 	%p180, %rd365, %rd517;
	@%p180 bra 	$L__BB8_360;
	mul.lo.s64 	%rd1236, %rd365, %rd6;
	shl.b64 	%rd1237, %rd1236, 3;
	add.s64 	%rd1238, %rd1, %rd1237;
	ld.global.u64 	%rd1239, [%rd1238];
	st.shared.u64 	[%r1], %rd1239;
$L__BB8_360:
	add.s64 	%rd366, %rd364, %rd5;
	mad.lo.s64 	%rd367, %rd366, %rd3, %rd4;
	setp.ge.u64 	%p181, %rd367, %rd517;
	@%p181 bra 	$L__BB8_362;
	mul.lo.s64 	%rd1240, %rd367, %rd6;
	shl.b64 	%rd1241, %rd1240, 3;
	add.s64 	%rd1242, %rd1, %rd1241;
	ld.global.u64 	%rd1243, [%rd1242];
	st.shared.u64 	[%r1], %rd1243;
$L__BB8_362:
	add.s64 	%rd368, %rd366, %rd5;
	mad.lo.s64 	%rd369, %rd368, %rd3, %rd4;
	setp.ge.u64 	%p182, %rd369, %rd517;
	@%p182 bra 	$L__BB8_364;
	mul.lo.s64 	%rd1244, %rd369, %rd6;
	shl.b64 	%rd1245, %rd1244, 3;
	add.s64 	%rd1246, %rd1, %rd1245;
	ld.global.u64 	%rd1247, [%rd1246];
	st.shared.u64 	[%r1], %rd1247;
$L__BB8_364:
	add.s64 	%rd370, %rd368, %rd5;
	mad.lo.s64 	%rd371, %rd370, %rd3, %rd4;
	setp.ge.u64 	%p183, %rd371, %rd517;
	@%p183 bra 	$L__BB8_366;
	mul.lo.s64 	%rd1248, %rd371, %rd6;
	shl.b64 	%rd1249, %rd1248, 3;
	add.s64 	%rd1250, %rd1, %rd1249;
	ld.global.u64 	%rd1251, [%rd1250];
	st.shared.u64 	[%r1], %rd1251;
$L__BB8_366:
	add.s64 	%rd372, %rd370, %rd5;
	mad.lo.s64 	%rd373, %rd372, %rd3, %rd4;
	setp.ge.u64 	%p184, %rd373, %rd517;
	@%p184 bra 	$L__BB8_368;
	mul.lo.s64 	%rd1252, %rd373, %rd6;
	shl.b64 	%rd1253, %rd1252, 3;
	add.s64 	%rd1254, %rd1, %rd1253;
	ld.global.u64 	%rd1255, [%rd1254];
	st.shared.u64 	[%r1], %rd1255;
$L__BB8_368:
	add.s64 	%rd374, %rd372, %rd5;
	mad.lo.s64 	%rd375, %rd374, %rd3, %rd4;
	setp.ge.u64 	%p185, %rd375, %rd517;
	@%p185 bra 	$L__BB8_370;
	mul.lo.s64 	%rd1256, %rd375, %rd6;
	shl.b64 	%rd1257, %rd1256, 3;
	add.s64 	%rd1258, %rd1, %rd1257;
	ld.global.u64 	%rd1259, [%rd1258];
	st.shared.u64 	[%r1], %rd1259;
$L__BB8_370:
	add.s64 	%rd376, %rd374, %rd5;
	mad.lo.s64 	%rd377, %rd376, %rd3, %rd4;
	setp.ge.u64 	%p186, %rd377, %rd517;
	@%p186 bra 	$L__BB8_372;
	mul.lo.s64 	%rd1260, %rd377, %rd6;
	shl.b64 	%rd1261, %rd1260, 3;
	add.s64 	%rd1262, %rd1, %rd1261;
	ld.global.u64 	%rd1263, [%rd1262];
	st.shared.u64 	[%r1], %rd1263;
$L__BB8_372:
	add.s64 	%rd378, %rd376, %rd5;
	mad.lo.s64 	%rd379, %rd378, %rd3, %rd4;
	setp.ge.u64 	%p187, %rd379, %rd517;
	@%p187 bra 	$L__BB8_374;
	mul.lo.s64 	%rd1264, %rd379, %rd6;
	shl.b64 	%rd1265, %rd1264, 3;
	add.s64 	%rd1266, %rd1, %rd1265;
	ld.global.u64 	%rd1267, [%rd1266];
	st.shared.u64 	[%r1], %rd1267;
$L__BB8_374:
	add.s64 	%rd380, %rd378, %rd5;
	mad.lo.s64 	%rd381, %rd380, %rd3, %rd4;
	setp.ge.u64 	%p188, %rd381, %rd517;
	@%p188 bra 	$L__BB8_376;
	mul.lo.s64 	%rd1268, %rd381, %rd6;
	shl.b64 	%rd1269, %rd1268, 3;
	add.s64 	%rd1270, %rd1, %rd1269;
	ld.global.u64 	%rd1271, [%rd1270];
	st.shared.u64 	[%r1], %rd1271;
$L__BB8_376:
	add.s64 	%rd382, %rd380, %rd5;
	mad.lo.s64 	%rd383, %rd382, %rd3, %rd4;
	setp.ge.u64 	%p189, %rd383, %rd517;
	@%p189 bra 	$L__BB8_378;
	mul.lo.s64 	%rd1272, %rd383, %rd6;
	shl.b64 	%rd1273, %rd1272, 3;
	add.s64 	%rd1274, %rd1, %rd1273;
	ld.global.u64 	%rd1275, [%rd1274];
	st.shared.u64 	[%r1], %rd1275;
$L__BB8_378:
	add.s64 	%rd384, %rd382, %rd5;
	mad.lo.s64 	%rd385, %rd384, %rd3, %rd4;
	setp.ge.u64 	%p190, %rd385, %rd517;
	@%p190 bra 	$L__BB8_380;
	mul.lo.s64 	%rd1276, %rd385, %rd6;
	shl.b64 	%rd1277, %rd1276, 3;
	add.s64 	%rd1278, %rd1, %rd1277;
	ld.global.u64 	%rd1279, [%rd1278];
	st.shared.u64 	[%r1], %rd1279;
$L__BB8_380:
	add.s64 	%rd386, %rd384, %rd5;
	mad.lo.s64 	%rd387, %rd386, %rd3, %rd4;
	setp.ge.u64 	%p191, %rd387, %rd517;
	@%p191 bra 	$L__BB8_382;
	mul.lo.s64 	%rd1280, %rd387, %rd6;
	shl.b64 	%rd1281, %rd1280, 3;
	add.s64 	%rd1282, %rd1, %rd1281;
	ld.global.u64 	%rd1283, [%rd1282];
	st.shared.u64 	[%r1], %rd1283;
$L__BB8_382:
	add.s64 	%rd388, %rd386, %rd5;
	mad.lo.s64 	%rd389, %rd388, %rd3, %rd4;
	setp.ge.u64 	%p192, %rd389, %rd517;
	@%p192 bra 	$L__BB8_384;
	mul.lo.s64 	%rd1284, %rd389, %rd6;
	shl.b64 	%rd1285, %rd1284, 3;
	add.s64 	%rd1286, %rd1, %rd1285;
	ld.global.u64 	%rd1287, [%rd1286];
	st.shared.u64 	[%r1], %rd1287;
$L__BB8_384:
	add.s64 	%rd390, %rd388, %rd5;
	mad.lo.s64 	%rd391, %rd390, %rd3, %rd4;
	setp.ge.u64 	%p193, %rd391, %rd517;
	@%p193 bra 	$L__BB8_386;
	mul.lo.s64 	%rd1288, %rd391, %rd6;
	shl.b64 	%rd1289, %rd1288, 3;
	add.s64 	%rd1290, %rd1, %rd1289;
	ld.global.u64 	%rd1291, [%rd1290];
	st.shared.u64 	[%r1], %rd1291;
$L__BB8_386:
	add.s64 	%rd392, %rd390, %rd5;
	mad.lo.s64 	%rd393, %rd392, %rd3, %rd4;
	setp.ge.u64 	%p194, %rd393, %rd517;
	@%p194 bra 	$L__BB8_388;
	mul.lo.s64 	%rd1292, %rd393, %rd6;
	shl.b64 	%rd1293, %rd1292, 3;
	add.s64 	%rd1294, %rd1, %rd1293;
	ld.global.u64 	%rd1295, [%rd1294];
	st.shared.u64 	[%r1], %rd1295;
$L__BB8_388:
	add.s64 	%rd394, %rd392, %rd5;
	mad.lo.s64 	%rd395, %rd394, %rd3, %rd4;
	setp.ge.u64 	%p195, %rd395, %rd517;
	@%p195 bra 	$L__BB8_390;
	mul.lo.s64 	%rd1296, %rd395, %rd6;
	shl.b64 	%rd1297, %rd1296, 3;
	add.s64 	%rd1298, %rd1, %rd1297;
	ld.global.u64 	%rd1299, [%rd1298];
	st.shared.u64 	[%r1], %rd1299;
$L__BB8_390:
	add.s64 	%rd396, %rd394, %rd5;
	mad.lo.s64 	%rd397, %rd396, %rd3, %rd4;
	setp.ge.u64 	%p196, %rd397, %rd517;
	@%p196 bra 	$L__BB8_392;
	mul.lo.s64 	%rd1300, %rd397, %rd6;
	shl.b64 	%rd1301, %rd1300, 3;
	add.s64 	%rd1302, %rd1, %rd1301;
	ld.global.u64 	%rd1303, [%rd1302];
	st.shared.u64 	[%r1], %rd1303;
$L__BB8_392:
	add.s64 	%rd398, %rd396, %rd5;
	mad.lo.s64 	%rd399, %rd398, %rd3, %rd4;
	setp.ge.u64 	%p197, %rd399, %rd517;
	@%p197 bra 	$L__BB8_394;
	mul.lo.s64 	%rd1304, %rd399, %rd6;
	shl.b64 	%rd1305, %rd1304, 3;
	add.s64 	%rd1306, %rd1, %rd1305;
	ld.global.u64 	%rd1307, [%rd1306];
	st.shared.u64 	[%r1], %rd1307;
$L__BB8_394:
	add.s64 	%rd400, %rd398, %rd5;
	mad.lo.s64 	%rd401, %rd400, %rd3, %rd4;
	setp.ge.u64 	%p198, %rd401, %rd517;
	@%p198 bra 	$L__BB8_396;
	mul.lo.s64 	%rd1308, %rd401, %rd6;
	shl.b64 	%rd1309, %rd1308, 3;
	add.s64 	%rd1310, %rd1, %rd1309;
	ld.global.u64 	%rd1311, [%rd1310];
	st.shared.u64 	[%r1], %rd1311;
$L__BB8_396:
	add.s64 	%rd402, %rd400, %rd5;
	mad.lo.s64 	%rd403, %rd402, %rd3, %rd4;
	setp.ge.u64 	%p199, %rd403, %rd517;
	@%p199 bra 	$L__BB8_398;
	mul.lo.s64 	%rd1312, %rd403, %rd6;
	shl.b64 	%rd1313, %rd1312, 3;
	add.s64 	%rd1314, %rd1, %rd1313;
	ld.global.u64 	%rd1315, [%rd1314];
	st.shared.u64 	[%r1], %rd1315;
$L__BB8_398:
	add.s64 	%rd404, %rd402, %rd5;
	mad.lo.s64 	%rd405, %rd404, %rd3, %rd4;
	setp.ge.u64 	%p200, %rd405, %rd517;
	@%p200 bra 	$L__BB8_400;
	mul.lo.s64 	%rd1316, %rd405, %rd6;
	shl.b64 	%rd1317, %rd1316, 3;
	add.s64 	%rd1318, %rd1, %rd1317;
	ld.global.u64 	%rd1319, [%rd1318];
	st.shared.u64 	[%r1], %rd1319;
$L__BB8_400:
	add.s64 	%rd406, %rd404, %rd5;
	mad.lo.s64 	%rd407, %rd406, %rd3, %rd4;
	setp.ge.u64 	%p201, %rd407, %rd517;
	@%p201 bra 	$L__BB8_402;
	mul.lo.s64 	%rd1320, %rd407, %rd6;
	shl.b64 	%rd1321, %rd1320, 3;
	add.s64 	%rd1322, %rd1, %rd1321;
	ld.global.u64 	%rd1323, [%rd1322];
	st.shared.u64 	[%r1], %rd1323;
$L__BB8_402:
	add.s64 	%rd408, %rd406, %rd5;
	mad.lo.s64 	%rd409, %rd408, %rd3, %rd4;
	setp.ge.u64 	%p202, %rd409, %rd517;
	@%p202 bra 	$L__BB8_404;
	mul.lo.s64 	%rd1324, %rd409, %rd6;
	shl.b64 	%rd1325, %rd1324, 3;
	add.s64 	%rd1326, %rd1, %rd1325;
	ld.global.u64 	%rd1327, [%rd1326];
	st.shared.u64 	[%r1], %rd1327;
$L__BB8_404:
	add.s64 	%rd410, %rd408, %rd5;
	mad.lo.s64 	%rd411, %rd410, %rd3, %rd4;
	setp.ge.u64 	%p203, %rd411, %rd517;
	@%p203 bra 	$L__BB8_406;
	mul.lo.s64 	%rd1328, %rd411, %rd6;
	shl.b64 	%rd1329, %rd1328, 3;
	add.s64 	%rd1330, %rd1, %rd1329;
	ld.global.u64 	%rd1331, [%rd1330];
	st.shared.u64 	[%r1], %rd1331;
$L__BB8_406:
	add.s64 	%rd412, %rd410, %rd5;
	mad.lo.s64 	%rd413, %rd412, %rd3, %rd4;
	setp.ge.u64 	%p204, %rd413, %rd517;
	@%p204 bra 	$L__BB8_408;
	mul.lo.s64 	%rd1332, %rd413, %rd6;
	shl.b64 	%rd1333, %rd1332, 3;
	add.s64 	%rd1334, %rd1, %rd1333;
	ld.global.u64 	%rd1335, [%rd1334];
	st.shared.u64 	[%r1], %rd1335;
$L__BB8_408:
	add.s64 	%rd414, %rd412, %rd5;
	mad.lo.s64 	%rd415, %rd414, %rd3, %rd4;
	setp.ge.u64 	%p205, %rd415, %rd517;
	@%p205 bra 	$L__BB8_410;
	mul.lo.s64 	%rd1336, %rd415, %rd6;
	shl.b64 	%rd1337, %rd1336, 3;
	add.s64 	%rd1338, %rd1, %rd1337;
	ld.global.u64 	%rd1339, [%rd1338];
	st.shared.u64 	[%r1], %rd1339;
$L__BB8_410:
	add.s64 	%rd416, %rd414, %rd5;
	mad.lo.s64 	%rd417, %rd416, %rd3, %rd4;
	setp.ge.u64 	%p206, %rd417, %rd517;
	@%p206 bra 	$L__BB8_412;
	mul.lo.s64 	%rd1340, %rd417, %rd6;
	shl.b64 	%rd1341, %rd1340, 3;
	add.s64 	%rd1342, %rd1, %rd1341;
	ld.global.u64 	%rd1343, [%rd1342];
	st.shared.u64 	[%r1], %rd1343;
$L__BB8_412:
	add.s64 	%rd418, %rd416, %rd5;
	mad.lo.s64 	%rd419, %rd418, %rd3, %rd4;
	setp.ge.u64 	%p207, %rd419, %rd517;
	@%p207 bra 	$L__BB8_414;
	mul.lo.s64 	%rd1344, %rd419, %rd6;
	shl.b64 	%rd1345, %rd1344, 3;
	add.s64 	%rd1346, %rd1, %rd1345;
	ld.global.u64 	%rd1347, [%rd1346];
	st.shared.u64 	[%r1], %rd1347;
$L__BB8_414:
	add.s64 	%rd420, %rd418, %rd5;
	mad.lo.s64 	%rd421, %rd420, %rd3, %rd4;
	setp.ge.u64 	%p208, %rd421, %rd517;
	@%p208 bra 	$L__BB8_416;
	mul.lo.s64 	%rd1348, %rd421, %rd6;
	shl.b64 	%rd1349, %rd1348, 3;
	add.s64 	%rd1350, %rd1, %rd1349;
	ld.global.u64 	%rd1351, [%rd1350];
	st.shared.u64 	[%r1], %rd1351;
$L__BB8_416:
	add.s64 	%rd422, %rd420, %rd5;
	mad.lo.s64 	%rd423, %rd422, %rd3, %rd4;
	setp.ge.u64 	%p209, %rd423, %rd517;
	@%p209 bra 	$L__BB8_418;
	mul.lo.s64 	%rd1352, %rd423, %rd6;
	shl.b64 	%rd1353, %rd1352, 3;
	add.s64 	%rd1354, %rd1, %rd1353;
	ld.global.u64 	%rd1355, [%rd1354];
	st.shared.u64 	[%r1], %rd1355;
$L__BB8_418:
	add.s64 	%rd424, %rd422, %rd5;
	mad.lo.s64 	%rd425, %rd424, %rd3, %rd4;
	setp.ge.u64 	%p210, %rd425, %rd517;
	@%p210 bra 	$L__BB8_420;
	mul.lo.s64 	%rd1356, %rd425, %rd6;
	shl.b64 	%rd1357, %rd1356, 3;
	add.s64 	%rd1358, %rd1, %rd1357;
	ld.global.u64 	%rd1359, [%rd1358];
	st.shared.u64 	[%r1], %rd1359;
$L__BB8_420:
	add.s64 	%rd426, %rd424, %rd5;
	mad.lo.s64 	%rd427, %rd426, %rd3, %rd4;
	setp.ge.u64 	%p211, %rd427, %rd517;
	@%p211 bra 	$L__BB8_422;
	mul.lo.s64 	%rd1360, %rd427, %rd6;
	shl.b64 	%rd1361, %rd1360, 3;
	add.s64 	%rd1362, %rd1, %rd1361;
	ld.global.u64 	%rd1363, [%rd1362];
	st.shared.u64 	[%r1], %rd1363;
$L__BB8_422:
	add.s64 	%rd428, %rd426, %rd5;
	mad.lo.s64 	%rd429, %rd428, %rd3, %rd4;
	setp.ge.u64 	%p212, %rd429, %rd517;
	@%p212 bra 	$L__BB8_424;
	mul.lo.s64 	%rd1364, %rd429, %rd6;
	shl.b64 	%rd1365, %rd1364, 3;
	add.s64 	%rd1366, %rd1, %rd1365;
	ld.global.u64 	%rd1367, [%rd1366];
	st.shared.u64 	[%r1], %rd1367;
$L__BB8_424:
	add.s64 	%rd430, %rd428, %rd5;
	mad.lo.s64 	%rd431, %rd430, %rd3, %rd4;
	setp.ge.u64 	%p213, %rd431, %rd517;
	@%p213 bra 	$L__BB8_426;
	mul.lo.s64 	%rd1368, %rd431, %rd6;
	shl.b64 	%rd1369, %rd1368, 3;
	add.s64 	%rd1370, %rd1, %rd1369;
	ld.global.u64 	%rd1371, [%rd1370];
	st.shared.u64 	[%r1], %rd1371;
$L__BB8_426:
	add.s64 	%rd432, %rd430, %rd5;
	mad.lo.s64 	%rd433, %rd432, %rd3, %rd4;
	setp.ge.u64 	%p214, %rd433, %rd517;
	@%p214 bra 	$L__BB8_428;
	mul.lo.s64 	%rd1372, %rd433, %rd6;
	shl.b64 	%rd1373, %rd1372, 3;
	add.s64 	%rd1374, %rd1, %rd1373;
	ld.global.u64 	%rd1375, [%rd1374];
	st.shared.u64 	[%r1], %rd1375;
$L__BB8_428:
	add.s64 	%rd434, %rd432, %rd5;
	mad.lo.s64 	%rd435, %rd434, %rd3, %rd4;
	setp.ge.u64 	%p215, %rd435, %rd517;
	@%p215 bra 	$L__BB8_430;
	mul.lo.s64 	%rd1376, %rd435, %rd6;
	shl.b64 	%rd1377, %rd1376, 3;
	add.s64 	%rd1378, %rd1, %rd1377;
	ld.global.u64 	%rd1379, [%rd1378];
	st.shared.u64 	[%r1], %rd1379;
$L__BB8_430:
	add.s64 	%rd436, %rd434, %rd5;
	mad.lo.s64 	%rd437, %rd436, %rd3, %rd4;
	setp.ge.u64 	%p216, %rd437, %rd517;
	@%p216 bra 	$L__BB8_432;
	mul.lo.s64 	%rd1380, %rd437, %rd6;
	shl.b64 	%rd1381, %rd1380, 3;
	add.s64 	%rd1382, %rd1, %rd1381;
	ld.global.u64 	%rd1383, [%rd1382];
	st.shared.u64 	[%r1], %rd1383;
$L__BB8_432:
	add.s64 	%rd438, %rd436, %rd5;
	mad.lo.s64 	%rd439, %rd438, %rd3, %rd4;
	setp.ge.u64 	%p217, %rd439, %rd517;
	@%p217 bra 	$L__BB8_434;
	mul.lo.s64 	%rd1384, %rd439, %rd6;
	shl.b64 	%rd1385, %rd1384, 3;
	add.s64 	%rd1386, %rd1, %rd1385;
	ld.global.u64 	%rd1387, [%rd1386];
	st.shared.u64 	[%r1], %rd1387;
$L__BB8_434:
	add.s64 	%rd440, %rd438, %rd5;
	mad.lo.s64 	%rd441, %rd440, %rd3, %rd4;
	setp.ge.u64 	%p218, %rd441, %rd517;
	@%p218 bra 	$L__BB8_436;
	mul.lo.s64 	%rd1388, %rd441, %rd6;
	shl.b64 	%rd1389, %rd1388, 3;
	add.s64 	%rd1390, %rd1, %rd1389;
	ld.global.u64 	%rd1391, [%rd1390];
	st.shared.u64 	[%r1], %rd1391;
$L__BB8_436:
	add.s64 	%rd442, %rd440, %rd5;
	mad.lo.s64 	%rd443, %rd442, %rd3, %rd4;
	setp.ge.u64 	%p219, %rd443, %rd517;
	@%p219 bra 	$L__BB8_438;
	mul.lo.s64 	%rd1392, %rd443, %rd6;
	shl.b64 	%rd1393, %rd1392, 3;
	add.s64 	%rd1394, %rd1, %rd1393;
	ld.global.u64 	%rd1395, [%rd1394];
	st.shared.u64 	[%r1], %rd1395;
$L__BB8_438:
	add.s64 	%rd444, %rd442, %rd5;
	mad.lo.s64 	%rd445, %rd444, %rd3, %rd4;
	setp.ge.u64 	%p220, %rd445, %rd517;
	@%p220 bra 	$L__BB8_440;
	mul.lo.s64 	%rd1396, %rd445, %rd6;
	shl.b64 	%rd1397, %rd1396, 3;
	add.s64 	%rd1398, %rd1, %rd1397;
	ld.global.u64 	%rd1399, [%rd1398];
	st.shared.u64 	[%r1], %rd1399;
$L__BB8_440:
	add.s64 	%rd446, %rd444, %rd5;
	mad.lo.s64 	%rd447, %rd446, %rd3, %rd4;
	setp.ge.u64 	%p221, %rd447, %rd517;
	@%p221 bra 	$L__BB8_442;
	mul.lo.s64 	%rd1400, %rd447, %rd6;
	shl.b64 	%rd1401, %rd1400, 3;
	add.s64 	%rd1402, %rd1, %rd1401;
	ld.global.u64 	%rd1403, [%rd1402];
	st.shared.u64 	[%r1], %rd1403;
$L__BB8_442:
	add.s64 	%rd448, %rd446, %rd5;
	mad.lo.s64 	%rd449, %rd448, %rd3, %rd4;
	setp.ge.u64 	%p222, %rd449, %rd517;
	@%p222 bra 	$L__BB8_444;
	mul.lo.s64 	%rd1404, %rd449, %rd6;
	shl.b64 	%rd1405, %rd1404, 3;
	add.s64 	%rd1406, %rd1, %rd1405;
	ld.global.u64 	%rd1407, [%rd1406];
	st.shared.u64 	[%r1], %rd1407;
$L__BB8_444:
	add.s64 	%rd450, %rd448, %rd5;
	mad.lo.s64 	%rd451, %rd450, %rd3, %rd4;
	setp.ge.u64 	%p223, %rd451, %rd517;
	@%p223 bra 	$L__BB8_446;
	mul.lo.s64 	%rd1408, %rd451, %rd6;
	shl.b64 	%rd1409, %rd1408, 3;
	add.s64 	%rd1410, %rd1, %rd1409;
	ld.global.u64 	%rd1411, [%rd1410];
	st.shared.u64 	[%r1], %rd1411;
$L__BB8_446:
	add.s64 	%rd452, %rd450, %rd5;
	mad.lo.s64 	%rd453, %rd452, %rd3, %rd4;
	setp.ge.u64 	%p224, %rd453, %rd517;
	@%p224 bra 	$L__BB8_448;
	mul.lo.s64 	%rd1412, %rd453, %rd6;
	shl.b64 	%rd1413, %rd1412, 3;
	add.s64 	%rd1414, %rd1, %rd1413;
	ld.global.u64 	%rd1415, [%rd1414];
	st.shared.u64 	[%r1], %rd1415;
$L__BB8_448:
	add.s64 	%rd454, %rd452, %rd5;
	mad.lo.s64 	%rd455, %rd454, %rd3, %rd4;
	setp.ge.u64 	%p225, %rd455, %rd517;
	@%p225 bra 	$L__BB8_450;
	mul.lo.s64 	%rd1416, %rd455, %rd6;
	shl.b64 	%rd1417, %rd1416, 3;
	add.s64 	%rd1418, %rd1, %rd1417;
	ld.global.u64 	%rd1419, [%rd1418];
	st.shared.u64 	[%r1], %rd1419;
$L__BB8_450:
	add.s64 	%rd456, %rd454, %rd5;
	mad.lo.s64 	%rd457, %rd456, %rd3, %rd4;
	setp.ge.u64 	%p226, %rd457, %rd517;
	@%p226 bra 	$L__BB8_452;
	mul.lo.s64 	%rd1420, %rd457, %rd6;
	shl.b64 	%rd1421, %rd1420, 3;
	add.s64 	%rd1422, %rd1, %rd1421;
	ld.global.u64 	%rd1423, [%rd1422];
	st.shared.u64 	[%r1], %rd1423;
$L__BB8_452:
	add.s64 	%rd458, %rd456, %rd5;
	mad.lo.s64 	%rd459, %rd458, %rd3, %rd4;
	setp.ge.u64 	%p227, %rd459, %rd517;
	@%p227 bra 	$L__BB8_454;
	mul.lo.s64 	%rd1424, %rd459, %rd6;
	shl.b64 	%rd1425, %rd1424, 3;
	add.s64 	%rd1426, %rd1, %rd1425;
	ld.global.u64 	%rd1427, [%rd1426];
	st.shared.u64 	[%r1], %rd1427;
$L__BB8_454:
	add.s64 	%rd460, %rd458, %rd5;
	mad.lo.s64 	%rd461, %rd460, %rd3, %rd4;
	setp.ge.u64 	%p228, %rd461, %rd517;
	@%p228 bra 	$L__BB8_456;
	mul.lo.s64 	%rd1428, %rd461, %rd6;
	shl.b64 	%rd1429, %rd1428, 3;
	add.s64 	%rd1430, %rd1, %rd1429;
	ld.global.u64 	%rd1431, [%rd1430];
	st.shared.u64 	[%r1], %rd1431;
$L__BB8_456:
	add.s64 	%rd462, %rd460, %rd5;
	mad.lo.s64 	%rd463, %rd462, %rd3, %rd4;
	setp.ge.u64 	%p229, %rd463, %rd517;
	@%p229 bra 	$L__BB8_458;
	mul.lo.s64 	%rd1432, %rd463, %rd6;
	shl.b64 	%rd1433, %rd1432, 3;
	add.s64 	%rd1434, %rd1, %rd1433;
	ld.global.u64 	%rd1435, [%rd1434];
	st.shared.u64 	[%r1], %rd1435;
$L__BB8_458:
	add.s64 	%rd464, %rd462, %rd5;
	mad.lo.s64 	%rd465, %rd464, %rd3, %rd4;
	setp.ge.u64 	%p230, %rd465, %rd517;
	@%p230 bra 	$L__BB8_460;
	mul.lo.s64 	%rd1436, %rd465, %rd6;
	shl.b64 	%rd1437, %rd1436, 3;
	add.s64 	%rd1438, %rd1, %rd1437;
	ld.global.u64 	%rd1439, [%rd1438];
	st.shared.u64 	[%r1], %rd1439;
$L__BB8_460:
	add.s64 	%rd466, %rd464, %rd5;
	mad.lo.s64 	%rd467, %rd466, %rd3, %rd4;
	setp.ge.u64 	%p231, %rd467, %rd517;
	@%p231 bra 	$L__BB8_462;
	mul.lo.s64 	%rd1440, %rd467, %rd6;
	shl.b64 	%rd1441, %rd1440, 3;
	add.s64 	%rd1442, %rd1, %rd1441;
	ld.global.u64 	%rd1443, [%rd1442];
	st.shared.u64 	[%r1], %rd1443;
$L__BB8_462:
	add.s64 	%rd468, %rd466, %rd5;
	mad.lo.s64 	%rd469, %rd468, %rd3, %rd4;
	setp.ge.u64 	%p232, %rd469, %rd517;
	@%p232 bra 	$L__BB8_464;
	mul.lo.s64 	%rd1444, %rd469, %rd6;
	shl.b64 	%rd1445, %rd1444, 3;
	add.s64 	%rd1446, %rd1, %rd1445;
	ld.global.u64 	%rd1447, [%rd1446];
	st.shared.u64 	[%r1], %rd1447;
$L__BB8_464:
	add.s64 	%rd470, %rd468, %rd5;
	mad.lo.s64 	%rd471, %rd470, %rd3, %rd4;
	setp.ge.u64 	%p233, %rd471, %rd517;
	@%p233 bra 	$L__BB8_466;
	mul.lo.s64 	%rd1448, %rd471, %rd6;
	shl.b64 	%rd1449, %rd1448, 3;
	add.s64 	%rd1450, %rd1, %rd1449;
	ld.global.u64 	%rd1451, [%rd1450];
	st.shared.u64 	[%r1], %rd1451;
$L__BB8_466:
	add.s64 	%rd472, %rd470, %rd5;
	mad.lo.s64 	%rd473, %rd472, %rd3, %rd4;
	setp.ge.u64 	%p234, %rd473, %rd517;
	@%p234 bra 	$L__BB8_468;
	mul.lo.s64 	%rd1452, %rd473, %rd6;
	shl.b64 	%rd1453, %rd1452, 3;
	add.s64 	%rd1454, %rd1, %rd1453;
	ld.global.u64 	%rd1455, [%rd1454];
	st.shared.u64 	[%r1], %rd1455;
$L__BB8_468:
	add.s64 	%rd474, %rd472, %rd5;
	mad.lo.s64 	%rd475, %rd474, %rd3, %rd4;
	setp.ge.u64 	%p235, %rd475, %rd517;
	@%p235 bra 	$L__BB8_470;
	mul.lo.s64 	%rd1456, %rd475, %rd6;
	shl.b64 	%rd1457, %rd1456, 3;
	add.s64 	%rd1458, %rd1, %rd1457;
	ld.global.u64 	%rd1459, [%rd1458];
	st.shared.u64 	[%r1], %rd1459;
$L__BB8_470:
	add.s64 	%rd476, %rd474, %rd5;
	mad.lo.s64 	%rd477, %rd476, %rd3, %rd4;
	setp.ge.u64 	%p236, %rd477, %rd517;
	@%p236 bra 	$L__BB8_472;
	mul.lo.s64 	%rd1460, %rd477, %rd6;
	shl.b64 	%rd1461, %rd1460, 3;
	add.s64 	%rd1462, %rd1, %rd1461;
	ld.global.u64 	%rd1463, [%rd1462];
	st.shared.u64 	[%r1], %rd1463;
$L__BB8_472:
	add.s64 	%rd478, %rd476, %rd5;
	mad.lo.s64 	%rd479, %rd478, %rd3, %rd4;
	setp.ge.u64 	%p237, %rd479, %rd517;
	@%p237 bra 	$L__BB8_474;
	mul.lo.s64 	%rd1464, %rd479, %rd6;
	shl.b64 	%rd1465, %rd1464, 3;
	add.s64 	%rd1466, %rd1, %rd1465;
	ld.global.u64 	%rd1467, [%rd1466];
	st.shared.u64 	[%r1], %rd1467;
$L__BB8_474:
	add.s64 	%rd480, %rd478, %rd5;
	mad.lo.s64 	%rd481, %rd480, %rd3, %rd4;
	setp.ge.u64 	%p238, %rd481, %rd517;
	@%p238 bra 	$L__BB8_476;
	mul.lo.s64 	%rd1468, %rd481, %rd6;
	shl.b64 	%rd1469, %rd1468, 3;
	add.s64 	%rd1470, %rd1, %rd1469;
	ld.global.u64 	%rd1471, [%rd1470];
	st.shared.u64 	[%r1], %rd1471;
$L__BB8_476:
	add.s64 	%rd482, %rd480, %rd5;
	mad.lo.s64 	%rd483, %rd482, %rd3, %rd4;
	setp.ge.u64 	%p239, %rd483, %rd517;
	@%p239 bra 	$L__BB8_478;
	mul.lo.s64 	%rd1472, %rd483, %rd6;
	shl.b64 	%rd1473, %rd1472, 3;
	add.s64 	%rd1474, %rd1, %rd1473;
	ld.global.u64 	%rd1475, [%rd1474];
	st.shared.u64 	[%r1], %rd1475;
$L__BB8_478:
	add.s64 	%rd484, %rd482, %rd5;
	mad.lo.s64 	%rd485, %rd484, %rd3, %rd4;
	setp.ge.u64 	%p240, %rd485, %rd517;
	@%p240 bra 	$L__BB8_480;
	mul.lo.s64 	%rd1476, %rd485, %rd6;
	shl.b64 	%rd1477, %rd1476, 3;
	add.s64 	%rd1478, %rd1, %rd1477;
	ld.global.u64 	%rd1479, [%rd1478];
	st.shared.u64 	[%r1], %rd1479;
$L__BB8_480:
	add.s64 	%rd486, %rd484, %rd5;
	mad.lo.s64 	%rd487, %rd486, %rd3, %rd4;
	setp.ge.u64 	%p241, %rd487, %rd517;
	@%p241 bra 	$L__BB8_482;
	mul.lo.s64 	%rd1480, %rd487, %rd6;
	shl.b64 	%rd1481, %rd1480, 3;
	add.s64 	%rd1482, %rd1, %rd1481;
	ld.global.u64 	%rd1483, [%rd1482];
	st.shared.u64 	[%r1], %rd1483;
$L__BB8_482:
	add.s64 	%rd488, %rd486, %rd5;
	mad.lo.s64 	%rd489, %rd488, %rd3, %rd4;
	setp.ge.u64 	%p242, %rd489, %rd517;
	@%p242 bra 	$L__BB8_484;
	mul.lo.s64 	%rd1484, %rd489, %rd6;
	shl.b64 	%rd1485, %rd1484, 3;
	add.s64 	%rd1486, %rd1, %rd1485;
	ld.global.u64 	%rd1487, [%rd1486];
	st.shared.u64 	[%r1], %rd1487;
$L__BB8_484:
	add.s64 	%rd490, %rd488, %rd5;
	mad.lo.s64 	%rd491, %rd490, %rd3, %rd4;
	setp.ge.u64 	%p243, %rd491, %rd517;
	@%p243 bra 	$L__BB8_486;
	mul.lo.s64 	%rd1488, %rd491, %rd6;
	shl.b64 	%rd1489, %rd1488, 3;
	add.s64 	%rd1490, %rd1, %rd1489;
	ld.global.u64 	%rd1491, [%rd1490];
	st.shared.u64 	[%r1], %rd1491;
$L__BB8_486:
	add.s64 	%rd492, %rd490, %rd5;
	mad.lo.s64 	%rd493, %rd492, %rd3, %rd4;
	setp.ge.u64 	%p244, %rd493, %rd517;
	@%p244 bra 	$L__BB8_488;
	mul.lo.s64 	%rd1492, %rd493, %rd6;
	shl.b64 	%rd1493, %rd1492, 3;
	add.s64 	%rd1494, %rd1, %rd1493;
	ld.global.u64 	%rd1495, [%rd1494];
	st.shared.u64 	[%r1], %rd1495;
$L__BB8_488:
	add.s64 	%rd494, %rd492, %rd5;
	mad.lo.s64 	%rd495, %rd494, %rd3, %rd4;
	setp.ge.u64 	%p245, %rd495, %rd517;
	@%p245 bra 	$L__BB8_490;
	mul.lo.s64 	%rd1496, %rd495, %rd6;
	shl.b64 	%rd1497, %rd1496, 3;
	add.s64 	%rd1498, %rd1, %rd1497;
	ld.global.u64 	%rd1499, [%rd1498];
	st.shared.u64 	[%r1], %rd1499;
$L__BB8_490:
	add.s64 	%rd496, %rd494, %rd5;
	mad.lo.s64 	%rd497, %rd496, %rd3, %rd4;
	setp.ge.u64 	%p246, %rd497, %rd517;
	@%p246 bra 	$L__BB8_492;
	mul.lo.s64 	%rd1500, %rd497, %rd6;
	shl.b64 	%rd1501, %rd1500, 3;
	add.s64 	%rd1502, %rd1, %rd1501;
	ld.global.u64 	%rd1503, [%rd1502];
	st.shared.u64 	[%r1], %rd1503;
$L__BB8_492:
	add.s64 	%rd498, %rd496, %rd5;
	mad.lo.s64 	%rd499, %rd498, %rd3, %rd4;
	setp.ge.u64 	%p247, %rd499, %rd517;
	@%p247 bra 	$L__BB8_494;
	mul.lo.s64 	%rd1504, %rd499, %rd6;
	shl.b64 	%rd1505, %rd1504, 3;
	add.s64 	%rd1506, %rd1, %rd1505;
	ld.global.u64 	%rd1507, [%rd1506];
	st.shared.u64 	[%r1], %rd1507;
$L__BB8_494:
	add.s64 	%rd500, %rd498, %rd5;
	mad.lo.s64 	%rd501, %rd500, %rd3, %rd4;
	setp.ge.u64 	%p248, %rd501, %rd517;
	@%p248 bra 	$L__BB8_496;
	mul.lo.s64 	%rd1508, %rd501, %rd6;
	shl.b64 	%rd1509, %rd1508, 3;
	add.s64 	%rd1510, %rd1, %rd1509;
	ld.global.u64 	%rd1511, [%rd1510];
	st.shared.u64 	[%r1], %rd1511;
$L__BB8_496:
	add.s64 	%rd502, %rd500, %rd5;
	mad.lo.s64 	%rd503, %rd502, %rd3, %rd4;
	setp.ge.u64 	%p249, %rd503, %rd517;
	@%p249 bra 	$L__BB8_498;
	mul.lo.s64 	%rd1512, %rd503, %rd6;
	shl.b64 	%rd1513, %rd1512, 3;
	add.s64 	%rd1514, %rd1, %rd1513;
	ld.global.u64 	%rd1515, [%rd1514];
	st.shared.u64 	[%r1], %rd1515;
$L__BB8_498:
	add.s64 	%rd504, %rd502, %rd5;
	mad.lo.s64 	%rd505, %rd504, %rd3, %rd4;
	setp.ge.u64 	%p250, %rd505, %rd517;
	@%p250 bra 	$L__BB8_500;
	mul.lo.s64 	%rd1516, %rd505, %rd6;
	shl.b64 	%rd1517, %rd1516, 3;
	add.s64 	%rd1518, %rd1, %rd1517;
	ld.global.u64 	%rd1519, [%rd1518];
	st.shared.u64 	[%r1], %rd1519;
$L__BB8_500:
	add.s64 	%rd506, %rd504, %rd5;
	mad.lo.s64 	%rd507, %rd506, %rd3, %rd4;
	setp.ge.u64 	%p251, %rd507, %rd517;
	@%p251 bra 	$L__BB8_502;
	mul.lo.s64 	%rd1520, %rd507, %rd6;
	shl.b64 	%rd1521, %rd1520, 3;
	add.s64 	%rd1522, %rd1, %rd1521;
	ld.global.u64 	%rd1523, [%rd1522];
	st.shared.u64 	[%r1], %rd1523;
$L__BB8_502:
	add.s64 	%rd508, %rd506, %rd5;
	mad.lo.s64 	%rd509, %rd508, %rd3, %rd4;
	setp.ge.u64 	%p252, %rd509, %rd517;
	@%p252 bra 	$L__BB8_504;
	mul.lo.s64 	%rd1524, %rd509, %rd6;
	shl.b64 	%rd1525, %rd1524, 3;
	add.s64 	%rd1526, %rd1, %rd1525;
	ld.global.u64 	%rd1527, [%rd1526];
	st.shared.u64 	[%r1], %rd1527;
$L__BB8_504:
	add.s64 	%rd510, %rd508, %rd5;
	mad.lo.s64 	%rd511, %rd510, %rd3, %rd4;
	setp.ge.u64 	%p253, %rd511, %rd517;
	@%p253 bra 	$L__BB8_506;
	mul.lo.s64 	%rd1528, %rd511, %rd6;
	shl.b64 	%rd1529, %rd1528, 3;
	add.s64 	%rd1530, %rd1, %rd1529;
	ld.global.u64 	%rd1531, [%rd1530];
	st.shared.u64 	[%r1], %rd1531;
$L__BB8_506:
	add.s64 	%rd512, %rd510, %rd5;
	mad.lo.s64 	%rd513, %rd512, %rd3, %rd4;
	setp.ge.u64 	%p254, %rd513, %rd517;
	@%p254 bra 	$L__BB8_508;
	mul.lo.s64 	%rd1532, %rd513, %rd6;
	shl.b64 	%rd1533, %rd1532, 3;
	add.s64 	%rd1534, %rd1, %rd1533;
	ld.global.u64 	%rd1535, [%rd1534];
	st.shared.u64 	[%r1], %rd1535;
$L__BB8_508:
	add.s64 	%rd514, %rd512, %rd5;
	mad.lo.s64 	%rd515, %rd514, %rd3, %rd4;
	setp.ge.u64 	%p255, %rd515, %rd517;
	@%p255 bra 	$L__BB8_510;
	mul.lo.s64 	%rd1536, %rd515, %rd6;
	shl.b64 	%rd1537, %rd1536, 3;
	add.s64 	%rd1538, %rd1, %rd1537;
	ld.global.u64 	%rd1539, [%rd1538];
	st.shared.u64 	[%r1], %rd1539;
$L__BB8_510:
	add.s64 	%rd1540, %rd514, %rd5;
	mad.lo.s64 	%rd516, %rd1540, %rd3, %rd4;
	setp.ge.u64 	%p256, %rd516, %rd517;
	@%p256 bra 	$L__BB8_512;
	mul.lo.s64 	%rd1541, %rd516, %rd6;
	shl.b64 	%rd1542, %rd1541, 3;
	add.s64 	%rd1543, %rd1, %rd1542;
	ld.global.u64 	%rd1544, [%rd1543];
	st.shared.u64 	[%r1], %rd1544;
$L__BB8_512:
	bar.sync 	0;
	ret;

}
	// .globl	_Z22stridedBandwidthKernelILi16ELi1EEvPKcmi
.visible .entry _Z22stridedBandwidthKernelILi16ELi1EEvPKcmi(
	.param .u64 .ptr .align 1 _Z22stridedBandwidthKernelILi16ELi1EEvPKcmi_param_0,
	.param .u64 _Z22stridedBandwidthKernelILi16ELi1EEvPKcmi_param_1,
	.param .u32 _Z22stridedBandwidthKernelILi16ELi1EEvPKcmi_param_2
)
{
	.reg .pred 	%p<2>;
	.reg .b32 	%r<8>;
	.reg .b64 	%rd<13>;

	ld.param.u64 	%rd2, [_Z22stridedBandwidthKernelILi16ELi1EEvPKcmi_param_0];
	ld.param.u64 	%rd3, [_Z22stridedBandwidthKernelILi16ELi1EEvPKcmi_param_1];
	ld.param.u32 	%r2, [_Z22stridedBandwidthKernelILi16ELi1EEvPKcmi_param_2];
	mov.u32 	%r3, %ctaid.x;
	mov.u32 	%r4, %ntid.x;
	mul.wide.u32 	%rd4, %r3, %r4;
	mov.u32 	%r1, %tid.x;
	cvt.u64.u32 	%rd5, %r1;
	add.s64 	%rd1, %rd4, %rd5;
	setp.ge.u64 	%p1, %rd1, %rd3;
	@%p1 bra 	$L__BB9_2;
	cvta.to.global.u64 	%rd6, %rd2;
	cvt.s64.s32 	%rd7, %r2;
	mul.lo.s64 	%rd8, %rd1, %rd7;
	shl.b64 	%rd9, %rd8, 4;
	add.s64 	%rd10, %rd6, %rd9;
	ld.global.v2.u64 	{%rd11, %rd12}, [%rd10];
	shl.b32 	%r5, %r1, 4;
	mov.u32 	%r6, smem_buffer;
	add.s32 	%r7, %r6, %r5;
	st.shared.v2.u64 	[%r7], {%rd11, %rd12};
$L__BB9_2:
	bar.sync 	0;
	ret;

}
	// .globl	_Z22stridedBandwidthKernelILi16ELi2EEvPKcmi
.visible .entry _Z22stridedBandwidthKernelILi16ELi2EEvPKcmi(
	.param .u64 .ptr .align 1 _Z22stridedBandwidthKernelILi16ELi2EEvPKcmi_param_0,
	.param .u64 _Z22stridedBandwidthKernelILi16ELi2EEvPKcmi_param_1,
	.param .u32 _Z22stridedBandwidthKernelILi16ELi2EEvPKcmi_param_2
)
{
	.reg .pred 	%p<3>;
	.reg .b32 	%r<9>;
	.reg .b64 	%rd<20>;

	ld.param.u64 	%rd7, [_Z22stridedBandwidthKernelILi16ELi2EEvPKcmi_param_0];
	ld.param.u64 	%rd6, [_Z22stridedBandwidthKernelILi16ELi2EEvPKcmi_param_1];
	ld.param.s32 	%rd3, [_Z22stridedBandwidthKernelILi16ELi2EEvPKcmi_param_2];
	cvta.to.global.u64 	%rd1, %rd7;
	mov.u32 	%r1, %ctaid.x;
	mov.u32 	%r2, %ntid.x;
	mov.u32 	%r4, %tid.x;
	cvt.u64.u32 	%rd2, %r4;
	shl.b32 	%r5, %r4, 4;
	mov.u32 	%r6, smem_buffer;
	add.s32 	%r3, %r6, %r5;
	mul.wide.u32 	%rd8, %r1, %r2;
	add.s64 	%rd4, %rd8, %rd2;
	setp.ge.u64 	%p1, %rd4, %rd6;
	@%p1 bra 	$L__BB10_2;
	mul.lo.s64 	%rd9, %rd4, %rd3;
	shl.b64 	%rd10, %rd9, 4;
	add.s64 	%rd11, %rd1, %rd10;
	ld.global.v2.u64 	{%rd12, %rd13}, [%rd11];
	st.shared.v2.u64 	[%r3], {%rd12, %rd13};
$L__BB10_2:
	mov.u32 	%r7, %nctaid.x;
	add.s32 	%r8, %r7, %r1;
	mul.wide.u32 	%rd14, %r8, %r2;
	add.s64 	%rd5, %rd14, %rd2;
	setp.ge.u64 	%p2, %rd5, %rd6;
	@%p2 bra 	$L__BB10_4;
	mul.lo.s64 	%rd15, %rd5, %rd3;
	shl.b64 	%rd16, %rd15, 4;
	add.s64 	%rd17, %rd1, %rd16;
	ld.global.v2.u64 	{%rd18, %rd19}, [%rd17];
	st.shared.v2.u64 	[%r3], {%rd18, %rd19};
$L__BB10_4:
	bar.sync 	0;
	ret;

}
	// .globl	_Z22stridedBandwidthKernelILi16ELi4EEvPKcmi
.visible .entry _Z22stridedBandwidthKernelILi16ELi4EEvPKcmi(
	.param .u64 .ptr .align 1 _Z22stridedBandwidthKernelILi16ELi4EEvPKcmi_param_0,
	.param .u64 _Z22stridedBandwidthKernelILi16ELi4EEvPKcmi_param_1,
	.param .u32 _Z22stridedBandwidthKernelILi16ELi4EEvPKcmi_param_2
)
{
	.reg .pred 	%p<5>;
	.reg .b32 	%r<8>;
	.reg .b64 	%rd<37>;

	ld.param.u64 	%rd14, [_Z22stridedBandwidthKernelILi16ELi4EEvPKcmi_param_0];
	ld.param.u64 	%rd13, [_Z22stridedBandwidthKernelILi16ELi4EEvPKcmi_param_1];
	ld.param.s32 	%rd6, [_Z22stridedBandwidthKernelILi16ELi4EEvPKcmi_param_2];
	cvta.to.global.u64 	%rd1, %rd14;
	mov.u32 	%r2, %ctaid.x;
	cvt.u64.u32 	%rd2, %r2;
	mov.u32 	%r3, %ntid.x;
	cvt.u64.u32 	%rd3, %r3;
	mov.u32 	%r4, %tid.x;
	cvt.u64.u32 	%rd4, %r4;
	mov.u32 	%r5, %nctaid.x;
	cvt.u64.u32 	%rd5, %r5;
	shl.b32 	%r6, %r4, 4;
	mov.u32 	%r7, smem_buffer;
	add.s32 	%r1, %r7, %r6;
	mul.wide.u32 	%rd15, %r2, %r3;
	add.s64 	%rd7, %rd15, %rd4;
	setp.ge.u64 	%p1, %rd7, %rd13;
	@%p1 bra 	$L__BB11_2;
	mul.lo.s64 	%rd16, %rd7, %rd6;
	shl.b64 	%rd17, %rd16, 4;
	add.s64 	%rd18, %rd1, %rd17;
	ld.global.v2.u64 	{%rd19, %rd20}, [%rd18];
	st.shared.v2.u64 	[%r1], {%rd19, %rd20};
$L__BB11_2:
	add.s64 	%rd8, %rd5, %rd2;
	mad.lo.s64 	%rd9, %rd8, %rd3, %rd4;
	setp.ge.u64 	%p2, %rd9, %rd13;
	@%p2 bra 	$L__BB11_4;
	mul.lo.s64 	%rd21, %rd9, %rd6;
	shl.b64 	%rd22, %rd21, 4;
	add.s64 	%rd23, %rd1, %rd22;
	ld.global.v2.u64 	{%rd24, %rd25}, [%rd23];
	st.shared.v2.u64 	[%r1], {%rd24, %rd25};
$L__BB11_4:
	add.s64 	%rd10, %rd8, %rd5;
	mad.lo.s64 	%rd11, %rd10, %rd3, %rd4;
	setp.ge.u64 	%p3, %rd11, %rd13;
	@%p3 bra 	$L__BB11_6;
	mul.lo.s64 	%rd26, %rd11, %rd6;
	shl.b64 	%rd27, %rd26, 4;
	add.s64 	%rd28, %rd1, %rd27;
	ld.global.v2.u64 	{%rd29, %rd30}, [%rd28];
	st.shared.v2.u64 	[%r1], {%rd29, %rd30};
$L__BB11_6:
	add.s64 	%rd31, %rd10, %rd5;
	mad.lo.s64 	%rd12, %rd31, %rd3, %rd4;
	setp.ge.u64 	%p4, %rd12, %rd13;
	@%p4 bra 	$L__BB11_8;
	mul.lo.s64 	%rd32, %rd12, %rd6;
	shl.b64 	%rd33, %rd32, 4;
	add.s64 	%rd34, %rd1, %rd33;
	ld.global.v2.u64 	{%rd35, %rd36}, [%rd34];
	st.shared.v2.u64 	[%r1], {%rd35, %rd36};
$L__BB11_8:
	bar.sync 	0;
	ret;

}
	// .globl	_Z22stridedBandwidthKernelILi16ELi8EEvPKcmi
.visible .entry _Z22stridedBandwidthKernelILi16ELi8EEvPKcmi(
	.param .u64 .ptr .align 1 _Z22stridedBandwidthKernelILi16ELi8EEvPKcmi_param_0,
	.param .u64 _Z22stridedBandwidthKernelILi16ELi8EEvPKcmi_param_1,
	.param .u32 _Z22stridedBandwidthKernelILi16ELi8EEvPKcmi_param_2
)
{
	.reg .pred 	%p<9>;
	.reg .b32 	%r<8>;
	.reg .b64 	%rd<65>;

	ld.param.u64 	%rd22, [_Z22stridedBandwidthKernelILi16ELi8EEvPKcmi_param_0];
	ld.param.u64 	%rd21, [_Z22stridedBandwidthKernelILi16ELi8EEvPKcmi_param_1];
	ld.param.s32 	%rd6, [_Z22stridedBandwidthKernelILi16ELi8EEvPKcmi_param_2];
	cvta.to.global.u64 	%rd1, %rd22;
	mov.u32 	%r2, %ctaid.x;
	cvt.u64.u32 	%rd2, %r2;
	mov.u32 	%r3, %ntid.x;
	cvt.u64.u32 	%rd3, %r3;
	mov.u32 	%r4, %tid.x;
	cvt.u64.u32 	%rd4, %r4;
	mov.u32 	%r5, %nctaid.x;
	cvt.u64.u32 	%rd5, %r5;
	shl.b32 	%r6, %r4, 4;
	mov.u32 	%r7, smem_buffer;
	add.s32 	%r1, %r7, %r6;
	mul.wide.u32 	%rd23, %r2, %r3;
	add.s64 	%rd7, %rd23, %rd4;
	setp.ge.u64 	%p1, %rd7, %rd21;
	@%p1 bra 	$L__BB12_2;
	mul.lo.s64 	%rd24, %rd7, %rd6;
	shl.b64 	%rd25, %rd24, 4;
	add.s64 	%rd26, %rd1, %rd25;
	ld.global.v2.u64 	{%rd27, %rd28}, [%rd26];
	st.shared.v2.u64 	[%r1], {%rd27, %rd28};
$L__BB12_2:
	add.s64 	%rd8, %rd5, %rd2;
	mad.lo.s64 	%rd9, %rd8, %rd3, %rd4;
	setp.ge.u64 	%p2, %rd9, %rd21;
	@%p2 bra 	$L__BB12_4;
	mul.lo.s64 	%rd29, %rd9, %rd6;
	shl.b64 	%rd30, %rd29, 4;
	add.s64 	%rd31, %rd1, %rd30;
	ld.global.v2.u64 	{%rd32, %rd33}, [%rd31];
	st.shared.v2.u64 	[%r1], {%rd32, %rd33};
$L__BB12_4:
	add.s64 	%rd10, %rd8, %rd5;
	mad.lo.s64 	%rd11, %rd10, %rd3, %rd4;
	setp.ge.u64 	%p3, %rd11, %rd21;
	@%p3 bra 	$L__BB12_6;
	mul.lo.s64 	%rd34, %rd11, %rd6;
	shl.b64 	%rd35, %rd34, 4;
	add.s64 	%rd36, %rd1, %rd35;
	ld.global.v2.u64 	{%rd37, %rd38}, [%rd36];
	st.shared.v2.u64 	[%r1], {%rd37, %rd38};
$L__BB12_6:
	add.s64 	%rd12, %rd10, %rd5;
	mad.lo.s64 	%rd13, %rd12, %rd3, %rd4;
	setp.ge.u64 	%p4, %rd13, %rd21;
	@%p4 bra 	$L__BB12_8;
	mul.lo.s64 	%rd39, %rd13, %rd6;
	shl.b64 	%rd40, %rd39, 4;
	add.s64 	%rd41, %rd1, %rd40;
	ld.global.v2.u64 	{%rd42, %rd43}, [%rd41];
	st.shared.v2.u64 	[%r1], {%rd42, %rd43};
$L__BB12_8:
	add.s64 	%rd14, %rd12, %rd5;
	mad.lo.s64 	%rd15, %rd14, %rd3, %rd4;
	setp.ge.u64 	%p5, %rd15, %rd21;
	@%p5 bra 	$L__BB12_10;
	mul.lo.s64 	%rd44, %rd15, %rd6;
	shl.b64 	%rd45, %rd44, 4;
	add.s64 	%rd46, %rd1, %rd45;
	ld.global.v2.u64 	{%rd47, %rd48}, [%rd46];
	st.shared.v2.u64 	[%r1], {%rd47, %rd48};
$L__BB12_10:
	add.s64 	%rd16, %rd14, %rd5;
	mad.lo.s64 	%rd17, %rd16, %rd3, %rd4;
	setp.ge.u64 	%p6, %rd17, %rd21;
	@%p6 bra 	$L__BB12_12;
	mul.lo.s64 	%rd49, %rd17, %rd6;
	shl.b64 	%rd50, %rd49, 4;
	add.s64 	%rd51, %rd1, %rd50;
	ld.global.v2.u64 	{%rd52, %rd53}, [%rd51];
	st.shared.v2.u64 	[%r1], {%rd52, %rd53};
$L__BB12_12:
	add.s64 	%rd18, %rd16, %rd5;
	mad.lo.s64 	%rd19, %rd18, %rd3, %rd4;
	setp.ge.u64 	%p7, %rd19, %rd21;
	@%p7 bra 	$L__BB12_14;
	mul.lo.s64 	%rd54, %rd19, %rd6;
	shl.b64 	%rd55, %rd54, 4;
	add.s64 	%rd56, %rd1, %rd55;
	ld.global.v2.u64 	{%rd57, %rd58}, [%rd56];
	st.shared.v2.u64 	[%r1], {%rd57, %rd58};
$L__BB12_14:
	add.s64 	%rd59, %rd18, %rd5;
	mad.lo.s64 	%rd20, %rd59, %rd3, %rd4;
	setp.ge.u64 	%p8, %rd20, %rd21;
	@%p8 bra 	$L__BB12_16;
	mul.lo.s64 	%rd60, %rd20, %rd6;
	shl.b64 	%rd61, %rd60, 4;
	add.s64 	%rd62, %rd1, %rd61;
	ld.global.v2.u64 	{%rd63, %rd64}, [%rd62];
	st.shared.v2.u64 	[%r1], {%rd63, %rd64};
$L__BB12_16:
	bar.sync 	0;
	ret;

}
	// .globl	_Z22stridedBandwidthKernelILi16ELi16EEvPKcmi
.visible .entry _Z22stridedBandwidthKernelILi16ELi16EEvPKcmi(
	.param .u64 .ptr .align 1 _Z22stridedBandwidthKernelILi16ELi16EEvPKcmi_param_0,
	.param .u64 _Z22stridedBandwidthKernelILi16ELi16EEvPKcmi_param_1,
	.param .u32 _Z22stridedBandwidthKernelILi16ELi16EEvPKcmi_param_2
)
{
	.reg .pred 	%p<17>;
	.reg .b32 	%r<8>;
	.reg .b64 	%rd<121>;

	ld.param.u64 	%rd38, [_Z22stridedBandwidthKernelILi16ELi16EEvPKcmi_param_0];
	ld.param.u64 	%rd37, [_Z22stridedBandwidthKernelILi16ELi16EEvPKcmi_param_1];
	ld.param.s32 	%rd6, [_Z22stridedBandwidthKernelILi16ELi16EEvPKcmi_param_2];
	cvta.to.global.u64 	%rd1, %rd38;
	mov.u32 	%r2, %ctaid.x;
	cvt.u64.u32 	%rd2, %r2;
	mov.u32 	%r3, %ntid.x;
	cvt.u64.u32 	%rd3, %r3;
	mov.u32 	%r4, %tid.x;
	cvt.u64.u32 	%rd4, %r4;
	mov.u32 	%r5, %nctaid.x;
	cvt.u64.u32 	%rd5, %r5;
	shl.b32 	%r6, %r4, 4;
	mov.u32 	%r7, smem_buffer;
	add.s32 	%r1, %r7, %r6;
	mul.wide.u32 	%rd39, %r2, %r3;
	add.s64 	%rd7, %rd39, %rd4;
	setp.ge.u64 	%p1, %rd7, %rd37;
	@%p1 bra 	$L__BB13_2;
	mul.lo.s64 	%rd40, %rd7, %rd6;
	shl.b64 	%rd41, %rd40, 4;
	add.s64 	%rd42, %rd1, %rd41;
	ld.global.v2.u64 	{%rd43, %rd44}, [%rd42];
	st.shared.v2.u64 	[%r1], {%rd43, %rd44};
$L__BB13_2:
	add.s64 	%rd8, %rd5, %rd2;
	mad.lo.s64 	%rd9, %rd8, %rd3, %rd4;
	setp.ge.u64 	%p2, %rd9, %rd37;
	@%p2 bra 	$L__BB13_4;
	mul.lo.s64 	%rd45, %rd9, %rd6;
	shl.b64 	%rd46, %rd45, 4;
	add.s64 	%rd47, %rd1, %rd46;
	ld.global.v2.u64 	{%rd48, %rd49}, [%rd47];
	st.shared.v2.u64 	[%r1], {%rd48, %rd49};
$L__BB13_4:
	add.s64 	%rd10, %rd8, %rd5;
	mad.lo.s64 	%rd11, %rd10, %rd3, %rd4;
	setp.ge.u64 	%p3, %rd11, %rd37;
	@%p3 bra 	$L__BB13_6;
	mul.lo.s64 	%rd50, %rd11, %rd6;
	shl.b64 	%rd51, %rd50, 4;
	add.s64 	%rd52, %rd1, %rd51;
	ld.global.v2.u64 	{%rd53, %rd54}, [%rd52];
	st.shared.v2.u64 	[%r1], {%rd53, %rd54};
$L__BB13_6:
	add.s64 	%rd12, %rd10, %rd5;
	mad.lo.s64 	%rd13, %rd12, %rd3, %rd4;
	setp.ge.u64 	%p4, %rd13, %rd37;
	@%p4 bra 	$L__BB13_8;
	mul.lo.s64 	%rd55, %rd13, %rd6;
	shl.b64 	%rd56, %rd55, 4;
	add.s64 	%rd57, %rd1, %rd56;
	ld.global.v2.u64 	{%rd58, %rd59}, [%rd57];
	st.shared.v2.u64 	[%r1], {%rd58, %rd59};
$L__BB13_8:
	add.s64 	%rd14, %rd12, %rd5;
	mad.lo.s64 	%rd15, %rd14, %rd3, %rd4;
	setp.ge.u64 	%p5, %rd15, %rd37;
	@%p5 bra 	$L__BB13_10;
	mul.lo.s64 	%rd60, %rd15, %rd6;
	shl.b64 	%rd61, %rd60, 4;
	add.s64 	%rd62, %rd1, %rd61;
	ld.global.v2.u64 	{%rd63, %rd64}, [%rd62];
	st.shared.v2.u64 	[%r1], {%rd63, %rd64};
$L__BB13_10:
	add.s64 	%rd16, %rd14, %rd5;
	mad.lo.s64 	%rd17, %rd16, %rd3, %rd4;
	setp.ge.u64 	%p6, %rd17, %rd37;
	@%p6 bra 	$L__BB13_12;
	mul.lo.s64 	%rd65, %rd17, %rd6;
	shl.b64 	%rd66, %rd65, 4;
	add.s64 	%rd67, %rd1, %rd66;
	ld.global.v2.u64 	{%rd68, %rd69}, [%rd67];
	st.shared.v2.u64 	[%r1], {%rd68, %rd69};
$L__BB13_12:
	add.s64 	%rd18, %rd16, %rd5;
	mad.lo.s64 	%rd19, %rd18, %rd3, %rd4;
	setp.ge.u64 	%p7, %rd19, %rd37;
	@%p7 bra 	$L__BB13_14;
	mul.lo.s64 	%rd70, %rd19, %rd6;
	shl.b64 	%rd71, %rd70, 4;
	add.s64 	%rd72, %rd1, %rd71;
	ld.global.v2.u64 	{%rd73, %rd74}, [%rd72];
	st.shared.v2.u64 	[%r1], {%rd73, %rd74};
$L__BB13_14:
	add.s64 	%rd20, %rd18, %rd5;
	mad.lo.s64 	%rd21, %rd20, %rd3, %rd4;
	setp.ge.u64 	%p8, %rd21, %rd37;
	@%p8 bra 	$L__BB13_16;
	mul.lo.s64 	%rd75, %rd21, %rd6;
	shl.b64 	%rd76, %rd75, 4;
	add.s64 	%rd77, %rd1, %rd76;
	ld.global.v2.u64 	{%rd78, %rd79}, [%rd77];
	st.shared.v2.u64 	[%r1], {%rd78, %rd79};
$L__BB13_16:
	add.s64 	%rd22, %rd20, %rd5;
	mad.lo.s64 	%rd23, %rd22, %rd3, %rd4;
	setp.ge.u64 	%p9, %rd23, %rd37;
	@%p9 bra 	$L__BB13_18;
	mul.lo.s64 	%rd80, %rd23, %rd6;
	shl.b64 	%rd81, %rd80, 4;
	add.s64 	%rd82, %rd1, %rd81;
	ld.global.v2.u64 	{%rd83, %rd84}, [%rd82];
	st.shared.v2.u64 	[%r1], {%rd83, %rd84};
$L__BB13_18:
	add.s64 	%rd24, %rd22, %rd5;
	mad.lo.s64 	%rd25, %rd24, %rd3, %rd4;
	setp.ge.u64 	%p10, %rd25, %rd37;
	@%p10 bra 	$L__BB13_20;
	mul.lo.s64 	%rd85, %rd25, %rd6;
	shl.b64 	%rd86, %rd85, 4;
	add.s64 	%rd87, %rd1, %rd86;
	ld.global.v2.u64 	{%rd88, %rd89}, [%rd87];
	st.shared.v2.u64 	[%r1], {%rd88, %rd89};
$L__BB13_20:
	add.s64 	%rd26, %rd24, %rd5;
	mad.lo.s64 	%rd27, %rd26, %rd3, %rd4;
	setp.ge.u64 	%p11, %rd27, %rd37;
	@%p11 bra 	$L__BB13_22;
	mul.lo.s64 	%rd90, %rd27, %rd6;
	shl.b64 	%rd91, %rd90, 4;
	add.s64 	%rd92, %rd1, %rd91;
	ld.global.v2.u64 	{%rd93, %rd94}, [%rd92];
	st.shared.v2.u64 	[%r1], {%rd93, %rd94};
$L__BB13_22:
	add.s64 	%rd28, %rd26, %rd5;
	mad.lo.s64 	%rd29, %rd28, %rd3, %rd4;
	setp.ge.u64 	%p12, %rd29, %rd37;
	@%p12 bra 	$L__BB13_24;
	mul.lo.s64 	%rd95, %rd29, %rd6;
	shl.b64 	%rd96, %rd95, 4;
	add.s64 	%rd97, %rd1, %rd96;
	ld.global.v2.u64 	{%rd98, %rd99}, [%rd97];
	st.shared.v2.u64 	[%r1], {%rd98, %rd99};
$L__BB13_24:
	add.s64 	%rd30, %rd28, %rd5;
	mad.lo.s64 	%rd31, %rd30, %rd3, %rd4;
	setp.ge.u64 	%p13, %rd31, %rd37;
	@%p13 bra 	$L__BB13_26;
	mul.lo.s64 	%rd100, %rd31, %rd6;
	shl.b64 	%rd101, %rd100, 4;
	add.s64 	%rd102, %rd1, %rd101;
	ld.global.v2.u64 	{%rd103, %rd104}, [%rd102];
	st.shared.v2.u64 	[%r1], {%rd103, %rd104};
$L__BB13_26:
	add.s64 	%rd32, %rd30, %rd5;
	mad.lo.s64 	%rd33, %rd32, %rd3, %rd4;
	setp.ge.u64 	%p14, %rd33, %rd37;
	@%p14 bra 	$L__BB13_28;
	mul.lo.s64 	%rd105, %rd33, %rd6;
	shl.b64 	%rd106, %rd105, 4;
	add.s64 	%rd107, %rd1, %rd106;
	ld.global.v2.u64 	{%rd108, %rd109}, [%rd107];
	st.shared.v2.u64 	[%r1], {%rd108, %rd109};
$L__BB13_28:
	add.s64 	%rd34, %rd32, %rd5;
	mad.lo.s64 	%rd35, %rd34, %rd3, %rd4;
	setp.ge.u64 	%p15, %rd35, %rd37;
	@%p15 bra 	$L__BB13_30;
	mul.lo.s64 	%rd110, %rd35, %rd6;
	shl.b64 	%rd111, %rd110, 4;
	add.s64 	%rd112, %rd1, %rd111;
	ld.global.v2.u64 	{%rd113, %rd114}, [%rd112];
	st.shared.v2.u64 	[%r1], {%rd113, %rd114};
$L__BB13_30:
	add.s64 	%rd115, %rd34, %rd5;
	mad.lo.s64 	%rd36, %rd115, %rd3, %rd4;
	setp.ge.u64 	%p16, %rd36, %rd37;
	@%p16 bra 	$L__BB13_32;
	mul.lo.s64 	%rd116, %rd36, %rd6;
	shl.b64 	%rd117, %rd116, 4;
	add.s64 	%rd118, %rd1, %rd117;
	ld.global.v2.u64 	{%rd119, %rd120}, [%rd118];
	st.shared.v2.u64 	[%r1], {%rd119, %rd120};
$L__BB13_32:
	bar.sync 	0;
	ret;

}
	// .globl	_Z22stridedBandwidthKernelILi16ELi32EEvPKcmi
.visible .entry _Z22stridedBandwidthKernelILi16ELi32EEvPKcmi(
	.param .u64 .ptr .align 1 _Z22stridedBandwidthKernelILi16ELi32EEvPKcmi_param_0,
	.param .u64 _Z22stridedBandwidthKernelILi16ELi32EEvPKcmi_param_1,
	.param .u32 _Z22stridedBandwidthKernelILi16ELi32EEvPKcmi_param_2
)
{
	.reg .pred 	%p<33>;
	.reg .b32 	%r<8>;
	.reg .b64 	%rd<233>;

	ld.param.u64 	%rd70, [_Z22stridedBandwidthKernelILi16ELi32EEvPKcmi_param_0];
	ld.param.u64 	%rd69, [_Z22stridedBandwidthKernelILi16ELi32EEvPKcmi_param_1];
	ld.param.s32 	%rd6, [_Z22stridedBandwidthKernelILi16ELi32EEvPKcmi_param_2];
	cvta.to.global.u64 	%rd1, %rd70;
	mov.u32 	%r2, %ctaid.x;
	cvt.u64.u32 	%rd2, %r2;
	mov.u32 	%r3, %ntid.x;
	cvt.u64.u32 	%rd3, %r3;
	mov.u32 	%r4, %tid.x;
	cvt.u64.u32 	%rd4, %r4;
	mov.u32 	%r5, %nctaid.x;
	cvt.u64.u32 	%rd5, %r5;
	shl.b32 	%r6, %r4, 4;
	mov.u32 	%r7, smem_buffer;
	add.s32 	%r1, %r7, %r6;
	mul.wide.u32 	%rd71, %r2, %r3;
	add.s64 	%rd7, %rd71, %rd4;
	setp.ge.u64 	%p1, %rd7, %rd69;
	@%p1 bra 	$L__BB14_2;
	mul.lo.s64 	%rd72, %rd7, %rd6;
	shl.b64 	%rd73, %rd72, 4;
	add.s64 	%rd74, %rd1, %rd73;
	ld.global.v2.u64 	{%rd75, %rd76}, [%rd74];
	st.shared.v2.u64 	[%r1], {%rd75, %rd76};
$L__BB14_2:
	add.s64 	%rd8, %rd5, %rd2;
	mad.lo.s64 	%rd9, %rd8, %rd3, %rd4;
	setp.ge.u64 	%p2, %rd9, %rd69;
	@%p2 bra 	$L__BB14_4;
	mul.lo.s64 	%rd77, %rd9, %rd6;
	shl.b64 	%rd78, %rd77, 4;
	add.s64 	%rd79, %rd1, %rd78;
	ld.global.v2.u64 	{%rd80, %rd81}, [%rd79];
	st.shared.v2.u64 	[%r1], {%rd80, %rd81};
$L__BB14_4:
	add.s64 	%rd10, %rd8, %rd5;
	mad.lo.s64 	%rd11, %rd10, %rd3, %rd4;
	setp.ge.u64 	%p3, %rd11, %rd69;
	@%p3 bra 	$L__BB14_6;
	mul.lo.s64 	%rd82, %rd11, %rd6;
	shl.b64 	%rd83, %rd82, 4;
	add.s64 	%rd84, %rd1, %rd83;
	ld.global.v2.u64 	{%rd85, %rd86}, [%rd84];
	st.shared.v2.u64 	[%r1], {%rd85, %rd86};
$L__BB14_6:
	add.s64 	%rd12, %rd10, %rd5;
	mad.lo.s64 	%rd13, %rd12, %rd3, %rd4;
	setp.ge.u64 	%p4, %rd13, %rd69;
	@%p4 bra 	$L__BB14_8;
	mul.lo.s64 	%rd87, %rd13, %rd6;
	shl.b64 	%rd88, %rd87, 4;
	add.s64 	%rd89, %rd1, %rd88;
	ld.global.v2.u64 	{%rd90, %rd91}, [%rd89];
	st.shared.v2.u64 	[%r1], {%rd90, %rd91};
$L__BB14_8:
	add.s64 	%rd14, %rd12, %rd5;
	mad.lo.s64 	%rd15, %rd14, %rd3, %rd4;
	setp.ge.u64 	%p5, %rd15, %rd69;
	@%p5 bra 	$L__BB14_10;
	mul.lo.s64 	%rd92, %rd15, %rd6;
	shl.b64 	%rd93, %rd92, 4;
	add.s64 	%rd94, %rd1, %rd93;
	ld.global.v2.u64 	{%rd95, %rd96}, [%rd94];
	st.shared.v2.u64 	[%r1], {%rd95, %rd96};
$L__BB14_10:
	add.s64 	%rd16, %rd14, %rd5;
	mad.lo.s64 	%rd17, %rd16, %rd3, %rd4;
	setp.ge.u64 	%p6, %rd17, %rd69;
	@%p6 bra 	$L__BB14_12;
	mul.lo.s64 	%rd97, %rd17, %rd6;
	shl.b64 	%rd98, %rd97, 4;
	add.s64 	%rd99, %rd1, %rd98;
	ld.global.v2.u64 	{%rd100, %rd101}, [%rd99];
	st.shared.v2.u64 	[%r1], {%rd100, %rd101};
$L__BB14_12:
	add.s64 	%rd18, %rd16, %rd5;
	mad.lo.s64 	%rd19, %rd18, %rd3, %rd4;
	setp.ge.u64 	%p7, %rd19, %rd69;
	@%p7 bra 	$L__BB14_14;
	mul.lo.s64 	%rd102, %rd19, %rd6;
	shl.b64 	%rd103, %rd102, 4;
	add.s64 	%rd104, %rd1, %rd103;
	ld.global.v2.u64 	{%rd105, %rd106}, [%rd104];
	st.shared.v2.u64 	[%r1], {%rd105, %rd106};
$L__BB14_14:
	add.s64 	%rd20, %rd18, %rd5;
	mad.lo.s64 	%rd21, %rd20, %rd3, %rd4;
	setp.ge.u64 	%p8, %rd21, %rd69;
	@%p8 bra 	$L__BB14_16;
	mul.lo.s64 	%rd107, %rd21, %rd6;
	shl.b64 	%rd108, %rd107, 4;
	add.s64 	%rd109, %rd1, %rd108;
	ld.global.v2.u64 	{%rd110, %rd111}, [%rd109];
	st.shared.v2.u64 	[%r1], {%rd110, %rd111};
$L__BB14_16:
	add.s64 	%rd22, %rd20, %rd5;
	mad.lo.s64 	%rd23, %rd22, %rd3, %rd4;
	setp.ge.u64 	%p9, %rd23, %rd69;
	@%p9 bra 	$L__BB14_18;
	mul.lo.s64 	%rd112, %rd23, %rd6;
	shl.b64 	%rd113, %rd112, 4;
	add.s64 	%rd114, %rd1, %rd113;
	ld.global.v2.u64 	{%rd115, %rd116}, [%rd114];
	st.shared.v2.u64 	[%r1], {%rd115, %rd116};
$L__BB14_18:
	add.s64 	%rd24, %rd22, %rd5;
	mad.lo.s64 	%rd25, %rd24, %rd3, %rd4;
	setp.ge.u64 	%p10, %rd25, %rd69;
	@%p10 bra 	$L__BB14_20;
	mul.lo.s64 	%rd117, %rd25, %rd6;
	shl.b64 	%rd118, %rd117, 4;
	add.s64 	%rd119, %rd1, %rd118;
	ld.global.v2.u64 	{%rd120, %rd121}, [%rd119];
	st.shared.v2.u64 	[%r1], {%rd120, %rd121};
$L__BB14_20:
	add.s64 	%rd26, %rd24, %rd5;
	mad.lo.s64 	%rd27, %rd26, %rd3, %rd4;
	setp.ge.u64 	%p11, %rd27, %rd69;
	@%p11 bra 	$L__BB14_22;
	mul.lo.s64 	%rd122, %rd27, %rd6;
	shl.b64 	%rd123, %rd122, 4;
	add.s64 	%rd124, %rd1, %rd123;
	ld.global.v2.u64 	{%rd125, %rd126}, [%rd124];
	st.shared.v2.u64 	[%r1], {%rd125, %rd126};
$L__BB14_22:
	add.s64 	%rd28, %rd26, %rd5;
	mad.lo.s64 	%rd29, %rd28, %rd3, %rd4;
	setp.ge.u64 	%p12, %rd29, %rd69;
	@%p12 bra 	$L__BB14_24;
	mul.lo.s64 	%rd127, %rd29, %rd6;
	shl.b64 	%rd128, %rd127, 4;
	add.s64 	%rd129, %rd1, %rd128;
	ld.global.v2.u64 	{%rd130, %rd131}, [%rd129];
	st.shared.v2.u64 	[%r1], {%rd130, %rd131};
$L__BB14_24:
	add.s64 	%rd30, %rd28, %rd5;
	mad.lo.s64 	%rd31, %rd30, %rd3, %rd4;
	setp.ge.u64 	%p13, %rd31, %rd69;
	@%p13 bra 	$L__BB14_26;
	mul.lo.s64 	%rd132, %rd31, %rd6;
	shl.b64 	%rd133, %rd132, 4;
	add.s64 	%rd134, %rd1, %rd133;
	ld.global.v2.u64 	{%rd135, %rd136}, [%rd134];
	st.shared.v2.u64 	[%r1], {%rd135, %rd136};
$L__BB14_26:
	add.s64 	%rd32, %rd30, %rd5;
	mad.lo.s64 	%rd33, %rd32, %rd3, %rd4;
	setp.ge.u64 	%p14, %rd33, %rd69;
	@%p14 bra 	$L__BB14_28;
	mul.lo.s64 	%rd137, %rd33, %rd6;
	shl.b64 	%rd138, %rd137, 4;
	add.s64 	%rd139, %rd1, %rd138;
	ld.global.v2.u64 	{%rd140, %rd141}, [%rd139];
	st.shared.v2.u64 	[%r1], {%rd140, %rd141};
$L__BB14_28:
	add.s64 	%rd34, %rd32, %rd5;
	mad.lo.s64 	%rd35, %rd34, %rd3, %rd4;
	setp.ge.u64 	%p15, %rd35, %rd69;
	@%p15 bra 	$L__BB14_30;
	mul.lo.s64 	%rd142, %rd35, %rd6;
	shl.b64 	%rd143, %rd142, 4;
	add.s64 	%rd144, %rd1, %rd143;
	ld.global.v2.u64 	{%rd145, %rd146}, [%rd144];
	st.shared.v2.u64 	[%r1], {%rd145, %rd146};
$L__BB14_30:
	add.s64 	%rd36, %rd34, %rd5;
	mad.lo.s64 	%rd37, %rd36, %rd3, %rd4;
	setp.ge.u64 	%p16, %rd37, %rd69;
	@%p16 bra 	$L__BB14_32;
	mul.lo.s64 	%rd147, %rd37, %rd6;
	shl.b64 	%rd148, %rd147, 4;
	add.s64 	%rd149, %rd1, %rd148;
	ld.global.v2.u64 	{%rd150, %rd151}, [%rd149];
	st.shared.v2.u64 	[%r1], {%rd150, %rd151};
$L__BB14_32:
	add.s64 	%rd38, %rd36, %rd5;
	mad.lo.s64 	%rd39, %rd38, %rd3, %rd4;
	setp.ge.u64 	%p17, %rd39, %rd69;
	@%p17 bra 	$L__BB14_34;
	mul.lo.s64 	%rd152, %rd39, %rd6;
	shl.b64 	%rd153, %rd152, 4;
	add.s64 	%rd154, %rd1, %rd153;
	ld.global.v2.u64 	{%rd155, %rd156}, [%rd154];
	st.shared.v2.u64 	[%r1], {%rd155, %rd156};
$L__BB14_34:
	add.s64 	%rd40, %rd38, %rd5;
	mad.lo.s64 	%rd41, %rd40, %rd3, %rd4;
	setp.ge.u64 	%p18, %rd41, %rd69;
	@%p18 bra 	$L__BB14_36;
	mul.lo.s64 	%rd157, %rd41, %rd6;
	shl.b64 	%rd158, %rd157, 4;
	add.s64 	%rd159, %rd1, %rd158;
	ld.global.v2.u64 	{%rd160, %rd161}, [%rd159];
	st.shared.v2.u64 	[%r1], {%rd160, %rd161};
$L__BB14_36:
	add.s64 	%rd42, %rd40, %rd5;
	mad.lo.s64 	%rd43, %rd42, %rd3, %rd4;
	setp.ge.u64 	%p19, %rd43, %rd69;
	@%p19 bra 	$L__BB14_38;
	mul.lo.s64 	%rd162, %rd43, %rd6;
	shl.b64 	%rd163, %rd162, 4;
	add.s64 	%rd164, %rd1, %rd163;
	ld.global.v2.u64 	{%rd165, %rd166}, [%rd164];
	st.shared.v2.u64 	[%r1], {%rd165, %rd166};
$L__BB14_38:
	add.s64 	%rd44, %rd42, %rd5;
	mad.lo.s64 	%rd45, %rd44, %rd3, %rd4;
	setp.ge.u64 	%p20, %rd45, %rd69;
	@%p20 bra 	$L__BB14_40;
	mul.lo.s64 	%rd167, %rd45, %rd6;
	shl.b64 	%rd168, %rd167, 4;
	add.s64 	%rd169, %rd1, %rd168;
	ld.global.v2.u64 	{%rd170, %rd171}, [%rd169];
	st.shared.v2.u64 	[%r1], {%rd170, %rd171};
$L__BB14_40:
	add.s64 	%rd46, %rd44, %rd5;
	mad.lo.s64 	%rd47, %rd46, %rd3, %rd4;
	setp.ge.u64 	%p21, %rd47, %rd69;
	@%p21 bra 	$L__BB14_42;
	mul.lo.s64 	%rd172, %rd47, %rd6;
	shl.b64 	%rd173, %rd172, 4;
	add.s64 	%rd174, %rd1, %rd173;
	ld.global.v2.u64 	{%rd175, %rd176}, [%rd174];
	st.shared.v2.u64 	[%r1], {%rd175, %rd176};
$L__BB14_42:
	add.s64 	%rd48, %rd46, %rd5;
	mad.lo.s64 	%rd49, %rd48, %rd3, %rd4;
	setp.ge.u64 	%p22, %rd49, %rd69;
	@%p22 bra 	$L__BB14_44;
	mul.lo.s64 	%rd177, %rd49, %rd6;
	shl.b64 	%rd178, %rd177, 4;
	add.s64 	%rd179, %rd1, %rd178;
	ld.global.v2.u64 	{%rd180, %rd181}, [%rd179];
	st.shared.v2.u64 	[%r1], {%rd180, %rd181};
$L__BB14_44:
	add.s64 	%rd50, %rd48, %rd5;
	mad.lo.s64 	%rd51, %rd50, %rd3, %rd4;
	setp.ge.u64 	%p23, %rd51, %rd69;
	@%p23 bra 	$L__BB14_46;
	mul.lo.s64 	%rd182, %rd51, %rd6;
	shl.b64 	%rd183, %rd182, 4;
	add.s64 	%rd184, %rd1, %rd183;
	ld.global.v2.u64 	{%rd185, %rd186}, [%rd184];
	st.shared.v2.u64 	[%r1], {%rd185, %rd186};
$L__BB14_46:
	add.s64 	%rd52, %rd50, %rd5;
	mad.lo.s64 	%rd53, %rd52, %rd3, %rd4;
	setp.ge.u64 	%p24, %rd53, %rd69;
	@%p24 bra 	$L__BB14_48;
	mul.lo.s64 	%rd187, %rd53, %rd6;
	shl.b64 	%rd188, %rd187, 4;
	add.s64 	%rd189, %rd1, %rd188;
	ld.global.v2.u64 	{%rd190, %rd191}, [%rd189];
	st.shared.v2.u64 	[%r1], {%rd190, %rd191};
$L__BB14_48:
	add.s64 	%rd54, %rd52, %rd5;
	mad.lo.s64 	%rd55, %rd54, %rd3, %rd4;
	setp.ge.u64 	%p25, %rd55, %rd69;
	@%p25 bra 	$L__BB14_50;
	mul.lo.s64 	%rd192, %rd55, %rd6;
	shl.b64 	%rd193, %rd192, 4;
	add.s64 	%rd194, %rd1, %rd193;
	ld.global.v2.u64 	{%rd195, %rd196}, [%rd194];
	st.shared.v2.u64 	[%r1], {%rd195, %rd196};
$L__BB14_50:
	add.s64 	%rd56, %rd54, %rd5;
	mad.lo.s64 	%rd57, %rd56, %rd3, %rd4;
	setp.ge.u64 	%p26, %rd57, %rd69;
	@%p26 bra 	$L__BB14_52;
	mul.lo.s64 	%rd197, %rd57, %rd6;
	shl.b64 	%rd198, %rd197, 4;
	add.s64 	%rd199, %rd1, %rd198;
	ld.global.v2.u64 	{%rd200, %rd201}, [%rd199];
	st.shared.v2.u64 	[%r1], {%rd200, %rd201};
$L__BB14_52:
	add.s64 	%rd58, %rd56, %rd5;
	mad.lo.s64 	%rd59, %rd58, %rd3, %rd4;
	setp.ge.u64 	%p27, %rd59, %rd69;
	@%p27 bra 	$L__BB14_54;
	mul.lo.s64 	%rd202, %rd59, %rd6;
	shl.b64 	%rd203, %rd202, 4;
	add.s64 	%rd204, %rd1, %rd203;
	ld.global.v2.u64 	{%rd205, %rd206}, [%rd204];
	st.shared.v2.u64 	[%r1], {%rd205, %rd206};
$L__BB14_54:
	add.s64 	%rd60, %rd58, %rd5;
	mad.lo.s64 	%rd61, %rd60, %rd3, %rd4;
	setp.ge.u64 	%p28, %rd61, %rd69;
	@%p28 bra 	$L__BB14_56;
	mul.lo.s64 	%rd207, %rd61, %rd6;
	shl.b64 	%rd208, %rd207, 4;
	add.s64 	%rd209, %rd1, %rd208;
	ld.global.v2.u64 	{%rd210, %rd211}, [%rd209];
	st.shared.v2.u64 	[%r1], {%rd210, %rd211};
$L__BB14_56:
	add.s64 	%rd62, %rd60, %rd5;
	mad.lo.s64 	%rd63, %rd62, %rd3, %rd4;
	setp.ge.u64 	%p29, %rd63, %rd69;
	@%p29 bra 	$L__BB14_58;
	mul.lo.s64 	%rd212, %rd63, %rd6;
	shl.b64 	%rd213, %rd212, 4;
	add.s64 	%rd214, %rd1, %rd213;
	ld.global.v2.u64 	{%rd215, %rd216}, [%rd214];
	st.shared.v2.u64 	[%r1], {%rd215, %rd216};
$L__BB14_58:
	add.s64 	%rd64, %rd62, %rd5;
	mad.lo.s64 	%rd65, %rd64, %rd3, %rd4;
	setp.ge.u64 	%p30, %rd65, %rd69;
	@%p30 bra 	$L__BB14_60;
	mul.lo.s64 	%rd217, %rd65, %rd6;
	shl.b64 	%rd218, %rd217, 4;
	add.s64 	%rd219, %rd1, %rd218;
	ld.global.v2.u64 	{%rd220, %rd221}, [%rd219];
	st.shared.v2.u64 	[%r1], {%rd220, %rd221};
$L__BB14_60:
	add.s64 	%rd66, %rd64, %rd5;
	mad.lo.s64 	%rd67, %rd66, %rd3, %rd4;
	setp.ge.u64 	%p31, %rd67, %rd69;
	@%p31 bra 	$L__BB14_62;
	mul.lo.s64 	%rd222, %rd67, %rd6;
	shl.b64 	%rd223, %rd222, 4;
	add.s64 	%rd224, %rd1, %rd223;
	ld.global.v2.u64 	{%rd225, %rd226}, [%rd224];
	st.shared.v2.u64 	[%r1], {%rd225, %rd226};
$L__BB14_62:
	add.s64 	%rd227, %rd66, %rd5;
	mad.lo.s64 	%rd68, %rd227, %rd3, %rd4;
	setp.ge.u64 	%p32, %rd68, %rd69;
	@%p32 bra 	$L__BB14_64;
	mul.lo.s64 	%rd228, %rd68, %rd6;
	shl.b64 	%rd229, %rd228, 4;
	add.s64 	%rd230, %rd1, %rd229;
	ld.global.v2.u64 	{%rd231, %rd232}, [%rd230];
	st.shared.v2.u64 	[%r1], {%rd231, %rd232};
$L__BB14_64:
	bar.sync 	0;
	ret;

}
	// .globl	_Z22stridedBandwidthKernelILi16ELi64EEvPKcmi
.visible .entry _Z22stridedBandwidthKernelILi16ELi64EEvPKcmi(
	.param .u64 .ptr .align 1 _Z22stridedBandwidthKernelILi16ELi64EEvPKcmi_param_0,
	.param .u64 _Z22stridedBandwidthKernelILi16ELi64EEvPKcmi_param_1,
	.param .u32 _Z22stridedBandwidthKernelILi16ELi64EEvPKcmi_param_2
)
{
	.reg .pred 	%p<65>;
	.reg .b32 	%r<8>;
	.reg .b64 	%rd<457>;

	ld.param.u64 	%rd134, [_Z22stridedBandwidthKernelILi16ELi64EEvPKcmi_param_0];
	ld.param.u64 	%rd133, [_Z22stridedBandwidthKernelILi16ELi64EEvPKcmi_param_1];
	ld.param.s32 	%rd6, [_Z22stridedBandwidthKernelILi16ELi64EEvPKcmi_param_2];
	cvta.to.global.u64 	%rd1, %rd134;
	mov.u32 	%r2, %ctaid.x;
	cvt.u64.u32 	%rd2, %r2;
	mov.u32 	%r3, %ntid.x;
	cvt.u64.u32 	%rd3, %r3;
	mov.u32 	%r4, %tid.x;
	cvt.u64.u32 	%rd4, %r4;
	mov.u32 	%r5, %nctaid.x;
	cvt.u64.u32 	%rd5, %r5;
	shl.b32 	%r6, %r4, 4;
	mov.u32 	%r7, smem_buffer;
	add.s32 	%r1, %r7, %r6;
	mul.wide.u32 	%rd135, %r2, %r3;
	add.s64 	%rd7, %rd135, %rd4;
	setp.ge.u64 	%p1, %rd7, %rd133;
	@%p1 bra 	$L__BB15_2;
	mul.lo.s64 	%rd136, %rd7, %rd6;
	shl.b64 	%rd137, %rd136, 4;
	add.s64 	%rd138, %rd1, %rd137;
	ld.global.v2.u64 	{%rd139, %rd140}, [%rd138];
	st.shared.v2.u64 	[%r1], {%rd139, %rd140};
$L__BB15_2:
	add.s64 	%rd8, %rd5, %rd2;
	mad.lo.s64 	%rd9, %rd8, %rd3, %rd4;
	setp.ge.u64 	%p2, %rd9, %rd133;
	@%p2 bra 	$L__BB15_4;
	mul.lo.s64 	%rd141, %rd9, %rd6;
	shl.b64 	%rd142, %rd141, 4;
	add.s64 	%rd143, %rd1, %rd142;
	ld.global.v2.u64 	{%rd144, %rd145}, [%rd143];
	st.shared.v2.u64 	[%r1], {%rd144, %rd145};
$L__BB15_4:
	add.s64 	%rd10, %rd8, %rd5;
	mad.lo.s64 	%rd11, %rd10, %rd3, %rd4;
	setp.ge.u64 	%p3, %rd11, %rd133;
	@%p3 bra 	$L__BB15_6;
	mul.lo.s64 	%rd146, %rd11, %rd6;
	shl.b64 	%rd147, %rd146, 4;
	add.s64 	%rd148, %rd1, %rd147;
	ld.global.v2.u64 	{%rd149, %rd150}, [%rd148];
	st.shared.v2.u64 	[%r1], {%rd149, %rd150};
$L__BB15_6:
	add.s64 	%rd12, %rd10, %rd5;
	mad.lo.s64 	%rd13, %rd12, %rd3, %rd4;
	setp.ge.u64 	%p4, %rd13, %rd133;
	@%p4 bra 	$L__BB15_8;
	mul.lo.s64 	%rd151, %rd13, %rd6;
	shl.b64 	%rd152, %rd151, 4;
	add.s64 	%rd153, %rd1, %rd152;
	ld.global.v2.u64 	{%rd154, %rd155}, [%rd153];
	st.shared.v2.u64 	[%r1], {%rd154, %rd155};
$L__BB15_8:
	add.s64 	%rd14, %rd12, %rd5;
	mad.lo.s64 	%rd15, %rd14, %rd3, %rd4;
	setp.ge.u64 	%p5, %rd15, %rd133;
	@%p5 bra 	$L__BB15_10;
	mul.lo.s64 	%rd156, %rd15, %rd6;
	shl.b64 	%rd157, %rd156, 4;
	add.s64 	%rd158, %rd1, %rd157;
	ld.global.v2.u64 	{%rd159, %rd160}, [%rd158];
	st.shared.v2.u64 	[%r1], {%rd159, %rd160};
$L__BB15_10:
	add.s64 	%rd16, %rd14, %rd5;
	mad.lo.s64 	%rd17, %rd16, %rd3, %rd4;
	setp.ge.u64 	%p6, %rd17, %rd133;
	@%p6 bra 	$L__BB15_12;
	mul.lo.s64 	%rd161, %rd17, %rd6;
	shl.b64 	%rd162, %rd161, 4;
	add.s64 	%rd163, %rd1, %rd162;
	ld.global.v2.u64 	{%rd164, %rd165}, [%rd163];
	st.shared.v2.u64 	[%r1], {%rd164, %rd165};
$L__BB15_12:
	add.s64 	%rd18, %rd16, %rd5;
	mad.lo.s64 	%rd19, %rd18, %rd3, %rd4;
	setp.ge.u64 	%p7, %rd19, %rd133;
	@%p7 bra 	$L__BB15_14;
	mul.lo.s64 	%rd166, %rd19, %rd6;
	shl.b64 	%rd167, %rd166, 4;
	add.s64 	%rd168, %rd1, %rd167;
	ld.global.v2.u64 	{%rd169, %rd170}, [%rd168];
	st.shared.v2.u64 	[%r1], {%rd169, %rd170};
$L__BB15_14:
	add.s64 	%rd20, %rd18, %rd5;
	mad.lo.s64 	%rd21, %rd20, %rd3, %rd4;
	setp.ge.u64 	%p8, %rd21, %rd133;
	@%p8 bra 	$L__BB15_16;
	mul.lo.s64 	%rd171, %rd21, %rd6;
	shl.b64 	%rd172, %rd171, 4;
	add.s64 	%rd173, %rd1, %rd172;
	ld.global.v2.u64 	{%rd174, %rd175}, [%rd173];
	st.shared.v2.u64 	[%r1], {%rd174, %rd175};
$L__BB15_16:
	add.s64 	%rd22, %rd20, %rd5;
	mad.lo.s64 	%rd23, %rd22, %rd3, %rd4;
	setp.ge.u64 	%p9, %rd23, %rd133;
	@%p9 bra 	$L__BB15_18;
	mul.lo.s64 	%rd176, %rd23, %rd6;
	shl.b64 	%rd177, %rd176, 4;
	add.s64 	%rd178, %rd1, %rd177;
	ld.global.v2.u64 	{%rd179, %rd180}, [%rd178];
	st.shared.v2.u64 	[%r1], {%rd179, %rd180};
$L__BB15_18:
	add.s64 	%rd24, %rd22, %rd5;
	mad.lo.s64 	%rd25, %rd24, %rd3, %rd4;
	setp.ge.u64 	%p10, %rd25, %rd133;
	@%p10 bra 	$L__BB15_20;
	mul.lo.s64 	%rd181, %rd25, %rd6;
	shl.b64 	%rd182, %rd181, 4;
	add.s64 	%rd183, %rd1, %rd182;
	ld.global.v2.u64 	{%rd184, %rd185}, [%rd183];
	st.shared.v2.u64 	[%r1], {%rd184, %rd185};
$L__BB15_20:
	add.s64 	%rd26, %rd24, %rd5;
	mad.lo.s64 	%rd27, %rd26, %rd3, %rd4;
	setp.ge.u64 	%p11, %rd27, %rd133;
	@%p11 bra 	$L__BB15_22;
	mul.lo.s64 	%rd186, %rd27, %rd6;
	shl.b64 	%rd187, %rd186, 4;
	add.s64 	%rd188, %rd1, %rd187;
	ld.global.v2.u64 	{%rd189, %rd190}, [%rd188];
	st.shared.v2.u64 	[%r1], {%rd189, %rd190};
$L__BB15_22:
	add.s64 	%rd28, %rd26, %rd5;
	mad.lo.s64 	%rd29, %rd28, %rd3, %rd4;
	setp.ge.u64 	%p12, %rd29, %rd133;
	@%p12 bra 	$L__BB15_24;
	mul.lo.s64 	%rd191, %rd29, %rd6;
	shl.b64 	%rd192, %rd191, 4;
	add.s64 	%rd193, %rd1, %rd192;
	ld.global.v2.u64 	{%rd194, %rd195}, [%rd193];
	st.shared.v2.u64 	[%r1], {%rd194, %rd195};
$L__BB15_24:
	add.s64 	%rd30, %rd28, %rd5;
	mad.lo.s64 	%rd31, %rd30, %rd3, %rd4;
	setp.ge.u64 	%p13, %rd31, %rd133;
	@%p13 bra 	$L__BB15_26;
	mul.lo.s64 	%rd196, %rd31, %rd6;
	shl.b64 	%rd197, %rd196, 4;
	add.s64 	%rd198, %rd1, %rd197;
	ld.global.v2.u64 	{%rd199, %rd200}, [%rd198];
	st.shared.v2.u64 	[%r1], {%rd199, %rd200};
$L__BB15_26:
	add.s64 	%rd32, %rd30, %rd5;
	mad.lo.s64 	%rd33, %rd32, %rd3, %rd4;
	setp.ge.u64 	%p14, %rd33, %rd133;
	@%p14 bra 	$L__BB15_28;
	mul.lo.s64 	%rd201, %rd33, %rd6;
	shl.b64 	%rd202, %rd201, 4;
	add.s64 	%rd203, %rd1, %rd202;
	ld.global.v2.u64 	{%rd204, %rd205}, [%rd203];
	st.shared.v2.u64 	[%r1], {%rd204, %rd205};
$L__BB15_28:
	add.s64 	%rd34, %rd32, %rd5;
	mad.lo.s64 	%rd35, %rd34, %rd3, %rd4;
	setp.ge.u64 	%p15, %rd35, %rd133;
	@%p15 bra 	$L__BB15_30;
	mul.lo.s64 	%rd206, %rd35, %rd6;
	shl.b64 	%rd207, %rd206, 4;
	add.s64 	%rd208, %rd1, %rd207;
	ld.global.v2.u64 	{%rd209, %rd210}, [%rd208];
	st.shared.v2.u64 	[%r1], {%rd209, %rd210};
$L__BB15_30:
	add.s64 	%rd36, %rd34, %rd5;
	mad.lo.s64 	%rd37, %rd36, %rd3, %rd4;
	setp.ge.u64 	%p16, %rd37, %rd133;
	@%p16 bra 	$L__BB15_32;
	mul.lo.s64 	%rd211, %rd37, %rd6;
	shl.b64 	%rd212, %rd211, 4;
	add.s64 	%rd213, %rd1, %rd212;
	ld.global.v2.u64 	{%rd214, %rd215}, [%rd213];
	st.shared.v2.u64 	[%r1], {%rd214, %rd215};
$L__BB15_32:
	add.s64 	%rd38, %rd36, %rd5;
	mad.lo.s64 	%rd39, %rd38, %rd3, %rd4;
	setp.ge.u64 	%p17, %rd39, %rd133;
	@%p17 bra 	$L__BB15_34;
	mul.lo.s64 	%rd216, %rd39, %rd6;
	shl.b64 	%rd217, %rd216, 4;
	add.s64 	%rd218, %rd1, %rd217;
	ld.global.v2.u64 	{%rd219, %rd220}, [%rd218];
	st.shared.v2.u64 	[%r1], {%rd219, %rd220};
$L__BB15_34:
	add.s64 	%rd40, %rd38, %rd5;
	mad.lo.s64 	%rd41, %rd40, %rd3, %rd4;
	setp.ge.u64 	%p18, %rd41, %rd133;
	@%p18 bra 	$L__BB15_36;
	mul.lo.s64 	%rd221, %rd41, %rd6;
	shl.b64 	%rd222, %rd221, 4;
	add.s64 	%rd223, %rd1, %rd222;
	ld.global.v2.u64 	{%rd224, %rd225}, [%rd223];
	st.shared.v2.u64 	[%r1], {%rd224, %rd225};
$L__BB15_36:
	add.s64 	%rd42, %rd40, %rd5;
	mad.lo.s64 	%rd43, %rd42, %rd3, %rd4;
	setp.ge.u64 	%p19, %rd43, %rd133;
	@%p19 bra 	$L__BB15_38;
	mul.lo.s64 	%rd226, %rd43, %rd6;
	shl.b64 	%rd227, %rd226, 4;
	add.s64 	%rd228, %rd1, %rd227;
	ld.global.v2.u64 	{%rd229, %rd230}, [%rd228];
	st.shared.v2.u64 	[%r1], {%rd229, %rd230};
$L__BB15_38:
	add.s64 	%rd44, %rd42, %rd5;
	mad.lo.s64 	%rd45, %rd44, %rd3, %rd4;
	setp.ge.u64 	%p20, %rd45, %rd133;
	@%p20 bra 	$L__BB15_40;
	mul.lo.s64 	%rd231, %rd45, %rd6;
	shl.b64 	%rd232, %rd231, 4;
	add.s64 	%rd233, %rd1, %rd232;
	ld.global.v2.u64 	{%rd234, %rd235}, [%rd233];
	st.shared.v2.u64 	[%r1], {%rd234, %rd235};
$L__BB15_40:
	add.s64 	%rd46, %rd44, %rd5;
	mad.lo.s64 	%rd47, %rd46, %rd3, %rd4;
	setp.ge.u64 	%p21, %rd47, %rd133;
	@%p21 bra 	$L__BB15_42;
	mul.lo.s64 	%rd236, %rd47, %rd6;
	shl.b64 	%rd237, %rd236, 4;
	add.s64 	%rd238, %rd1, %rd237;
	ld.global.v2.u64 	{%rd239, %rd240}, [%rd238];
	st.shared.v2.u64 	[%r1], {%rd239, %rd240};
$L__BB15_42:
	add.s64 	%rd48, %rd46, %rd5;
	mad.lo.s64 	%rd49, %rd48, %rd3, %rd4;
	setp.ge.u64 	%p22, %rd49, %rd133;
	@%p22 bra 	$L__BB15_44;
	mul.lo.s64 	%rd241, %rd49, %rd6;
	shl.b64 	%rd242, %rd241, 4;
	add.s64 	%rd243, %rd1, %rd242;
	ld.global.v2.u64 	{%rd244, %rd245}, [%rd243];
	st.shared.v2.u64 	[%r1], {%rd244, %rd245};
$L__BB15_44:
	add.s64 	%rd50, %rd48, %rd5;
	mad.lo.s64 	%rd51, %rd50, %rd3, %rd4;
	setp.ge.u64 	%p23, %rd51, %rd133;
	@%p23 bra 	$L__BB15_46;
	mul.lo.s64 	%rd246, %rd51, %rd6;
	shl.b64 	%rd247, %rd246, 4;
	add.s64 	%rd248, %rd1, %rd247;
	ld.global.v2.u64 	{%rd249, %rd250}, [%rd248];
	st.shared.v2.u64 	[%r1], {%rd249, %rd250};
$L__BB15_46:
	add.s64 	%rd52, %rd50, %rd5;
	mad.lo.s64 	%rd53, %rd52, %rd3, %rd4;
	setp.ge.u64 	%p24, %rd53, %rd133;
	@%p24 bra 	$L__BB15_48;
	mul.lo.s64 	%rd251, %rd53, %rd6;
	shl.b64 	%rd252, %rd251, 4;
	add.s64 	%rd253, %rd1, %rd252;
	ld.global.v2.u64 	{%rd254, %rd255}, [%rd253];
	st.shared.v2.u64 	[%r1], {%rd254, %rd255};
$L__BB15_48:
	add.s64 	%rd54, %rd52, %rd5;
	mad.lo.s64 	%rd55, %rd54, %rd3, %rd4;
	setp.ge.u64 	%p25, %rd55, %rd133;
	@%p25 bra 	$L__BB15_50;
	mul.lo.s64 	%rd256, %rd55, %rd6;
	shl.b64 	%rd257, %rd256, 4;
	add.s64 	%rd258, %rd1, %rd257;
	ld.global.v2.u64 	{%rd259, %rd260}, [%rd258];
	st.shared.v2.u64 	[%r1], {%rd259, %rd260};
$L__BB15_50:
	add.s64 	%rd56, %rd54, %rd5;
	mad.lo.s64 	%rd57, %rd56, %rd3, %rd4;
	setp.ge.u64 	%p26, %rd57, %rd133;
	@%p26 bra 	$L__BB15_52;
	mul.lo.s64 	%rd261, %rd57, %rd6;
	shl.b64 	%rd262, %rd261, 4;
	add.s64 	%rd263, %rd1, %rd262;
	ld.global.v2.u64 	{%rd264, %rd265}, [%rd263];
	st.shared.v2.u64 	[%r1], {%rd264, %rd265};
$L__BB15_52:
	add.s64 	%rd58, %rd56, %rd5;
	mad.lo.s64 	%rd59, %rd58, %rd3, %rd4;
	setp.ge.u64 	%p27, %rd59, %rd133;
	@%p27 bra 	$L__BB15_54;
	mul.lo.s64 	%rd266, %rd59, %rd6;
	shl.b64 	%rd267, %rd266, 4;
	add.s64 	%rd268, %rd1, %rd267;
	ld.global.v2.u64 	{%rd269, %rd270}, [%rd268];
	st.shared.v2.u64 	[%r1], {%rd269, %rd270};
$L__BB15_54:
	add.s64 	%rd60, %rd58, %rd5;
	mad.lo.s64 	%rd61, %rd60, %rd3, %rd4;
	setp.ge.u64 	%p28, %rd61, %rd133;
	@%p28 bra 	$L__BB15_56;
	mul.lo.s64 	%rd271, %rd61, %rd6;
	shl.b64 	%rd272, %rd271, 4;
	add.s64 	%rd273, %rd1, %rd272;
	ld.global.v2.u64 	{%rd274, %rd275}, [%rd273];
	st.shared.v2.u64 	[%r1], {%rd274, %rd275};
$L__BB15_56:
	add.s64 	%rd62, %rd60, %rd5;
	mad.lo.s64 	%rd63, %rd62, %rd3, %rd4;
	setp.ge.u64 	%p29, %rd63, %rd133;
	@%p29 bra 	$L__BB15_58;
	mul.lo.s64 	%rd276, %rd63, %rd6;
	shl.b64 	%rd277, %rd276, 4;
	add.s64 	%rd278, %rd1, %rd277;
	ld.global.v2.u64 	{%rd279, %rd280}, [%rd278];
	st.shared.v2.u64 	[%r1], {%rd279, %rd280};
$L__BB15_58:
	add.s64 	%rd64, %rd62, %rd5;
	mad.lo.s64 	%rd65, %rd64, %rd3, %rd4;
	setp.ge.u64 	%p30, %rd65, %rd133;
	@%p30 bra 	$L__BB15_60;
	mul.lo.s64 	%rd281, %rd65, %rd6;
	shl.b64 	%rd282, %rd281, 4;
	add.s64 	%rd283, %rd1, %rd282;
	ld.global.v2.u64 	{%rd284, %rd285}, [%rd283];
	st.shared.v2.u64 	[%r1], {%rd284, %rd285};
$L__BB15_60:
	add.s64 	%rd66, %rd64, %rd5;
	mad.lo.s64 	%rd67, %rd66, %rd3, %rd4;
	setp.ge.u64 	%p31, %rd67, %rd133;
	@%p31 bra 	$L__BB15_62;
	mul.lo.s64 	%rd286, %rd67, %rd6;
	shl.b64 	%rd287, %rd286, 4;
	add.s64 	%rd288, %rd1, %rd287;
	ld.global.v2.u64 	{%rd289, %rd290}, [%rd288];
	st.shared.v2.u64 	[%r1], {%rd289, %rd290};
$L__BB15_62:
	add.s64 	%rd68, %rd66, %rd5;
	mad.lo.s64 	%rd69, %rd68, %rd3, %rd4;
	setp.ge.u64 	%p32, %rd69, %rd133;
	@%p32 bra 	$L__BB15_64;
	mul.lo.s64 	%rd291, %rd69, %rd6;
	shl.b64 	%rd292, %rd291, 4;
	add.s64 	%rd293, %rd1, %rd292;
	ld.global.v2.u64 	{%rd294, %rd295}, [%rd293];
	st.shared.v2.u64 	[%r1], {%rd294, %rd295};
$L__BB15_64:
	add.s64 	%rd70, %rd68, %rd5;
	mad.lo.s64 	%rd71, %rd70, %rd3, %rd4;
	setp.ge.u64 	%p33, %rd71, %rd133;
	@%p33 bra 	$L__BB15_66;
	mul.lo.s64 	%rd296, %rd71, %rd6;
	shl.b64 	%rd297, %rd296, 4;
	add.s64 	%rd298, %rd1, %rd297;
	ld.global.v2.u64 	{%rd299, %rd300}, [%rd298];
	st.shared.v2.u64 	[%r1], {%rd299, %rd300};
$L__BB15_66:
	add.s64 	%rd72, %rd70, %rd5;
	mad.lo.s64 	%rd73, %rd72, %rd3, %rd4;
	setp.ge.u64 	%p34, %rd73, %rd133;
	@%p34 bra 	$L__BB15_68;
	mul.lo.s64 	%rd301, %rd73, %rd6;
	shl.b64 	%rd302, %rd301, 4;
	add.s64 	%rd303, %rd1, %rd302;
	ld.global.v2.u64 	{%rd304, %rd305}, [%rd303];
	st.shared.v2.u64 	[%r1], {%rd304, %rd305};
$L__BB15_68:
	add.s64 	%rd74, %rd72, %rd5;
	mad.lo.s64 	%rd75, %rd74, %rd3, %rd4;
	setp.ge.u64 	%p35, %rd75, %rd133;
	@%p35 bra 	$L__BB15_70;
	mul.lo.s64 	%rd306, %rd75, %rd6;
	shl.b64 	%rd307, %rd306, 4;
	add.s64 	%rd308, %rd1, %rd307;
	ld.global.v2.u64 	{%rd309, %rd310}, [%rd308];
	st.shared.v2.u64 	[%r1], {%rd309, %rd310};
$L__BB15_70:
	add.s64 	%rd76, %rd74, %rd5;
	mad.lo.s64 	%rd77, %rd76, %rd3, %rd4;
	setp.ge.u64 	%p36, %rd77, %rd133;
	@%p36 bra 	$L__BB15_72;
	mul.lo.s64 	%rd311, %rd77, %rd6;
	shl.b64 	%rd312, %rd311, 4;
	add.s64 	%rd313, %rd1, %rd312;
	ld.global.v2.u64 	{%rd314, %rd315}, [%rd313];
	st.shared.v2.u64 	[%r1], {%rd314, %rd315};
$L__BB15_72:
	add.s64 	%rd78, %rd76, %rd5;
	mad.lo.s64 	%rd79, %rd78, %rd3, %rd4;
	setp.ge.u64 	%p37, %rd79, %rd133;
	@%p37 bra 	$L__BB15_74;
	mul.lo.s64 	%rd316, %rd79, %rd6;
	shl.b64 	%rd317, %rd316, 4;
	add.s64 	%rd318, %rd1, %rd317;
	ld.global.v2.u64 	{%rd319, %rd320}, [%rd318];
	st.shared.v2.u64 	[%r1], {%rd319, %rd320};
$L__BB15_74:
	add.s64 	%rd80, %rd78, %rd5;
	mad.lo.s64 	%rd81, %rd80, %rd3, %rd4;
	setp.ge.u64 	%p38, %rd81, %rd133;
	@%p38 bra 	$L__BB15_76;
	mul.lo.s64 	%rd321, %rd81, %rd6;
	shl.b64 	%rd322, %rd321, 4;
	add.s64 	%rd323, %rd1, %rd322;
	ld.global.v2.u64 	{%rd324, %rd325}, [%rd323];
	st.shared.v2.u64 	[%r1], {%rd324, %rd325};
$L__BB15_76:
	add.s64 	%rd82, %rd80, %rd5;
	mad.lo.s64 	%rd83, %rd82, %rd3, %rd4;
	setp.ge.u64 	%p39, %rd83, %rd133;
	@%p39 bra 	$L__BB15_78;
	mul.lo.s64 	%rd326, %rd83, %rd6;
	shl.b64 	%rd327, %rd326, 4;
	add.s64 	%rd328, %rd1, %rd327;
	ld.global.v2.u64 	{%rd329, %rd330}, [%rd328];
	st.shared.v2.u64 	[%r1], {%rd329, %rd330};
$L__BB15_78:
	add.s64 	%rd84, %rd82, %rd5;
	mad.lo.s64 	%rd85, %rd84, %rd3, %rd4;
	setp.ge.u64 	%p40, %rd85, %rd133;
	@%p40 bra 	$L__BB15_80;
	mul.lo.s64 	%rd331, %rd85, %rd6;
	shl.b64 	%rd332, %rd331, 4;
	add.s64 	%rd333, %rd1, %rd332;
	ld.global.v2.u64 	{%rd334, %rd335}, [%rd333];
	st.shared.v2.u64 	[%r1], {%rd334, %rd335};
$L__BB15_80:
	add.s64 	%rd86, %rd84, %rd5;
	mad.lo.s64 	%rd87, %rd86, %rd3, %rd4;
	setp.ge.u64 	%p41, %rd87, %rd133;
	@%p41 bra 	$L__BB15_82;
	mul.lo.s64 	%rd336, %rd87, %rd6;
	shl.b64 	%rd337, %rd336, 4;
	add.s64 	%rd338, %rd1, %rd337;
	ld.global.v2.u64 	{%rd339, %rd340}, [%rd338];
	st.shared.v2.u64 	[%r1], {%rd339, %rd340};
$L__BB15_82:
	add.s64 	%rd88, %rd86, %rd5;
	mad.lo.s64 	%rd89, %rd88, %rd3, %rd4;
	setp.ge.u64 	%p42, %rd89, %rd133;
	@%p42 bra 	$L__BB15_84;
	mul.lo.s64 	%rd341, %rd89, %rd6;
	shl.b64 	%rd342, %rd341, 4;
	add.s64 	%rd343, %rd1, %rd342;
	ld.global.v2.u64 	{%rd344, %rd345}, [%rd343];
	st.shared.v2.u64 	[%r1], {%rd344, %rd345};
$L__BB15_84:
	add.s64 	%rd90, %rd88, %rd5;
	mad.lo.s64 	%rd91, %rd90, %rd3, %rd4;
	setp.ge.u64 	%p43, %rd91, %rd133;
	@%p43 bra 	$L__BB15_86;
	mul.lo.s64 	%rd346, %rd91, %rd6;
	shl.b64 	%rd347, %rd346, 4;
	add.s64 	%rd348, %rd1, %rd347;
	ld.global.v2.u64 	{%rd349, %rd350}, [%rd348];
	st.shared.v2.u64 	[%r1], {%rd349, %rd350};
$L__BB15_86:
	add.s64 	%rd92, %rd90, %rd5;
	mad.lo.s64 	%rd93, %rd92, %rd3, %rd4;
	setp.ge.u64 	%p44, %rd93, %rd133;
	@%p44 bra 	$L__BB15_88;
	mul.lo.s64 	%rd351, %rd93, %rd6;
	shl.b64 	%rd352, %rd351, 4;
	add.s64 	%rd353, %rd1, %rd352;
	ld.global.v2.u64 	{%rd354, %rd355}, [%rd353];
	st.shared.v2.u64 	[%r1], {%rd354, %rd355};
$L__BB15_88:
	add.s64 	%rd94, %rd92, %rd5;
	mad.lo.s64 	%rd95, %rd94, %rd3, %rd4;
	setp.ge.u64 	%p45, %rd95, %rd133;
	@%p45 bra 	$L__BB15_90;
	mul.lo.s64 	%rd356, %rd95, %rd6;
	shl.b64 	%rd357, %rd356, 4;
	add.s64 	%rd358, %rd1, %rd357;
	ld.global.v2.u64 	{%rd359, %rd360}, [%rd358];
	st.shared.v2.u64 	[%r1], {%rd359, %rd360};
$L__BB15_90:
	add.s64 	%rd96, %rd94, %rd5;
	mad.lo.s64 	%rd97, %rd96, %rd3, %rd4;
	setp.ge.u64 	%p46, %rd97, %rd133;
	@%p46 bra 	$L__BB15_92;
	mul.lo.s64 	%rd361, %rd97, %rd6;
	shl.b64 	%rd362, %rd361, 4;
	add.s64 	%rd363, %rd1, %rd362;
	ld.global.v2.u64 	{%rd364, %rd365}, [%rd363];
	st.shared.v2.u64 	[%r1], {%rd364, %rd365};
$L__BB15_92:
	add.s64 	%rd98, %rd96, %rd5;
	mad.lo.s64 	%rd99, %rd98, %rd3, %rd4;
	setp.ge.u64 	%p47, %rd99, %rd133;
	@%p47 bra 	$L__BB15_94;
	mul.lo.s64 	%rd366, %rd99, %rd6;
	shl.b64 	%rd367, %rd366, 4;
	add.s64 	%rd368, %rd1, %rd367;
	ld.global.v2.u64 	{%rd369, %rd370}, [%rd368];
	st.shared.v2.u64 	[%r1], {%rd369, %rd370};
$L__BB15_94:
	add.s64 	%rd100, %rd98, %rd5;
	mad.lo.s64 	%rd101, %rd100, %rd3, %rd4;
	setp.ge.u64 	%p48, %rd101, %rd133;
	@%p48 bra 	$L__BB15_96;
	mul.lo.s64 	%rd371, %rd101, %rd6;
	shl.b64 	%rd372, %rd371, 4;
	add.s64 	%rd373, %rd1, %rd372;
	ld.global.v2.u64 	{%rd374, %rd375}, [%rd373];
	st.shared.v2.u64 	[%r1], {%rd374, %rd375};
$L__BB15_96:
	add.s64 	%rd102, %rd100, %rd5;
	mad.lo.s64 	%rd103, %rd102, %rd3, %rd4;
	setp.ge.u64 	%p49, %rd103, %rd133;
	@%p49 bra 	$L__BB15_98;
	mul.lo.s64 	%rd376, %rd103, %rd6;
	shl.b64 	%rd377, %rd376, 4;
	add.s64 	%rd378, %rd1, %rd377;
	ld.global.v2.u64 	{%rd379, %rd380}, [%rd378];
	st.shared.v2.u64 	[%r1], {%rd379, %rd380};
$L__BB15_98:
	add.s64 	%rd104, %rd102, %rd5;
	mad.lo.s64 	%rd105, %rd104, %rd3, %rd4;
	setp.ge.u64 	%p50, %rd105, %rd133;
	@%p50 bra 	$L__BB15_100;
	mul.lo.s64 	%rd381, %rd105, %rd6;
	shl.b64 	%rd382, %rd381, 4;
	add.s64 	%rd383, %rd1, %rd382;
	ld.global.v2.u64 	{%rd384, %rd385}, [%rd383];
	st.shared.v2.u64 	[%r1], {%rd384, %rd385};
$L__BB15_100:
	add.s64 	%rd106, %rd104, %rd5;
	mad.lo.s64 	%rd107, %rd106, %rd3, %rd4;
	setp.ge.u64 	%p51, %rd107, %rd133;
	@%p51 bra 	$L__BB15_102;
	mul.lo.s64 	%rd386, %rd107, %rd6;
	shl.b64 	%rd387, %rd386, 4;
	add.s64 	%rd388, %rd1, %rd387;
	ld.global.v2.u64 	{%rd389, %rd390}, [%rd388];
	st.shared.v2.u64 	[%r1], {%rd389, %rd390};
$L__BB15_102:
	add.s64 	%rd108, %rd106, %rd5;
	mad.lo.s64 	%rd109, %rd108, %rd3, %rd4;
	setp.ge.u64 	%p52, %rd109, %rd133;
	@%p52 bra 	$L__BB15_104;
	mul.lo.s64 	%rd391, %rd109, %rd6;
	shl.b64 	%rd392, %rd391, 4;
	add.s64 	%rd393, %rd1, %rd392;
	ld.global.v2.u64 	{%rd394, %rd395}, [%rd393];
	st.shared.v2.u64 	[%r1], {%rd394, %rd395};
$L__BB15_104:
	add.s64 	%rd110, %rd108, %rd5;
	mad.lo.s64 	%rd111, %rd110, %rd3, %rd4;
	setp.ge.u64 	%p53, %rd111, %rd133;
	@%p53 bra 	$L__BB15_106;
	mul.lo.s64 	%rd396, %rd111, %rd6;
	shl.b64 	%rd397, %rd396, 4;
	add.s64 	%rd398, %rd1, %rd397;
	ld.global.v2.u64 	{%rd399, %rd400}, [%rd398];
	st.shared.v2.u64 	[%r1], {%rd399, %rd400};
$L__BB15_106:
	add.s64 	%rd112, %rd110, %rd5;
	mad.lo.s64 	%rd113, %rd112, %rd3, %rd4;
	setp.ge.u64 	%p54, %rd113, %rd133;
	@%p54 bra 	$L__BB15_108;
	mul.lo.s64 	%rd401, %rd113, %rd6;
	shl.b64 	%rd402, %rd401, 4;
	add.s64 	%rd403, %rd1, %rd402;
	ld.global.v2.u64 	{%rd404, %rd405}, [%rd403];
	st.shared.v2.u64 	[%r1], {%rd404, %rd405};
$L__BB15_108:
	add.s64 	%rd114, %rd112, %rd5;
	mad.lo.s64 	%rd115, %rd114, %rd3, %rd4;
	setp.ge.u64 	%p55, %rd115, %rd133;
	@%p55 bra 	$L__BB15_110;
	mul.lo.s64 	%rd406, %rd115, %rd6;
	shl.b64 	%rd407, %rd406, 4;
	add.s64 	%rd408, %rd1, %rd407;
	ld.global.v2.u64 	{%rd409, %rd410}, [%rd408];
	st.shared.v2.u64 	[%r1], {%rd409, %rd410};
$L__BB15_110:
	add.s64 	%rd116, %rd114, %rd5;
	mad.lo.s64 	%rd117, %rd116, %rd3, %rd4;
	setp.ge.u64 	%p56, %rd117, %rd133;
	@%p56 bra 	$L__BB15_112;
	mul.lo.s64 	%rd411, %rd117, %rd6;
	shl.b64 	%rd412, %rd411, 4;
	add.s64 	%rd413, %rd1, %rd412;
	ld.global.v2.u64 	{%rd414, %rd415}, [%rd413];
	st.shared.v2.u64 	[%r1], {%rd414, %rd415};
$L__BB15_112:
	add.s64 	%rd118, %rd116, %rd5;
	mad.lo.s64 	%rd119, %rd118, %rd3, %rd4;
	setp.ge.u64 	%p57, %rd119, %rd133;
	@%p57 bra 	$L__BB15_114;
	mul.lo.s64 	%rd416, %rd119, %rd6;
	shl.b64 	%rd417, %rd416, 4;
	add.s64 	%rd418, %rd1, %rd417;
	ld.global.v2.u64 	{%rd419, %rd420}, [%rd418];
	st.shared.v2.u64 	[%r1], {%rd419, %rd420};
$L__BB15_114:
	add.s64 	%rd120, %rd118, %rd5;
	mad.lo.s64 	%rd121, %rd120, %rd3, %rd4;
	setp.ge.u64 	%p58, %rd121, %rd133;
	@%p58 bra 	$L__BB15_116;
	mul.lo.s64 	%rd421, %rd121, %rd6;
	shl.b64 	%rd422, %rd421, 4;
	add.s64 	%rd423, %rd1, %rd422;
	ld.global.v2.u64 	{%rd424, %rd425}, [%rd423];
	st.shared.v2.u64 	[%r1], {%rd424, %rd425};
$L__BB15_116:
	add.s64 	%rd122, %rd120, %rd5;
	mad.lo.s64 	%rd123, %rd122, %rd3, %rd4;
	setp.ge.u64 	%p59, %rd123, %rd133;
	@%p59 bra 	$L__BB15_118;
	mul.lo.s64 	%rd426, %rd123, %rd6;
	shl.b64 	%rd427, %rd426, 4;
	add.s64 	%rd428, %rd1, %rd427;
	ld.global.v2.u64 	{%rd429, %rd430}, [%rd428];
	st.shared.v2.u64 	[%r1], {%rd429, %rd430};
$L__BB15_118:
	add.s64 	%rd124, %rd122, %rd5;
	mad.lo.s64 	%rd125, %rd124, %rd3, %rd4;
	setp.ge.u64 	%p60, %rd125, %rd133;
	@%p60 bra 	$L__BB15_120;
	mul.lo.s64 	%rd431, %rd125, %rd6;
	shl.b64 	%rd432, %rd431, 4;
	add.s64 	%rd433, %rd1, %rd432;
	ld.global.v2.u64 	{%rd434, %rd435}, [%rd433];
	st.shared.v2.u64 	[%r1], {%rd434, %rd435};
$L__BB15_120:
	add.s64 	%rd126, %rd124, %rd5;
	mad.lo.s64 	%rd127, %rd126, %rd3, %rd4;
	setp.ge.u64 	%p61, %rd127, %rd133;
	@%p61 bra 	$L__BB15_122;
	mul.lo.s64 	%rd436, %rd127, %rd6;
	shl.b64 	%rd437, %rd436, 4;
	add.s64 	%rd438, %rd1, %rd437;
	ld.global.v2.u64 	{%rd439, %rd440}, [%rd438];
	st.shared.v2.u64 	[%r1], {%rd439, %rd440};
$L__BB15_122:
	add.s64 	%rd128, %rd126, %rd5;
	mad.lo.s64 	%rd129, %rd128, %rd3, %rd4;
	setp.ge.u64 	%p62, %rd129, %rd133;
	@%p62 bra 	$L__BB15_124;
	mul.lo.s64 	%rd441, %rd129, %rd6;
	shl.b64 	%rd442, %rd441, 4;
	add.s64 	%rd443, %rd1, %rd442;
	ld.global.v2.u64 	{%rd444, %rd445}, [%rd443];
	st.shared.v2.u64 	[%r1], {%rd444, %rd445};
$L__BB15_124:
	add.s64 	%rd130, %rd128, %rd5;
	mad.lo.s64 	%rd131, %rd130, %rd3, %rd4;
	setp.ge.u64 	%p63, %rd131, %rd133;
	@%p63 bra 	$L__BB15_126;
	mul.lo.s64 	%rd446, %rd131, %rd6;
	shl.b64 	%rd447, %rd446, 4;
	add.s64 	%rd448, %rd1, %rd447;
	ld.global.v2.u64 	{%rd449, %rd450}, [%rd448];
	st.shared.v2.u64 	[%r1], {%rd449, %rd450};
$L__BB15_126:
	add.s64 	%rd451, %rd130, %rd5;
	mad.lo.s64 	%rd132, %rd451, %rd3, %rd4;
	setp.ge.u64 	%p64, %rd132, %rd133;
	@%p64 bra 	$L__BB15_128;
	mul.lo.s64 	%rd452, %rd132, %rd6;
	shl.b64 	%rd453, %rd452, 4;
	add.s64 	%rd454, %rd1, %rd453;
	ld.global.v2.u64 	{%rd455, %rd456}, [%rd454];
	st.shared.v2.u64 	[%r1], {%rd455, %rd456};
$L__BB15_128:
	bar.sync 	0;
	ret;

}
	// .globl	_Z22stridedBandwidthKernelILi16ELi128EEvPKcmi
.visible .entry _Z22stridedBandwidthKernelILi16ELi128EEvPKcmi(
	.param .u64 .ptr .align 1 _Z22stridedBandwidthKernelILi16ELi128EEvPKcmi_param_0,
	.param .u64 _Z22stridedBandwidthKernelILi16ELi128EEvPKcmi_param_1,
	.param .u32 _Z22stridedBandwidthKernelILi16ELi128EEvPKcmi_param_2
)
{
	.reg .pred 	%p<129>;
	.reg .b32 	%r<8>;
	.reg .b64 	%rd<905>;

	ld.param.u64 	%rd262, [_Z22stridedBandwidthKernelILi16ELi128EEvPKcmi_param_0];
	ld.param.u64 	%rd261, [_Z22stridedBandwidthKernelILi16ELi128EEvPKcmi_param_1];
	ld.param.s32 	%rd6, [_Z22stridedBandwidthKernelILi16ELi128EEvPKcmi_param_2];
	cvta.to.global.u64 	%rd1, %rd262;
	mov.u32 	%r2, %ctaid.x;
	cvt.u64.u32 	%rd2, %r2;
	mov.u32 	%r3, %ntid.x;
	cvt.u64.u32 	%rd3, %r3;
	mov.u32 	%r4, %tid.x;
	cvt.u64.u32 	%rd4, %r4;
	mov.u32 	%r5, %nctaid.x;
	cvt.u64.u32 	%rd5, %r5;
	shl.b32 	%r6, %r4, 4;
	mov.u32 	%r7, smem_buffer;
	add.s32 	%r1, %r7, %r6;
	mul.wide.u32 	%rd263, %r2, %r3;
	add.s64 	%rd7, %rd263, %rd4;
	setp.ge.u64 	%p1, %rd7, %rd261;
	@%p1 bra 	$L__BB16_2;
	mul.lo.s64 	%rd264, %rd7, %rd6;
	shl.b64 	%rd265, %rd264, 4;
	add.s64 	%rd266, %rd1, %rd265;
	ld.global.v2.u64 	{%rd267, %rd268}, [%rd266];
	st.shared.v2.u64 	[%r1], {%rd267, %rd268};
$L__BB16_2:
	add.s64 	%rd8, %rd5, %rd2;
	mad.lo.s64 	%rd9, %rd8, %rd3, %rd4;
	setp.ge.u64 	%p2, %rd9, %rd261;
	@%p2 bra 	$L__BB16_4;
	mul.lo.s64 	%rd269, %rd9, %rd6;
	shl.b64 	%rd270, %rd269, 4;
	add.s64 	%rd271, %rd1, %rd270;
	ld.global.v2.u64 	{%rd272, %rd273}, [%rd271];
	st.shared.v2.u64 	[%r1], {%rd272, %rd273};
$L__BB16_4:
	add.s64 	%rd10, %rd8, %rd5;
	mad.lo.s64 	%rd11, %rd10, %rd3, %rd4;
	setp.ge.u64 	%p3, %rd11, %rd261;
	@%p3 bra 	$L__BB16_6;
	mul.lo.s64 	%rd274, %rd11, %rd6;
	shl.b64 	%rd275, %rd274, 4;
	add.s64 	%rd276, %rd1, %rd275;
	ld.global.v2.u64 	{%rd277, %rd278}, [%rd276];
	st.shared.v2.u64 	[%r1], {%rd277, %rd278};
$L__BB16_6:
	add.s64 	%rd12, %rd10, %rd5;
	mad.lo.s64 	%rd13, %rd12, %rd3, %rd4;
	setp.ge.u64 	%p4, %rd13, %rd261;
	@%p4 bra 	$L__BB16_8;
	mul.lo.s64 	%rd279, %rd13, %rd6;
	shl.b64 	%rd280, %rd279, 4;
	add.s64 	%rd281, %rd1, %rd280;
	ld.global.v2.u64 	{%rd282, %rd283}, [%rd281];
	st.shared.v2.u64 	[%r1], {%rd282, %rd283};
$L__BB16_8:
	add.s64 	%rd14, %rd12, %rd5;
	mad.lo.s64 	%rd15, %rd14, %rd3, %rd4;
	setp.ge.u64 	%p5, %rd15, %rd261;
	@%p5 bra 	$L__BB16_10;
	mul.lo.s64 	%rd284, %rd15, %rd6;
	shl.b64 	%rd285, %rd284, 4;
	add.s64 	%rd286, %rd1, %rd285;
	ld.global.v2.u64 	{%rd287, %rd288}, [%rd286];
	st.shared.v2.u64 	[%r1], {%rd287, %rd288};
$L__BB16_10:
	add.s64 	%rd16, %rd14, %rd5;
	mad.lo.s64 	%rd17, %rd16, %rd3, %rd4;
	setp.ge.u64 	%p6, %rd17, %rd261;
	@%p6 bra 	$L__BB16_12;
	mul.lo.s64 	%rd289, %rd17, %rd6;
	shl.b64 	%rd290, %rd289, 4;
	add.s64 	%rd291, %rd1, %rd290;
	ld.global.v2.u64 	{%rd292, %rd293}, [%rd291];
	st.shared.v2.u64 	[%r1], {%rd292, %rd293};
$L__BB16_12:
	add.s64 	%rd18, %rd16, %rd5;
	mad.lo.s64 	%rd19, %rd18, %rd3, %rd4;
	setp.ge.u64 	%p7, %rd19, %rd261;
	@%p7 bra 	$L__BB16_14;
	mul.lo.s64 	%rd294, %rd19, %rd6;
	shl.b64 	%rd295, %rd294, 4;
	add.s64 	%rd296, %rd1, %rd295;
	ld.global.v2.u64 	{%rd297, %rd298}, [%rd296];
	st.shared.v2.u64 	[%r1], {%rd297, %rd298};
$L__BB16_14:
	add.s64 	%rd20, %rd18, %rd5;
	mad.lo.s64 	%rd21, %rd20, %rd3, %rd4;
	setp.ge.u64 	%p8, %rd21, %rd261;
	@%p8 bra 	$L__BB16_16;
	mul.lo.s64 	%rd299, %rd21, %rd6;
	shl.b64 	%rd300, %rd299, 4;
	add.s64 	%rd301, %rd1, %rd300;
	ld.global.v2.u64 	{%rd302, %rd303}, [%rd301];
	st.shared.v2.u64 	[%r1], {%rd302, %rd303};
$L__BB16_16:
	add.s64 	%rd22, %rd20, %rd5;
	mad.lo.s64 	%rd23, %rd22, %rd3, %rd4;
	setp.ge.u64 	%p9, %rd23, %rd261;
	@%p9 bra 	$L__BB16_18;
	mul.lo.s64 	%rd304, %rd23, %rd6;
	shl.b64 	%rd305, %rd304, 4;
	add.s64 	%rd306, %rd1, %rd305;
	ld.global.v2.u64 	{%rd307, %rd308}, [%rd306];
	st.shared.v2.u64 	[%r1], {%rd307, %rd308};
$L__BB16_18:
	add.s64 	%rd24, %rd22, %rd5;
	mad.lo.s64 	%rd25, %rd24, %rd3, %rd4;
	setp.ge.u64 	%p10, %rd25, %rd261;
	@%p10 bra 	$L__BB16_20;
	mul.lo.s64 	%rd309, %rd25, %rd6;
	shl.b64 	%rd310, %rd309, 4;
	add.s64 	%rd311, %rd1, %rd310;
	ld.global.v2.u64 	{%rd312, %rd313}, [%rd311];
	st.shared.v2.u64 	[%r1], {%rd312, %rd313};
$L__BB16_20:
	add.s64 	%rd26, %rd24, %rd5;
	mad.lo.s64 	%rd27, %rd26, %rd3, %rd4;
	setp.ge.u64 	%p11, %rd27, %rd261;
	@%p11 bra 	$L__BB16_22;
	mul.lo.s64 	%rd314, %rd27, %rd6;
	shl.b64 	%rd315, %rd314, 4;
	add.s64 	%rd316, %rd1, %rd315;
	ld.global.v2.u64 	{%rd317, %rd318}, [%rd316];
	st.shared.v2.u64 	[%r1], {%rd317, %rd318};
$L__BB16_22:
	add.s64 	%rd28, %rd26, %rd5;
	mad.lo.s64 	%rd29, %rd28, %rd3, %rd4;
	setp.ge.u64 	%p12, %rd29, %rd261;
	@%p12 bra 	$L__BB16_24;
	mul.lo.s64 	%rd319, %rd29, %rd6;
	shl.b64 	%rd320, %rd319, 4;
	add.s64 	%rd321, %rd1, %rd320;
	ld.global.v2.u64 	{%rd322, %rd323}, [%rd321];
	st.shared.v2.u64 	[%r1], {%rd322, %rd323};
$L__BB16_24:
	add.s64 	%rd30, %rd28, %rd5;
	mad.lo.s64 	%rd31, %rd30, %rd3, %rd4;
	setp.ge.u64 	%p13, %rd31, %rd261;
	@%p13 bra 	$L__BB16_26;
	mul.lo.s64 	%rd324, %rd31, %rd6;
	shl.b64 	%rd325, %rd324, 4;
	add.s64 	%rd326, %rd1, %rd325;
	ld.global.v2.u64 	{%rd327, %rd328}, [%rd326];
	st.shared.v2.u64 	[%r1], {%rd327, %rd328};
$L__BB16_26:
	add.s64 	%rd32, %rd30, %rd5;
	mad.lo.s64 	%rd33, %rd32, %rd3, %rd4;
	setp.ge.u64 	%p14, %rd33, %rd261;
	@%p14 bra 	$L__BB16_28;
	mul.lo.s64 	%rd329, %rd33, %rd6;
	shl.b64 	%rd330, %rd329, 4;
	add.s64 	%rd331, %rd1, %rd330;
	ld.global.v2.u64 	{%rd332, %rd333}, [%rd331];
	st.shared.v2.u64 	[%r1], {%rd332, %rd333};
$L__BB16_28:
	add.s64 	%rd34, %rd32, %rd5;
	mad.lo.s64 	%rd35, %rd34, %rd3, %rd4;
	setp.ge.u64 	%p15, %rd35, %rd261;
	@%p15 bra 	$L__BB16_30;
	mul.lo.s64 	%rd334, %rd35, %rd6;
	shl.b64 	%rd335, %rd334, 4;
	add.s64 	%rd336, %rd1, %rd335;
	ld.global.v2.u64 	{%rd337, %rd338}, [%rd336];
	st.shared.v2.u64 	[%r1], {%rd337, %rd338};
$L__BB16_30:
	add.s64 	%rd36, %rd34, %rd5;
	mad.lo.s64 	%rd37, %rd36, %rd3, %rd4;
	setp.ge.u64 	%p16, %rd37, %rd261;
	@%p16 bra 	$L__BB16_32;
	mul.lo.s64 	%rd339, %rd37, %rd6;
	shl.b64 	%rd340, %rd339, 4;
	add.s64 	%rd341, %rd1, %rd340;
	ld.global.v2.u64 	{%rd342, %rd343}, [%rd341];
	st.shared.v2.u64 	[%r1], {%rd342, %rd343};
$L__BB16_32:
	add.s64 	%rd38, %rd36, %rd5;
	mad.lo.s64 	%rd39, %rd38, %rd3, %rd4;
	setp.ge.u64 	%p17, %rd39, %rd261;
	@%p17 bra 	$L__BB16_34;
	mul.lo.s64 	%rd344, %rd39, %rd6;
	shl.b64 	%rd345, %rd344, 4;
	add.s64 	%rd346, %rd1, %rd345;
	ld.global.v2.u64 	{%rd347, %rd348}, [%rd346];
	st.shared.v2.u64 	[%r1], {%rd347, %rd348};
$L__BB16_34:
	add.s64 	%rd40, %rd38, %rd5;
	mad.lo.s64 	%rd41, %rd40, %rd3, %rd4;
	setp.ge.u64 	%p18, %rd41, %rd261;
	@%p18 bra 	$L__BB16_36;
	mul.lo.s64 	%rd349, %rd41, %rd6;
	shl.b64 	%rd350, %rd349, 4;
	add.s64 	%rd351, %rd1, %rd350;
	ld.global.v2.u64 	{%rd352, %rd353}, [%rd351];
	st.shared.v2.u64 	[%r1], {%rd352, %rd353};
$L__BB16_36:
	add.s64 	%rd42, %rd40, %rd5;
	mad.lo.s64 	%rd43, %rd42, %rd3, %rd4;
	setp.ge.u64 	%p19, %rd43, %rd261;
	@%p19 bra 	$L__BB16_38;
	mul.lo.s64 	%rd354, %rd43, %rd6;
	shl.b64 	%rd355, %rd354, 4;
	add.s64 	%rd356, %rd1, %rd355;
	ld.global.v2.u64 	{%rd357, %rd358}, [%rd356];
	st.shared.v2.u64 	[%r1], {%rd357, %rd358};
$L__BB16_38:
	add.s64 	%rd44, %rd42, %rd5;
	mad.lo.s64 	%rd45, %rd44, %rd3, %rd4;
	setp.ge.u64 	%p20, %rd45, %rd261;
	@%p20 bra 	$L__BB16_40;
	mul.lo.s64 	%rd359, %rd45, %rd6;
	shl.b64 	%rd360, %rd359, 4;
	add.s64 	%rd361, %rd1, %rd360;
	ld.global.v2.u64 	{%rd362, %rd363}, [%rd361];
	st.shared.v2.u64 	[%r1], {%rd362, %rd363};
$L__BB16_40:
	add.s64 	%rd46, %rd44, %rd5;
	mad.lo.s64 	%rd47, %rd46, %rd3, %rd4;
	setp.ge.u64 	%p21, %rd47, %rd261;
	@%p21 bra 	$L__BB16_42;
	mul.lo.s64 	%rd364, %rd47, %rd6;
	shl.b64 	%rd365, %rd364, 4;
	add.s64 	%rd366, %rd1, %rd365;
	ld.global.v2.u64 	{%rd367, %rd368}, [%rd366];
	st.shared.v2.u64 	[%r1], {%rd367, %rd368};
$L__BB16_42:
	add.s64 	%rd48, %rd46, %rd5;
	mad.lo.s64 	%rd49, %rd48, %rd3, %rd4;
	setp.ge.u64 	%p22, %rd49, %rd261;
	@%p22 bra 	$L__BB16_44;
	mul.lo.s64 	%rd369, %rd49, %rd6;
	shl.b64 	%rd370, %rd369, 4;
	add.s64 	%rd371, %rd1, %rd370;
	ld.global.v2.u64 	{%rd372, %rd373}, [%rd371];
	st.shared.v2.u64 	[%r1], {%rd372, %rd373};
$L__BB16_44:
	add.s64 	%rd50, %rd48, %rd5;
	mad.lo.s64 	%rd51, %rd50, %rd3, %rd4;
	setp.ge.u64 	%p23, %rd51, %rd261;
	@%p23 bra 	$L__BB16_46;
	mul.lo.s64 	%rd374, %rd51, %rd6;
	shl.b64 	%rd375, %rd374, 4;
	add.s64 	%rd376, %rd1, %rd375;
	ld.global.v2.u64 	{%rd377, %rd378}, [%rd376];
	st.shared.v2.u64 	[%r1], {%rd377, %rd378};
$L__BB16_46:
	add.s64 	%rd52, %rd50, %rd5;
	mad.lo.s64 	%rd53, %rd52, %rd3, %rd4;
	setp.ge.u64 	%p24, %rd53, %rd261;
	@%p24 bra 	$L__BB16_48;
	mul.lo.s64 	%rd379, %rd53, %rd6;
	shl.b64 	%rd380, %rd379, 4;
	add.s64 	%rd381, %rd1, %rd380;
	ld.global.v2.u64 	{%rd382, %rd383}, [%rd381];
	st.shared.v2.u64 	[%r1], {%rd382, %rd383};
$L__BB16_48:
	add.s64 	%rd54, %rd52, %rd5;
	mad.lo.s64 	%rd55, %rd54, %rd3, %rd4;
	setp.ge.u64 	%p25, %rd55, %rd261;
	@%p25 bra 	$L__BB16_50;
	mul.lo.s64 	%rd384, %rd55, %rd6;
	shl.b64 	%rd385, %rd384, 4;
	add.s64 	%rd386, %rd1, %rd385;
	ld.global.v2.u64 	{%rd387, %rd388}, [%rd386];
	st.shared.v2.u64 	[%r1], {%rd387, %rd388};
$L__BB16_50:
	add.s64 	%rd56, %rd54, %rd5;
	mad.lo.s64 	%rd57, %rd56, %rd3, %rd4;
	setp.ge.u64 	%p26, %rd57, %rd261;
	@%p26 bra 	$L__BB16_52;
	mul.lo.s64 	%rd389, %rd57, %rd6;
	shl.b64 	%rd390, %rd389, 4;
	add.s64 	%rd391, %rd1, %rd390;
	ld.global.v2.u64 	{%rd392, %rd393}, [%rd391];
	st.shared.v2.u64 	[%r1], {%rd392, %rd393};
$L__BB16_52:
	add.s64 	%rd58, %rd56, %rd5;
	mad.lo.s64 	%rd59, %rd58, %rd3, %rd4;
	setp.ge.u64 	%p27, %rd59, %rd261;
	@%p27 bra 	$L__BB16_54;
	mul.lo.s64 	%rd394, %rd59, %rd6;
	shl.b64 	%rd395, %rd394, 4;
	add.s64 	%rd396, %rd1, %rd395;
	ld.global.v2.u64 	{%rd397, %rd398}, [%rd396];
	st.shared.v2.u64 	[%r1], {%rd397, %rd398};
$L__BB16_54:
	add.s64 	%rd60, %rd58, %rd5;
	mad.lo.s64 	%rd61, %rd60, %rd3, %rd4;
	setp.ge.u64 	%p28, %rd61, %rd261;
	@%p28 bra 	$L__BB16_56;
	mul.lo.s64 	%rd399, %rd61, %rd6;
	shl.b64 	%rd400, %rd399, 4;
	add.s64 	%rd401, %rd1, %rd400;
	ld.global.v2.u64 	{%rd402, %rd403}, [%rd401];
	st.shared.v2.u64 	[%r1], {%rd402, %rd403};
$L__BB16_56:
	add.s64 	%rd62, %rd60, %rd5;
	mad.lo.s64 	%rd63, %rd62, %rd3, %rd4;
	setp.ge.u64 	%p29, %rd63, %rd261;
	@%p29 bra 	$L__BB16_58;
	mul.lo.s64 	%rd404, %rd63, %rd6;
	shl.b64 	%rd405, %rd404, 4;
	add.s64 	%rd406, %rd1, %rd405;
	ld.global.v2.u64 	{%rd407, %rd408}, [%rd406];
	st.shared.v2.u64 	[%r1], {%rd407, %rd408};
$L__BB16_58:
	add.s64 	%rd64, %rd62, %rd5;
	mad.lo.s64 	%rd65, %rd64, %rd3, %rd4;
	setp.ge.u64 	%p30, %rd65, %rd261;
	@%p30 bra 	$L__BB16_60;
	mul.lo.s64 	%rd409, %rd65, %rd6;
	shl.b64 	%rd410, %rd409, 4;
	add.s64 	%rd411, %rd1, %rd410;
	ld.global.v2.u64 	{%rd412, %rd413}, [%rd411];
	st.shared.v2.u64 	[%r1], {%rd412, %rd413};
$L__BB16_60:
	add.s64 	%rd66, %rd64, %rd5;
	mad.lo.s64 	%rd67, %rd66, %rd3, %rd4;
	setp.ge.u64 	%p31, %rd67, %rd261;
	@%p31 bra 	$L__BB16_62;
	mul.lo.s64 	%rd414, %rd67, %rd6;
	shl.b64 	%rd415, %rd414, 4;
	add.s64 	%rd416, %rd1, %rd415;
	ld.global.v2.u64 	{%rd417, %rd418}, [%rd416];
	st.shared.v2.u64 	[%r1], {%rd417, %rd418};
$L__BB16_62:
	add.s64 	%rd68, %rd66, %rd5;
	mad.lo.s64 	%rd69, %rd68, %rd3, %rd4;
	setp.ge.u64 	%p32, %rd69, %rd261;
	@%p32 bra 	$L__BB16_64;
	mul.lo.s64 	%rd419, %rd69, %rd6;
	shl.b64 	%rd420, %rd419, 4;
	add.s64 	%rd421, %rd1, %rd420;
	ld.global.v2.u64 	{%rd422, %rd423}, [%rd421];
	st.shared.v2.u64 	[%r1], {%rd422, %rd423};
$L__BB16_64:
	add.s64 	%rd70, %rd68, %rd5;
	mad.lo.s64 	%rd71, %rd70, %rd3, %rd4;
	setp.ge.u64 	%p33, %rd71, %rd261;
	@%p33 bra 	$L__BB16_66;
	mul.lo.s64 	%rd424, %rd71, %rd6;
	shl.b64 	%rd425, %rd424, 4;
	add.s64 	%rd426, %rd1, %rd425;
	ld.global.v2.u64 	{%rd427, %rd428}, [%rd426];
	st.shared.v2.u64 	[%r1], {%rd427, %rd428};
$L__BB16_66:
	add.s64 	%rd72, %rd70, %rd5;
	mad.lo.s64 	%rd73, %rd72, %rd3, %rd4;
	setp.ge.u64 	%p34, %rd73, %rd261;
	@%p34 bra 	$L__BB16_68;
	mul.lo.s64 	%rd429, %rd73, %rd6;
	shl.b64 	%rd430, %rd429, 4;
	add.s64 	%rd431, %rd1, %rd430;
	ld.global.v2.u64 	{%rd432, %rd433}, [%rd431];
	st.shared.v2.u64 	[%r1], {%rd432, %rd433};
$L__BB16_68:
	add.s64 	%rd74, %rd72, %rd5;
	mad.lo.s64 	%rd75, %rd74, %rd3, %rd4;
	setp.ge.u64 	%p35, %rd75, %rd261;
	@%p35 bra 	$L__BB16_70;
	mul.lo.s64 	%rd434, %rd75, %rd6;
	shl.b64 	%rd435, %rd434, 4;
	add.s64 	%rd436, %rd1, %rd435;
	ld.global.v2.u64 	{%rd437, %rd438}, [%rd436];
	st.shared.v2.u64 	[%r1], {%rd437, %rd438};
$L__BB16_70:
	add.s64 	%rd76, %rd74, %rd5;
	mad.lo.s64 	%rd77, %rd76, %rd3, %rd4;
	setp.ge.u64 	%p36, %rd77, %rd261;
	@%p36 bra 	$L__BB16_72;
	mul.lo.s64 	%rd439, %rd77, %rd6;
	shl.b64 	%rd440, %rd439, 4;
	add.s64 	%rd441, %rd1, %rd440;
	ld.global.v2.u64 	{%rd442, %rd443}, [%rd441];
	st.shared.v2.u64 	[%r1], {%rd442, %rd443};
$L__BB16_72:
	add.s64 	%rd78, %rd76, %rd5;
	mad.lo.s64 	%rd79, %rd78, %rd3, %rd4;
	setp.ge.u64 	%p37, %rd79, %rd261;
	@%p37 bra 	$L__BB16_74;
	mul.lo.s64 	%rd444, %rd79, %rd6;
	shl.b64 	%rd445, %rd444, 4;
	add.s64 	%rd446, %rd1, %rd445;
	ld.global.v2.u64 	{%rd447, %rd448}, [%rd446];
	st.shared.v2.u64 	[%r1], {%rd447, %rd448};
$L__BB16_74:
	add.s64 	%rd80, %rd78, %rd5;
	mad.lo.s64 	%rd81, %rd80, %rd3, %rd4;
	setp.ge.u64 	%p38, %rd81, %rd261;
	@%p38 bra 	$L__BB16_76;
	mul.lo.s64 	%rd449, %rd81, %rd6;
	shl.b64 	%rd450, %rd449, 4;
	add.s64 	%rd451, %rd1, %rd450;
	ld.global.v2.u64 	{%rd452, %rd453}, [%rd451];
	st.shared.v2.u64 	[%r1], {%rd452, %rd453};
$L__BB16_76:
	add.s64 	%rd82, %rd80, %rd5;
	mad.lo.s64 	%rd83, %rd82, %rd3, %rd4;
	setp.ge.u64 	%p39, %rd83, %rd261;
	@%p39 bra 	$L__BB16_78;
	mul.lo.s64 	%rd454, %rd83, %rd6;
	shl.b64 	%rd455, %rd454, 4;
	add.s64 	%rd456, %rd1, %rd455;
	ld.global.v2.u64 	{%rd457, %rd458}, [%rd456];
	st.shared.v2.u64 	[%r1], {%rd457, %rd458};
$L__BB16_78:
	add.s64 	%rd84, %rd82, %rd5;
	mad.lo.s64 	%rd85, %rd84, %rd3, %rd4;
	setp.ge.u64 	%p40, %rd85, %rd261;
	@%p40 bra 	$L__BB16_80;
	mul.lo.s64 	%rd459, %rd85, %rd6;
	shl.b64 	%rd460, %rd459, 4;
	add.s64 	%rd461, %rd1, %rd460;
	ld.global.v2.u64 	{%rd462, %rd463}, [%rd461];
	st.shared.v2.u64 	[%r1], {%rd462, %rd463};
$L__BB16_80:
	add.s64 	%rd86, %rd84, %rd5;
	mad.lo.s64 	%rd87, %rd86, %rd3, %rd4;
	setp.ge.u64 	%p41, %rd87, %rd261;
	@%p41 bra 	$L__BB16_82;
	mul.lo.s64 	%rd464, %rd87, %rd6;
	shl.b64 	%rd465, %rd464, 4;
	add.s64 	%rd466, %rd1, %rd465;
	ld.global.v2.u64 	{%rd467, %rd468}, [%rd466];
	st.shared.v2.u64 	[%r1], {%rd467, %rd468};
$L__BB16_82:
	add.s64 	%rd88, %rd86, %rd5;
	mad.lo.s64 	%rd89, %rd88, %rd3, %rd4;
	setp.ge.u64 	%p42, %rd89, %rd261;
	@%p42 bra 	$L__BB16_84;
	mul.lo.s64 	%rd469, %rd89, %rd6;
	shl.b64 	%rd470, %rd469, 4;
	add.s64 	%rd471, %rd1, %rd470;
	ld.global.v2.u64 	{%rd472, %rd473}, [%rd471];
	st.shared.v2.u64 	[%r1], {%rd472, %rd473};
$L__BB16_84:
	add.s64 	%rd90, %rd88, %rd5;
	mad.lo.s64 	%rd91, %rd90, %rd3, %rd4;
	setp.ge.u64 	%p43, %rd91, %rd261;
	@%p43 bra 	$L__BB16_86;
	mul.lo.s64 	%rd474, %rd91, %rd6;
	shl.b64 	%rd475, %rd474, 4;
	add.s64 	%rd476, %rd1, %rd475;
	ld.global.v2.u64 	{%rd477, %rd478}, [%rd476];
	st.shared.v2.u64 	[%r1], {%rd477, %rd478};
$L__BB16_86:
	add.s64 	%rd92, %rd90, %rd5;
	mad.lo.s64 	%rd93, %rd92, %rd3, %rd4;
	setp.ge.u64 	%p44, %rd93, %rd261;
	@%p44 bra 	$L__BB16_88;
	mul.lo.s64 	%rd479, %rd93, %rd6;
	shl.b64 	%rd480, %rd479, 4;
	add.s64 	%rd481, %rd1, %rd480;
	ld.global.v2.u64 	{%rd482, %rd483}, [%rd481];
	st.shared.v2.u64 	[%r1], {%rd482, %rd483};
$L__BB16_88:
	add.s64 	%rd94, %rd92, %rd5;
	mad.lo.s64 	%rd95, %rd94, %rd3, %rd4;
	setp.ge.u64 	%p45, %rd95, %rd261;
	@%p45 bra 	$L__BB16_90;
	mul.lo.s64 	%rd484, %rd95, %rd6;
	shl.b64 	%rd485, %rd484, 4;
	add.s64 	%rd486, %rd1, %rd485;
	ld.global.v2.u64 	{%rd487, %rd488}, [%rd486];
	st.shared.v2.u64 	[%r1], {%rd487, %rd488};
$L__BB16_90:
	add.s64 	%rd96, %rd94, %rd5;
	mad.lo.s64 	%rd97, %rd96, %rd3, %rd4;
	setp.ge.u64 	%p46, %rd97, %rd261;
	@%p46 bra 	$L__BB16_92;
	mul.lo.s64 	%rd489, %rd97, %rd6;
	shl.b64 	%rd490, %rd489, 4;
	add.s64 	%rd491, %rd1, %rd490;
	ld.global.v2.u64 	{%rd492, %rd493}, [%rd491];
	st.shared.v2.u64 	[%r1], {%rd492, %rd493};
$L__BB16_92:
	add.s64 	%rd98, %rd96, %rd5;
	mad.lo.s64 	%rd99, %rd98, %rd3, %rd4;
	setp.ge.u64 	%p47, %rd99, %rd261;
	@%p47 bra 	$L__BB16_94;
	mul.lo.s64 	%rd494, %rd99, %rd6;
	shl.b64 	%rd495, %rd494, 4;
	add.s64 	%rd496, %rd1, %rd495;
	ld.global.v2.u64 	{%rd497, %rd498}, [%rd496];
	st.shared.v2.u64 	[%r1], {%rd497, %rd498};
$L__BB16_94:
	add.s64 	%rd100, %rd98, %rd5;
	mad.lo.s64 	%rd101, %rd100, %rd3, %rd4;
	setp.ge.u64 	%p48, %rd101, %rd261;
	@%p48 bra 	$L__BB16_96;
	mul.lo.s64 	%rd499, %rd101, %rd6;
	shl.b64 	%rd500, %rd499, 4;
	add.s64 	%rd501, %rd1, %rd500;
	ld.global.v2.u64 	{%rd502, %rd503}, [%rd501];
	st.shared.v2.u64 	[%r1], {%rd502, %rd503};
$L__BB16_96:
	add.s64 	%rd102, %rd100, %rd5;
	mad.lo.s64 	%rd103, %rd102, %rd3, %rd4;
	setp.ge.u64 	%p49, %rd103, %rd261;
	@%p49 bra 	$L__BB16_98;
	mul.lo.s64 	%rd504, %rd103, %rd6;
	shl.b64 	%rd505, %rd504, 4;
	add.s64 	%rd506, %rd1, %rd505;
	ld.global.v2.u64 	{%rd507, %rd508}, [%rd506];
	st.shared.v2.u64 	[%r1], {%rd507, %rd508};
$L__BB16_98:
	add.s64 	%rd104, %rd102, %rd5;
	mad.lo.s64 	%rd105, %rd104, %rd3, %rd4;
	setp.ge.u64 	%p50, %rd105, %rd261;
	@%p50 bra 	$L__BB16_100;
	mul.lo.s64 	%rd509, %rd105, %rd6;
	shl.b64 	%rd510, %rd509, 4;
	add.s64 	%rd511, %rd1, %rd510;
	ld.global.v2.u64 	{%rd512, %rd513}, [%rd511];
	st.shared.v2.u64 	[%r1], {%rd512, %rd513};
$L__BB16_100:
	add.s64 	%rd106, %rd104, %rd5;
	mad.lo.s64 	%rd107, %rd106, %rd3, %rd4;
	setp.ge.u64 	%p51, %rd107, %rd261;
	@%p51 bra 	$L__BB16_102;
	mul.lo.s64 	%rd514, %rd107, %rd6;
	shl.b64 	%rd515, %rd514, 4;
	add.s64 	%rd516, %rd1, %rd515;
	ld.global.v2.u64 	{%rd517, %rd518}, [%rd516];
	st.shared.v2.u64 	[%r1], {%rd517, %rd518};
$L__BB16_102:
	add.s64 	%rd108, %rd106, %rd5;
	mad.lo.s64 	%rd109, %rd108, %rd3, %rd4;
	setp.ge.u64 	%p52, %rd109, %rd261;
	@%p52 bra 	$L__BB16_104;
	mul.lo.s64 	%rd519, %rd109, %rd6;
	shl.b64 	%rd520, %rd519, 4;
	add.s64 	%rd521, %rd1, %rd520;
	ld.global.v2.u64 	{%rd522, %rd523}, [%rd521];
	st.shared.v2.u64 	[%r1], {%rd522, %rd523};
$L__BB16_104:
	add.s64 	%rd110, %rd108, %rd5;
	mad.lo.s64 	%rd111, %rd110, %rd3, %rd4;
	setp.ge.u64 	%p53, %rd111, %rd261;
	@%p53 bra 	$L__BB16_106;
	mul.lo.s64 	%rd524, %rd111, %rd6;
	shl.b64 	%rd525, %rd524, 4;
	add.s64 	%rd526, %rd1, %rd525;
	ld.global.v2.u64 	{%rd527, %rd528}, [%rd526];
	st.shared.v2.u64 	[%r1], {%rd527, %rd528};
$L__BB16_106:
	add.s64 	%rd112, %rd110, %rd5;
	mad.lo.s64 	%rd113, %rd112, %rd3, %rd4;
	setp.ge.u64 	%p54, %rd113, %rd261;
	@%p54 bra 	$L__BB16_108;
	mul.lo.s64 	%rd529, %rd113, %rd6;
	shl.b64 	%rd530, %rd529, 4;
	add.s64 	%rd531, %rd1, %rd530;
	ld.global.v2.u64 	{%rd532, %rd533}, [%rd531];
	st.shared.v2.u64 	[%r1], {%rd532, %rd533};
$L__BB16_108:
	add.s64 	%rd114, %rd112, %rd5;
	mad.lo.s64 	%rd115, %rd114, %rd3, %rd4;
	setp.ge.u64 	%p55, %rd115, %rd261;
	@%p55 bra 	$L__BB16_110;
	mul.lo.s64 	%rd534, %rd115, %rd6;
	shl.b64 	%rd535, %rd534, 4;
	add.s64 	%rd536, %rd1, %rd535;
	ld.global.v2.u64 	{%rd537, %rd538}, [%rd536];
	st.shared.v2.u64 	[%r1], {%rd537, %rd538};
$L__BB16_110:
	add.s64 	%rd116, %rd114, %rd5;
	mad.lo.s64 	%rd117, %rd116, %rd3, %rd4;
	setp.ge.u64 	%p56, %rd117, %rd261;
	@%p56 bra 	$L__BB16_112;
	mul.lo.s64 	%rd539, %rd117, %rd6;
	shl.b64 	%rd540, %rd539, 4;
	add.s64 	%rd541, %rd1, %rd540;
	ld.global.v2.u64 	{%rd542, %rd543}, [%rd541];
	st.shared.v2.u64 	[%r1], {%rd542, %rd543};
$L__BB16_112:
	add.s64 	%rd118, %rd116, %rd5;
	mad.lo.s64 	%rd119, %rd118, %rd3, %rd4;
	setp.ge.u64 	%p57, %rd119, %rd261;
	@%p57 bra 	$L__BB16_114;
	mul.lo.s64 	%rd544, %rd119, %rd6;
	shl.b64 	%rd545, %rd544, 4;
	add.s64 	%rd546, %rd1, %rd545;
	ld.global.v2.u64 	{%rd547, %rd548}, [%rd546];
	st.shared.v2.u64 	[%r1], {%rd547, %rd548};
$L__BB16_114:
	add.s64 	%rd120, %rd118, %rd5;
	mad.lo.s64 	%rd121, %rd120, %rd3, %rd4;
	setp.ge.u64 	%p58, %rd121, %rd261;
	@%p58 bra 	$L__BB16_116;
	mul.lo.s64 	%rd549, %rd121, %rd6;
	shl.b64 	%rd550, %rd549, 4;
	add.s64 	%rd551, %rd1, %rd550;
	ld.global.v2.u64 	{%rd552, %rd553}, [%rd551];
	st.shared.v2.u64 	[%r1], {%rd552, %rd553};
$L__BB16_116:
	add.s64 	%rd122, %rd120, %rd5;
	mad.lo.s64 	%rd123, %rd122, %rd3, %rd4;
	setp.ge.u64 	%p59, %rd123, %rd261;
	@%p59 bra 	$L__BB16_118;
	mul.lo.s64 	%rd554, %rd123, %rd6;
	shl.b64 	%rd555, %rd554, 4;
	add.s64 	%rd556, %rd1, %rd555;
	ld.global.v2.u64 	{%rd557, %rd558}, [%rd556];
	st.shared.v2.u64 	[%r1], {%rd557, %rd558};
$L__BB16_118:
	add.s64 	%rd124, %rd122, %rd5;
	mad.lo.s64 	%rd125, %rd124, %rd3, %rd4;
	setp.ge.u64 	%p60, %rd125, %rd261;
	@%p60 bra 	$L__BB16_120;
	mul.lo.s64 	%rd559, %rd125, %rd6;
	shl.b64 	%rd560, %rd559, 4;
	add.s64 	%rd561, %rd1, %rd560;
	ld.global.v2.u64 	{%rd562, %rd563}, [%rd561];
	st.shared.v2.u64 	[%r1], {%rd562, %rd563};
$L__BB16_120:
	add.s64 	%rd126, %rd124, %rd5;
	mad.lo.s64 	%rd127, %rd126, %rd3, %rd4;
	setp.ge.u64 	%p61, %rd127, %rd261;
	@%p61 bra 	$L__BB16_122;
	mul.lo.s64 	%rd564, %rd127, %rd6;
	shl.b64 	%rd565, %rd564, 4;
	add.s64 	%rd566, %rd1, %rd565;
	ld.global.v2.u64 	{%rd567, %rd568}, [%rd566];
	st.shared.v2.u64 	[%r1], {%rd567, %rd568};
$L__BB16_122:
	add.s64 	%rd128, %rd126, %rd5;
	mad.lo.s64 	%rd129, %rd128, %rd3, %rd4;
	setp.ge.u64 	%p62, %rd129, %rd261;
	@%p62 bra 	$L__BB16_124;
	mul.lo.s64 	%rd569, %rd129, %rd6;
	shl.b64 	%rd570, %rd569, 4;
	add.s64 	%rd571, %rd1, %rd570;
	ld.global.v2.u64 	{%rd572, %rd573}, [%rd571];
	st.shared.v2.u64 	[%r1], {%rd572, %rd573};
$L__BB16_124:
	add.s64 	%rd130, %rd128, %rd5;
	mad.lo.s64 	%rd131, %rd130, %rd3, %rd4;
	setp.ge.u64 	%p63, %rd131, %rd261;
	@%p63 bra 	$L__BB16_126;
	mul.lo.s64 	%rd574, %rd131, %rd6;
	shl.b64 	%rd575, %rd574, 4;
	add.s64 	%rd576, %rd1, %rd575;
	ld.global.v2.u64 	{%rd577, %rd578}, [%rd576];
	st.shared.v2.u64 	[%r1], {%rd577, %rd578};
$L__BB16_126:
	add.s64 	%rd132, %rd130, %rd5;
	mad.lo.s64 	%rd133, %rd132, %rd3, %rd4;
	setp.ge.u64 	%p64, %rd133, %rd261;
	@%p64 bra 	$L__BB16_128;
	mul.lo.s64 	%rd579, %rd133, %rd6;
	shl.b64 	%rd580, %rd579, 4;
	add.s64 	%rd581, %rd1, %rd580;
	ld.global.v2.u64 	{%rd582, %rd583}, [%rd581];
	st.shared.v2.u64 	[%r1], {%rd582, %rd583};
$L__BB16_128:
	add.s64 	%rd134, %rd132, %rd5;
	mad.lo.s64 	%rd135, %rd134, %rd3, %rd4;
	setp.ge.u64 	%p65, %rd135, %rd261;
	@%p65 bra 	$L__BB16_130;
	mul.lo.s64 	%rd584, %rd135, %rd6;
	shl.b64 	%rd585, %rd584, 4;
	add.s64 	%rd586, %rd1, %rd585;
	ld.global.v2.u64 	{%rd587, %rd588}, [%rd586];
	st.shared.v2.u64 	[%r1], {%rd587, %rd588};
$L__BB16_130:
	add.s64 	%rd136, %rd134, %rd5;
	mad.lo.s64 	%rd137, %rd136, %rd3, %rd4;
	setp.ge.u64 	%p66, %rd137, %rd261;
	@%p66 bra 	$L__BB16_132;
	mul.lo.s64 	%rd589, %rd137, %rd6;
	shl.b64 	%rd590, %rd589, 4;
	add.s64 	%rd591, %rd1, %rd590;
	ld.global.v2.u64 	{%rd592, %rd593}, [%rd591];
	st.shared.v2.u64 	[%r1], {%rd592, %rd593};
$L__BB16_132:
	add.s64 	%rd138, %rd136, %rd5;
	mad.lo.s64 	%rd139, %rd138, %rd3, %rd4;
	setp.ge.u64 	%p67, %rd139, %rd261;
	@%p67 bra 	$L__BB16_134;
	mul.lo.s64 	%rd594, %rd139, %rd6;
	shl.b64 	%rd595, %rd594, 4;
	add.s64 	%rd596, %rd1, %rd595;
	ld.global.v2.u64 	{%rd597, %rd598}, [%rd596];
	st.shared.v2.u64 	[%r1], {%rd597, %rd598};
$L__BB16_134:
	add.s64 	%rd140, %rd138, %rd5;
	mad.lo.s64 	%rd141, %rd140, %rd3, %rd4;
	setp.ge.u64 	%p68, %rd141, %rd261;
	@%p68 bra 	$L__BB16_136;
	mul.lo.s64 	%rd599, %rd141, %rd6;
	shl.b64 	%rd600, %rd599, 4;
	add.s64 	%rd601, %rd1, %rd600;
	ld.global.v2.u64 	{%rd602, %rd603}, [%rd601];
	st.shared.v2.u64 	[%r1], {%rd602, %rd603};
$L__BB16_136:
	add.s64 	%rd142, %rd140, %rd5;
	mad.lo.s64 	%rd143, %rd142, %rd3, %rd4;
	setp.ge.u64 	%p69, %rd143, %rd261;
	@%p69 bra 	$L__BB16_138;
	mul.lo.s64 	%rd604, %rd143, %rd6;
	shl.b64 	%rd605, %rd604, 4;
	add.s64 	%rd606, %rd1, %rd605;
	ld.global.v2.u64 	{%rd607, %rd608}, [%rd606];
	st.shared.v2.u64 	[%r1], {%rd607, %rd608};
$L__BB16_138:
	add.s64 	%rd144, %rd142, %rd5;
	mad.lo.s64 	%rd145, %rd144, %rd3, %rd4;
	setp.ge.u64 	%p70, %rd145, %rd261;
	@%p70 bra 	$L__BB16_140;
	mul.lo.s64 	%rd609, %rd145, %rd6;
	shl.b64 	%rd610, %rd609, 4;
	add.s64 	%rd611, %rd1, %rd610;
	ld.global.v2.u64 	{%rd612, %rd613}, [%rd611];
	st.shared.v2.u64 	[%r1], {%rd612, %rd613};
$L__BB16_140:
	add.s64 	%rd146, %rd144, %rd5;
	mad.lo.s64 	%rd147, %rd146, %rd3, %rd4;
	setp.ge.u64 	%p71, %rd147, %rd261;
	@%p71 bra 	$L__BB16_142;
	mul.lo.s64 	%rd614, %rd147, %rd6;
	shl.b64 	%rd615, %rd614, 4;
	add.s64 	%rd616, %rd1, %rd615;
	ld.global.v2.u64 	{%rd617, %rd618}, [%rd616];
	st.shared.v2.u64 	[%r1], {%rd617, %rd618};
$L__BB16_142:
	add.s64 	%rd148, %rd146, %rd5;
	mad.lo.s64 	%rd149, %rd148, %rd3, %rd4;
	setp.ge.u64 	%p72, %rd149, %rd261;
	@%p72 bra 	$L__BB16_144;
	mul.lo.s64 	%rd619, %rd149, %rd6;
	shl.b64 	%rd620, %rd619, 4;
	add.s64 	%rd621, %rd1, %rd620;
	ld.global.v2.u64 	{%rd622, %rd623}, [%rd621];
	st.shared.v2.u64 	[%r1], {%rd622, %rd623};
$L__BB16_144:
	add.s64 	%rd150, %rd148, %rd5;
	mad.lo.s64 	%rd151, %rd150, %rd3, %rd4;
	setp.ge.u64 	%p73, %rd151, %rd261;
	@%p73 bra 	$L__BB16_146;
	mul.lo.s64 	%rd624, %rd151, %rd6;
	shl.b64 	%rd625, %rd624, 4;
	add.s64 	%rd626, %rd1, %rd625;
	ld.global.v2.u64 	{%rd627, %rd628}, [%rd626];
	st.shared.v2.u64 	[%r1], {%rd627, %rd628};
$L__BB16_146:
	add.s64 	%rd152, %rd150, %rd5;
	mad.lo.s64 	%rd153, %rd152, %rd3, %rd4;
	setp.ge.u64 	%p74, %rd153, %rd261;
	@%p74 bra 	$L__BB16_148;
	mul.lo.s64 	%rd629, %rd153, %rd6;
	shl.b64 	%rd630, %rd629, 4;
	add.s64 	%rd631, %rd1, %rd630;
	ld.global.v2.u64 	{%rd632, %rd633}, [%rd631];
	st.shared.v2.u64 	[%r1], {%rd632, %rd633};
$L__BB16_148:
	add.s64 	%rd154, %rd152, %rd5;
	mad.lo.s64 	%rd155, %rd154, %rd3, %rd4;
	setp.ge.u64 	%p75, %rd155, %rd261;
	@%p75 bra 	$L__BB16_150;
	mul.lo.s64 	%rd634, %rd155, %rd6;
	shl.b64 	%rd635, %rd634, 4;
	add.s64 	%rd636, %rd1, %rd635;
	ld.global.v2.u64 	{%rd637, %rd638}, [%rd636];
	st.shared.v2.u64 	[%r1], {%rd637, %rd638};
$L__BB16_150:
	add.s64 	%rd156, %rd154, %rd5;
	mad.lo.s64 	%rd157, %rd156, %rd3, %rd4;
	setp.ge.u64 	%p76, %rd157, %rd261;
	@%p76 bra 	$L__BB16_152;
	mul.lo.s64 	%rd639, %rd157, %rd6;
	shl.b64 	%rd640, %rd639, 4;
	add.s64 	%rd641, %rd1, %rd640;
	ld.global.v2.u64 	{%rd642, %rd643}, [%rd641];
	st.shared.v2.u64 	[%r1], {%rd642, %rd643};
$L__BB16_152:
	add.s64 	%rd158, %rd156, %rd5;
	mad.lo.s64 	%rd159, %rd158, %rd3, %rd4;
	setp.ge.u64 	%p77, %rd159, %rd261;
	@%p77 bra 	$L__BB16_154;
	mul.lo.s64 	%rd644, %rd159, %rd6;
	shl.b64 	%rd645, %rd644, 4;
	add.s64 	%rd646, %rd1, %rd645;
	ld.global.v2.u64 	{%rd647, %rd648}, [%rd646];
	st.shared.v2.u64 	[%r1], {%rd647, %rd648};
$L__BB16_154:
	add.s64 	%rd160, %rd158, %rd5;
	mad.lo.s64 	%rd161, %rd160, %rd3, %rd4;
	setp.ge.u64 	%p78, %rd161, %rd261;
	@%p78 bra 	$L__BB16_156;
	mul.lo.s64 	%rd649, %rd161, %rd6;
	shl.b64 	%rd650, %rd649, 4;
	add.s64 	%rd651, %rd1, %rd650;
	ld.global.v2.u64 	{%rd652, %rd653}, [%rd651];
	st.shared.v2.u64 	[%r1], {%rd652, %rd653};
$L__BB16_156:
	add.s64 	%rd162, %rd160, %rd5;
	mad.lo.s64 	%rd163, %rd162, %rd3, %rd4;
	setp.ge.u64 	%p79, %rd163, %rd261;
	@%p79 bra 	$L__BB16_158;
	mul.lo.s64 	%rd654, %rd163, %rd6;
	shl.b64 	%rd655, %rd654, 4;
	add.s64 	%rd656, %rd1, %rd655;
	ld.global.v2.u64 	{%rd657, %rd658}, [%rd656];
	st.shared.v2.u64 	[%r1], {%rd657, %rd658};
$L__BB16_158:
	add.s64 	%rd164, %rd162, %rd5;
	mad.lo.s64 	%rd165, %rd164, %rd3, %rd4;
	setp.ge.u64 	%p80, %rd165, %rd261;
	@%p80 bra 	$L__BB16_160;
	mul.lo.s64 	%rd659, %rd165, %rd6;
	shl.b64 	%rd660, %rd659, 4;
	add.s64 	%rd661, %rd1, %rd660;
	ld.global.v2.u64 	{%rd662, %rd663}, [%rd661];
	st.shared.v2.u64 	[%r1], {%rd662, %rd663};
$L__BB16_160:
	add.s64 	%rd166, %rd164, %rd5;
	mad.lo.s64 	%rd167, %rd166, %rd3, %rd4;
	setp.ge.u64 	%p81, %rd167, %rd261;
	@%p81 bra 	$L__BB16_162;
	mul.lo.s64 	%rd664, %rd167, %rd6;
	shl.b64 	%rd665, %rd664, 4;
	add.s64 	%rd666, %rd1, %rd665;
	ld.global.v2.u64 	{%rd667, %rd668}, [%rd666];
	st.shared.v2.u64 	[%r1], {%rd667, %rd668};
$L__BB16_162:
	add.s64 	%rd168, %rd166, %rd5;
	mad.lo.s64 	%rd169, %rd168, %rd3, %rd4;
	setp.ge.u64 	%p82, %rd169, %rd261;
	@%p82 bra 	$L__BB16_164;
	mul.lo.s64 	%rd669, %rd169, %rd6;
	shl.b64 	%rd670, %rd669, 4;
	add.s64 	%rd671, %rd1, %rd670;
	ld.global.v2.u64 	{%rd672, %rd673}, [%rd671];
	st.shared.v2.u64 	[%r1], {%rd672, %rd673};
$L__BB16_164:
	add.s64 	%rd170, %rd168, %rd5;
	mad.lo.s64 	%rd171, %rd170, %rd3, %rd4;
	setp.ge.u64 	%p83, %rd171, %rd261;
	@%p83 bra 	$L__BB16_166;
	mul.lo.s64 	%rd674, %rd171, %rd6;
	shl.b64 	%rd675, %rd674, 4;
	add.s64 	%rd676, %rd1, %rd675;
	ld.global.v2.u64 	{%rd677, %rd678}, [%rd676];
	st.shared.v2.u64 	[%r1], {%rd677, %rd678};
$L__BB16_166:
	add.s64 	%rd172, %rd170, %rd5;
	mad.lo.s64 	%rd173, %rd172, %rd3, %rd4;
	setp.ge.u64 	%p84, %rd173, %rd261;
	@%p84 bra 	$L__BB16_168;
	mul.lo.s64 	%rd679, %rd173, %rd6;
	shl.b64 	%rd680, %rd679, 4;
	add.s64 	%rd681, %rd1, %rd680;
	ld.global.v2.u64 	{%rd682, %rd683}, [%rd681];
	st.shared.v2.u64 	[%r1], {%rd682, %rd683};
$L__BB16_168:
	add.s64 	%rd174, %rd172, %rd5;
	mad.lo.s64 	%rd175, %rd174, %rd3, %rd4;
	setp.ge.u64 	%p85, %rd175, %rd261;
	@%p85 bra 	$L__BB16_170;
	mul.lo.s64 	%rd684, %rd175, %rd6;
	shl.b64 	%rd685, %rd684, 4;
	add.s64 	%rd686, %rd1, %rd685;
	ld.global.v2.u64 	{%rd687, %rd688}, [%rd686];
	st.shared.v2.u64 	[%r1], {%rd687, %rd688};
$L__BB16_170:
	add.s64 	%rd176, %rd174, %rd5;
	mad.lo.s64 	%rd177, %rd176, %rd3, %rd4;
	setp.ge.u64 	%p86, %rd177, %rd261;
	@%p86 bra 	$L__BB16_172;
	mul.lo.s64 	%rd689, %rd177, %rd6;
	shl.b64 	%rd690, %rd689, 4;
	add.s64 	%rd691, %rd1, %rd690;
	ld.global.v2.u64 	{%rd692, %rd693}, [%rd691];
	st.shared.v2.u64 	[%r1], {%rd692, %rd693};
$L__BB16_172:
	add.s64 	%rd178, %rd176, %rd5;
	mad.lo.s64 	%rd179, %rd178, %rd3, %rd4;
	setp.ge.u64 	%p87, %rd179, %rd261;
	@%p87 bra 	$L__BB16_174;
	mul.lo.s64 	%rd694, %rd179, %rd6;
	shl.b64 	%rd695, %rd694, 4;
	add.s64 	%rd696, %rd1, %rd695;
	ld.global.v2.u64 	{%rd697, %rd698}, [%rd696];
	st.shared.v2.u64 	[%r1], {%rd697, %rd698};
$L__BB16_174:
	add.s64 	%rd180, %rd178, %rd5;
	mad.lo.s64 	%rd181, %rd180, %rd3, %rd4;
	setp.ge.u64 	%p88, %rd181, %rd261;
	@%p88 bra 	$L__BB16_176;
	mul.lo.s64 	%rd699, %rd181, %rd6;
	shl.b64 	%rd700, %rd699, 4;
	add.s64 	%rd701, %rd1, %rd700;
	ld.global.v2.u64 	{%rd702, %rd703}, [%rd701];
	st.shared.v2.u64 	[%r1], {%rd702, %rd703};
$L__BB16_176:
	add.s64 	%rd182, %rd180, %rd5;
	mad.lo.s64 	%rd183, %rd182, %rd3, %rd4;
	setp.ge.u64 	%p89, %rd183, %rd261;
	@%p89 bra 	$L__BB16_178;
	mul.lo.s64 	%rd704, %rd183, %rd6;
	shl.b64 	%rd705, %rd704, 4;
	add.s64 	%rd706, %rd1, %rd705;
	ld.global.v2.u64 	{%rd707, %rd708}, [%rd706];
	st.shared.v2.u64 	[%r1], {%rd707, %rd708};
$L__BB16_178:
	add.s64 	%rd184, %rd182, %rd5;
	mad.lo.s64 	%rd185, %rd184, %rd3, %rd4;
	setp.ge.u64 	%p90, %rd185, %rd261;
	@%p90 bra 	$L__BB16_180;
	mul.lo.s64 	%rd709, %rd185, %rd6;
	shl.b64 	%rd710, %rd709, 4;
	add.s64 	%rd711, %rd1, %rd710;
	ld.global.v2.u64 	{%rd712, %rd713}, [%rd711];
	st.shared.v2.u64 	[%r1], {%rd712, %rd713};
$L__BB16_180:
	add.s64 	%rd186, %rd184, %rd5;
	mad.lo.s64 	%rd187, %rd186, %rd3, %rd4;
	setp.ge.u64 	%p91, %rd187, %rd261;
	@%p91 bra 	$L__BB16_182;
	mul.lo.s64 	%rd714, %rd187, %rd6;
	shl.b64 	%rd715, %rd714, 4;
	add.s64 	%rd716, %rd1, %rd715;
	ld.global.v2.u64 	{%rd717, %rd718}, [%rd716];
	st.shared.v2.u64 	[%r1], {%rd717, %rd718};
$L__BB16_182:
	add.s64 	%rd188, %rd186, %rd5;
	mad.lo.s64 	%rd189, %rd188, %rd3, %rd4;
	setp.ge.u64 	%p92, %rd189, %rd261;
	@%p92 bra 	$L__BB16_184;
	mul.lo.s64 	%rd719, %rd189, %rd6;
	shl.b64 	%rd720, %rd719, 4;
	add.s64 	%rd721, %rd1, %rd720;
	ld.global.v2.u64 	{%rd722, %rd723}, [%rd721];
	st.shared.v2.u64 	[%r1], {%rd722, %rd723};
$L__BB16_184:
	add.s64 	%rd190, %rd188, %rd5;
	mad.lo.s64 	%rd191, %rd190, %rd3, %rd4;
	setp.ge.u64 	%p93, %rd191, %rd261;
	@%p93 bra 	$L__BB16_186;
	mul.lo.s64 	%rd724, %rd191, %rd6;
	shl.b64 	%rd725, %rd724, 4;
	add.s64 	%rd726, %rd1, %rd725;
	ld.global.v2.u64 	{%rd727, %rd728}, [%rd726];
	st.shared.v2.u64 	[%r1], {%rd727, %rd728};
$L__BB16_186:
	add.s64 	%rd192, %rd190, %rd5;
	mad.lo.s64 	%rd193, %rd192, %rd3, %rd4;
	setp.ge.u64 	%p94, %rd193, %rd261;
	@%p94 bra 	$L__BB16_188;
	mul.lo.s64 	%rd729, %rd193, %rd6;
	shl.b64 	%rd730, %rd729, 4;
	add.s64 	%rd731, %rd1, %rd730;
	ld.global.v2.u64 	{%rd732, %rd733}, [%rd731];
	st.shared.v2.u64 	[%r1], {%rd732, %rd733};
$L__BB16_188:
	add.s64 	%rd194, %rd192, %rd5;
	mad.lo.s64 	%rd195, %rd194, %rd3, %rd4;
	setp.ge.u64 	%p95, %rd195, %rd261;
	@%p95 bra 	$L__BB16_190;
	mul.lo.s64 	%rd734, %rd195, %rd6;
	shl.b64 	%rd735, %rd734, 4;
	add.s64 	%rd736, %rd1, %rd735;
	ld.global.v2.u64 	{%rd737, %rd738}, [%rd736];
	st.shared.v2.u64 	[%r1], {%rd737, %rd738};
$L__BB16_190:
	add.s64 	%rd196, %rd194, %rd5;
	mad.lo.s64 	%rd197, %rd196, %rd3, %rd4;
	setp.ge.u64 	%p96, %rd197, %rd261;
	@%p96 bra 	$L__BB16_192;
	mul.lo.s64 	%rd739, %rd197, %rd6;
	shl.b64 	%rd740, %rd739, 4;
	add.s64 	%rd741, %rd1, %rd740;
	ld.global.v2.u64 	{%rd742, %rd743}, [%rd741];
	st.shared.v2.u64 	[%r1], {%rd742, %rd743};
$L__BB16_192:
	add.s64 	%rd198, %rd196, %rd5;
	mad.lo.s64 	%rd199, %rd198, %rd3, %rd4;
	setp.ge.u64 	%p97, %rd199, %rd261;
	@%p97 bra 	$L__BB16_194;
	mul.lo.s64 	%rd744, %rd199, %rd6;
	shl.b64 	%rd745, %rd744, 4;
	add.s64 	%rd746, %rd1, %rd745;
	ld.global.v2.u64 	{%rd747, %rd748}, [%rd746];
	st.shared.v2.u64 	[%r1], {%rd747, %rd748};
$L__BB16_194:
	add.s64 	%rd200, %rd198, %rd5;
	mad.lo.s64 	%rd201, %rd200, %rd3, %rd4;
	setp.ge.u64 	%p98, %rd201, %rd261;
	@%p98 bra 	$L__BB16_196;
	mul.lo.s64 	%rd749, %rd201, %rd6;
	shl.b64 	%rd750, %rd749, 4;
	add.s64 	%rd751, %rd1, %rd750;
	ld.global.v2.u64 	{%rd752, %rd753}, [%rd751];
	st.shared.v2.u64 	[%r1], {%rd752, %rd753};
$L__BB16_196:
	add.s64 	%rd202, %rd200, %rd5;
	mad.lo.s64 	%rd203, %rd202, %rd3, %rd4;
	setp.ge.u64 	%p99, %rd203, %rd261;
	@%p99 bra 	$L__BB16_198;
	mul.lo.s64 	%rd754, %rd203, %rd6;
	shl.b64 	%rd755, %rd754, 4;
	add.s64 	%rd756, %rd1, %rd755;
	ld.global.v2.u64 	{%rd757, %rd758}, [%rd756];
	st.shared.v2.u64 	[%r1], {%rd757, %rd758};
$L__BB16_198:
	add.s64 	%rd204, %rd202, %rd5;
	mad.lo.s64 	%rd205, %rd204, %rd3, %rd4;
	setp.ge.u64 	%p100, %rd205, %rd261;
	@%p100 bra 	$L__BB16_200;
	mul.lo.s64 	%rd759, %rd205, %rd6;
	shl.b64 	%rd760, %rd759, 4;
	add.s64 	%rd761, %rd1, %rd760;
	ld.global.v2.u64 	{%rd762, %rd763}, [%rd761];
	st.shared.v2.u64 	[%r1], {%rd762, %rd763};
$L__BB16_200:
	add.s64 	%rd206, %rd204, %rd5;
	mad.lo.s64 	%rd207, %rd206, %rd3, %rd4;
	setp.ge.u64 	%p101, %rd207, %rd261;
	@%p101 bra 	$L__BB16_202;
	mul.lo.s64 	%rd764, %rd207, %rd6;
	shl.b64 	%rd765, %rd764, 4;
	add.s64 	%rd766, %rd1, %rd765;
	ld.global.v2.u64 	{%rd767, %rd768}, [%rd766];
	st.shared.v2.u64 	[%r1], {%rd767, %rd768};
$L__BB16_202:
	add.s64 	%rd208, %rd206, %rd5;
	mad.lo.s64 	%rd209, %rd208, %rd3, %rd4;
	setp.ge.u64 	%p102, %rd209, %rd261;
	@%p102 bra 	$L__BB16_204;
	mul.lo.s64 	%rd769, %rd209, %rd6;
	shl.b64 	%rd770, %rd769, 4;
	add.s64 	%rd771, %rd1, %rd770;
	ld.global.v2.u64 	{%rd772, %rd773}, [%rd771];
	st.shared.v2.u64 	[%r1], {%rd772, %rd773};
$L__BB16_204:
	add.s64 	%rd210, %rd208, %rd5;
	mad.lo.s64 	%rd211, %rd210, %rd3, %rd4;
	setp.ge.u64 	%p103, %rd211, %rd261;
	@%p103 bra 	$L__BB16_206;
	mul.lo.s64 	%rd774, %rd211, %rd6;
	shl.b64 	%rd775, %rd774, 4;
	add.s64 	%rd776, %rd1, %rd775;
	ld.global.v2.u64 	{%rd777, %rd778}, [%rd776];
	st.shared.v2.u64 	[%r1], {%rd777, %rd778};
$L__BB16_206:
	add.s64 	%rd212, %rd210, %rd5;
	mad.lo.s64 	%rd213, %rd212, %rd3, %rd4;
	setp.ge.u64 	%p104, %rd213, %rd261;
	@%p104 bra 	$L__BB16_208;
	mul.lo.s64 	%rd779, %rd213, %rd6;
	shl.b64 	%rd780, %rd779, 4;
	add.s64 	%rd781, %rd1, %rd780;
	ld.global.v2.u64 	{%rd782, %rd783}, [%rd781];
	st.shared.v2.u64 	[%r1], {%rd782, %rd783};
$L__BB16_208:
	add.s64 	%rd214, %rd212, %rd5;
	mad.lo.s64 	%rd215, %rd214, %rd3, %rd4;
	setp.ge.u64 	%p105, %rd215, %rd261;
	@%p105 bra 	$L__BB16_210;
	mul.lo.s64 	%rd784, %rd215, %rd6;
	shl.b64 	%rd785, %rd784, 4;
	add.s64 	%rd786, %rd1, %rd785;
	ld.global.v2.u64 	{%rd787, %rd788}, [%rd786];
	st.shared.v2.u64 	[%r1], {%rd787, %rd788};
$L__BB16_210:
	add.s64 	%rd216, %rd214, %rd5;
	mad.lo.s64 	%rd217, %rd216, %rd3, %rd4;
	setp.ge.u64 	%p106, %rd217, %rd261;
	@%p106 bra 	$L__BB16_212;
	mul.lo.s64 	%rd789, %rd217, %rd6;
	shl.b64 	%rd790, %rd789, 4;
	add.s64 	%rd791, %rd1, %rd790;
	ld.global.v2.u64 	{%rd792, %rd793}, [%rd791];
	st.shared.v2.u64 	[%r1], {%rd792, %rd793};
$L__BB16_212:
	add.s64 	%rd218, %rd216, %rd5;
	mad.lo.s64 	%rd219, %rd218, %rd3, %rd4;
	setp.ge.u64 	%p107, %rd219, %rd261;
	@%p107 bra 	$L__BB16_214;
	mul.lo.s64 	%rd794, %rd219, %rd6;
	shl.b64 	%rd795, %rd794, 4;
	add.s64 	%rd796, %rd1, %rd795;
	ld.global.v2.u64 	{%rd797, %rd798}, [%rd796];
	st.shared.v2.u64 	[%r1], {%rd797, %rd798};
$L__BB16_214:
	add.s64 	%rd220, %rd218, %rd5;
	mad.lo.s64 	%rd221, %rd220, %rd3, %rd4;
	setp.ge.u64 	%p108, %rd221, %rd261;
	@%p108 bra 	$L__BB16_216;
	mul.lo.s64 	%rd799, %rd221, %rd6;
	shl.b64 	%rd800, %rd799, 4;
	add.s64 	%rd801, %rd1, %rd800;
	ld.global.v2.u64 	{%rd802, %rd803}, [%rd801];
	st.shared.v2.u64 	[%r1], {%rd802, %rd803};
$L__BB16_216:
	add.s64 	%rd222, %rd220, %rd5;
	mad.lo.s64 	%rd223, %rd222, %rd3, %rd4;
	setp.ge.u64 	%p109, %rd223, %rd261;
	@%p109 bra 	$L__BB16_218;
	mul.lo.s64 	%rd804, %rd223, %rd6;
	shl.b64 	%rd805, %rd804, 4;
	add.s64 	%rd806, %rd1, %rd805;
	ld.global.v2.u64 	{%rd807, %rd808}, [%rd806];
	st.shared.v2.u64 	[%r1], {%rd807, %rd808};
$L__BB16_218:
	add.s64 	%rd224, %rd222, %rd5;
	mad.lo.s64 	%rd225, %rd224, %rd3, %rd4;
	setp.ge.u64 	%p110, %rd225, %rd261;
	@%p110 bra 	$L__BB16_220;
	mul.lo.s64 	%rd809, %rd225, %rd6;
	shl.b64 	%rd810, %rd809, 4;
	add.s64 	%rd811, %rd1, %rd810;
	ld.global.v2.u64 	{%rd812, %rd813}, [%rd811];
	st.shared.v2.u64 	[%r1], {%rd812, %rd813};
$L__BB16_220:
	add.s64 	%rd226, %rd224, %rd5;
	mad.lo.s64 	%rd227, %rd226, %rd3, %rd4;
	setp.ge.u64 	%p111, %rd227, %rd261;
	@%p111 bra 	$L__BB16_222;
	mul.lo.s64 	%rd814, %rd227, %rd6;
	shl.b64 	%rd815, %rd814, 4;
	add.s64 	%rd816, %rd1, %rd815;
	ld.global.v2.u64 	{%rd817, %rd818}, [%rd816];
	st.shared.v2.u64 	[%r1], {%rd817, %rd818};
$L__BB16_222:
	add.s64 	%rd228, %rd226, %rd5;
	mad.lo.s64 	%rd229, %rd228, %rd3, %rd4;
	setp.ge.u64 	%p112, %rd229, %rd261;
	@%p112 bra 	$L__BB16_224;
	mul.lo.s64 	%rd819, %rd229, %rd6;
	shl.b64 	%rd820, %rd819, 4;
	add.s64 	%rd821, %rd1, %rd820;
	ld.global.v2.u64 	{%rd822, %rd823}, [%rd821];
	st.shared.v2.u64 	[%r1], {%rd822, %rd823};
$L__BB16_224:
	add.s64 	%rd230, %rd228, %rd5;
	mad.lo.s64 	%rd231, %rd230, %rd3, %rd4;
	setp.ge.u64 	%p113, %rd231, %rd261;
	@%p113 bra 	$L__BB16_226;
	mul.lo.s64 	%rd824, %rd231, %rd6;
	shl.b64 	%rd825, %rd824, 4;
	add.s64 	%rd826, %rd1, %rd825;
	ld.global.v2.u64 	{%rd827, %rd828}, [%rd826];
	st.shared.v2.u64 	[%r1], {%rd827, %rd828};
$L__BB16_226:
	add.s64 	%rd232, %rd230, %rd5;
	mad.lo.s64 	%rd233, %rd232, %rd3, %rd4;
	setp.ge.u64 	%p114, %rd233, %rd261;
	@%p114 bra 	$L__BB16_228;
	mul.lo.s64 	%rd829, %rd233, %rd6;
	shl.b64 	%rd830, %rd829, 4;
	add.s64 	%rd831, %rd1, %rd830;
	ld.global.v2.u64 	{%rd832, %rd833}, [%rd831];
	st.shared.v2.u64 	[%r1], {%rd832, %rd833};
$L__BB16_228:
	add.s64 	%rd234, %rd232, %rd5;
	mad.lo.s64 	%rd235, %rd234, %rd3, %rd4;
	setp.ge.u64 	%p115, %rd235, %rd261;
	@%p115 bra 	$L__BB16_230;
	mul.lo.s64 	%rd834, %rd235, %rd6;
	shl.b64 	%rd835, %rd834, 4;
	add.s64 	%rd836, %rd1, %rd835;
	ld.global.v2.u64 	{%rd837, %rd838}, [%rd836];
	st.shared.v2.u64 	[%r1], {%rd837, %rd838};
$L__BB16_230:
	add.s64 	%rd236, %rd234, %rd5;
	mad.lo.s64 	%rd237, %rd236, %rd3, %rd4;
	setp.ge.u64 	%p116, %rd237, %rd261;
	@%p116 bra 	$L__BB16_232;
	mul.lo.s64 	%rd839, %rd237, %rd6;
	shl.b64 	%rd840, %rd839, 4;
	add.s64 	%rd841, %rd1, %rd840;
	ld.global.v2.u64 	{%rd842, %rd843}, [%rd841];
	st.shared.v2.u64 	[%r1], {%rd842, %rd843};
$L__BB16_232:
	add.s64 	%rd238, %rd236, %rd5;
	mad.lo.s64 	%rd239, %rd238, %rd3, %rd4;
	setp.ge.u64 	%p117, %rd239, %rd261;
	@%p117 bra 	$L__BB16_234;
	mul.lo.s64 	%rd844, %rd239, %rd6;
	shl.b64 	%rd845, %rd844, 4;
	add.s64 	%rd846, %rd1, %rd845;
	ld.global.v2.u64 	{%rd847, %rd848}, [%rd846];
	st.shared.v2.u64 	[%r1], {%rd847, %rd848};
$L__BB16_234:
	add.s64 	%rd240, %rd238, %rd5;
	mad.lo.s64 	%rd241, %rd240, %rd3, %rd4;
	setp.ge.u64 	%p118, %rd241, %rd261;
	@%p118 bra 	$L__BB16_236;
	mul.lo.s64 	%rd849, %rd241, %rd6;
	shl.b64 	%rd850, %rd849, 4;
	add.s64 	%rd851, %rd1, %rd850;
	ld.global.v2.u64 	{%rd852, %rd853}, [%rd851];
	st.shared.v2.u64 	[%r1], {%rd852, %rd853};
$L__BB16_236:
	add.s64 	%rd242, %rd240, %rd5;
	mad.lo.s64 	%rd243, %rd242, %rd3, %rd4;
	setp.ge.u64 	%p119, %rd243, %rd261;
	@%p119 bra 	$L__BB16_238;
	mul.lo.s64 	%rd854, %rd243, %rd6;
	shl.b64 	%rd855, %rd854, 4;
	add.s64 	%rd856, %rd1, %rd855;
	ld.global.v2.u64 	{%rd857, %rd858}, [%rd856];
	st.shared.v2.u64 	[%r1], {%rd857, %rd858};
$L__BB16_238:
	add.s64 	%rd244, %rd242, %rd5;
	mad.lo.s64 	%rd245, %rd244, %rd3, %rd4;
	setp.ge.u64 	%p120, %rd245, %rd261;
	@%p120 bra 	$L__BB16_240;
	mul.lo.s64 	%rd859, %rd245, %rd6;
	shl.b64 	%rd860, %rd859, 4;
	add.s64 	%rd861, %rd1, %rd860;
	ld.global.v2.u64 	{%rd862, %rd863}, [%rd861];
	st.shared.v2.u64 	[%r1], {%rd862, %rd863};
$L__BB16_240:
	add.s64 	%rd246, %rd244, %rd5;
	mad.lo.s64 	%rd247, %rd246, %rd3, %rd4;
	setp.ge.u64 	%p121, %rd247, %rd261;
	@%p121 bra 	$L__BB16_242;
	mul.lo.s64 	%rd864, %rd247, %rd6;
	shl.b64 	%rd865, %rd864, 4;
	add.s64 	%rd866, %rd1, %rd865;
	ld.global.v2.u64 	{%rd867, %rd868}, [%rd866];
	st.shared.v2.u64 	[%r1], {%rd867, %rd868};
$L__BB16_242:
	add.s64 	%rd248, %rd246, %rd5;
	mad.lo.s64 	%rd249, %rd248, %rd3, %rd4;
	setp.ge.u64 	%p122, %rd249, %rd261;
	@%p122 bra 	$L__BB16_244;
	mul.lo.s64 	%rd869, %rd249, %rd6;
	shl.b64 	%rd870, %rd869, 4;
	add.s64 	%rd871, %rd1, %rd870;
	ld.global.v2.u64 	{%rd872, %rd873}, [%rd871];
	st.shared.v2.u64 	[%r1], {%rd872, %rd873};
$L__BB16_244:
	add.s64 	%rd250, %rd248, %rd5;
	mad.lo.s64 	%rd251, %rd250, %rd3, %rd4;
	setp.ge.u64 	%p123, %rd251, %rd261;
	@%p123 bra 	$L__BB16_246;
	mul.lo.s64 	%rd874, %rd251, %rd6;
	shl.b64 	%rd875, %rd874, 4;
	add.s64 	%rd876, %rd1, %rd875;
	ld.global.v2.u64 	{%rd877, %rd878}, [%rd876];
	st.shared.v2.u64 	[%r1], {%rd877, %rd878};
$L__BB16_246:
	add.s64 	%rd252, %rd250, %rd5;
	mad.lo.s64 	%rd253, %rd252, %rd3, %rd4;
	setp.ge.u64 	%p124, %rd253, %rd261;
	@%p124 bra 	$L__BB16_248;
	mul.lo.s64 	%rd879, %rd253, %rd6;
	shl.b64 	%rd880, %rd879, 4;
	add.s64 	%rd881, %rd1, %rd880;
	ld.global.v2.u64 	{%rd882, %rd883}, [%rd881];
	st.shared.v2.u64 	[%r1], {%rd882, %rd883};
$L__BB16_248:
	add.s64 	%rd254, %rd252, %rd5;
	mad.lo.s64 	%rd255, %rd254, %rd3, %rd4;
	setp.ge.u64 	%p125, %rd255, %rd261;
	@%p125 bra 	$L__BB16_250;
	mul.lo.s64 	%rd884, %rd255, %rd6;
	shl.b64 	%rd885, %rd884, 4;
	add.s64 	%rd886, %rd1, %rd885;
	ld.global.v2.u64 	{%rd887, %rd888}, [%rd886];
	st.shared.v2.u64 	[%r1], {%rd887, %rd888};
$L__BB16_250:
	add.s64 	%rd256, %rd254, %rd5;
	mad.lo.s64 	%rd257, %rd256, %rd3, %rd4;
	setp.ge.u64 	%p126, %rd257, %rd261;
	@%p126 bra 	$L__BB16_252;
	mul.lo.s64 	%rd889, %rd257, %rd6;
	shl.b64 	%rd890, %rd889, 4;
	add.s64 	%rd891, %rd1, %rd890;
	ld.global.v2.u64 	{%rd892, %rd893}, [%rd891];
	st.shared.v2.u64 	[%r1], {%rd892, %rd893};
$L__BB16_252:
	add.s64 	%rd258, %rd256, %rd5;
	mad.lo.s64 	%rd259, %rd258, %rd3, %rd4;
	setp.ge.u64 	%p127, %rd259, %rd261;
	@%p127 bra 	$L__BB16_254;
	mul.lo.s64 	%rd894, %rd259, %rd6;
	shl.b64 	%rd895, %rd894, 4;
	add.s64 	%rd896, %rd1, %rd895;
	ld.global.v2.u64 	{%rd897, %rd898}, [%rd896];
	st.shared.v2.u64 	[%r1], {%rd897, %rd898};
$L__BB16_254:
	add.s64 	%rd899, %rd258, %rd5;
	mad.lo.s64 	%rd260, %rd899, %rd3, %rd4;
	setp.ge.u64 	%p128, %rd260, %rd261;
	@%p128 bra 	$L__BB16_256;
	mul.lo.s64 	%rd900, %rd260, %rd6;
	shl.b64 	%rd901, %rd900, 4;
	add.s64 	%rd902, %rd1, %rd901;
	ld.global.v2.u64 	{%rd903, %rd904}, [%rd902];
	st.shared.v2.u64 	[%r1], {%rd903, %rd904};
$L__BB16_256:
	bar.sync 	0;
	ret;

}
	// .globl	_Z22stridedBandwidthKernelILi16ELi256EEvPKcmi
.visible .entry _Z22stridedBandwidthKernelILi16ELi256EEvPKcmi(
	.param .u64 .ptr .align 1 _Z22stridedBandwidthKernelILi16ELi256EEvPKcmi_param_0,
	.param .u64 _Z22stridedBandwidthKernelILi16ELi256EEvPKcmi_param_1,
	.param .u32 _Z22stridedBandwidthKernelILi16ELi256EEvPKcmi_param_2
)
{
	.reg .pred 	%p<257>;
	.reg .b32 	%r<8>;
	.reg .b64 	%rd<1801>;

	ld.param.u64 	%rd518, [_Z22stridedBandwidthKernelILi16ELi256EEvPKcmi_param_0];
	ld.param.u64 	%rd517, [_Z22stridedBandwidthKernelILi16ELi256EEvPKcmi_param_1];
	ld.param.s32 	%rd6, [_Z22stridedBandwidthKernelILi16ELi256EEvPKcmi_param_2];
	cvta.to.global.u64 	%rd1, %rd518;
	mov.u32 	%r2, %ctaid.x;
	cvt.u64.u32 	%rd2, %r2;
	mov.u32 	%r3, %ntid.x;
	cvt.u64.u32 	%rd3, %r3;
	mov.u32 	%r4, %tid.x;
	cvt.u64.u32 	%rd4, %r4;
	mov.u32 	%r5, %nctaid.x;
	cvt.u64.u32 	%rd5, %r5;
	shl.b32 	%r6, %r4, 4;
	mov.u32 	%r7, smem_buffer;
	add.s32 	%r1, %r7, %r6;
	mul.wide.u32 	%rd519, %r2, %r3;
	add.s64 	%rd7, %rd519, %rd4;
	setp.ge.u64 	%p1, %rd7, %rd517;
	@%p1 bra 	$L__BB17_2;
	mul.lo.s64 	%rd520, %rd7, %rd6;
	shl.b64 	%rd521, %rd520, 4;
	add.s64 	%rd522, %rd1, %rd521;
	ld.global.v2.u64 	{%rd523, %rd524}, [%rd522];
	st.shared.v2.u64 	[%r1], {%rd523, %rd524};
$L__BB17_2:
	add.s64 	%rd8, %rd5, %rd2;
	mad.lo.s64 	%rd9, %rd8, %rd3, %rd4;
	setp.ge.u64 	%p2, %rd9, %rd517;
	@%p2 bra 	$L__BB17_4;
	mul.lo.s64 	%rd525, %rd9, %rd6;
	shl.b64 	%rd526, %rd525, 4;
	add.s64 	%rd527, %rd1, %rd526;
	ld.global.v2.u64 	{%rd528, %rd529}, [%rd527];
	st.shared.v2.u64 	[%r1], {%rd528, %rd529};
$L__BB17_4:
	add.s64 	%rd10, %rd8, %rd5;
	mad.lo.s64 	%rd11, %rd10, %rd3, %rd4;
	setp.ge.u64 	%p3, %rd11, %rd517;
	@%p3 bra 	$L__BB17_6;
	mul.lo.s64 	%rd530, %rd11, %rd6;
	shl.b64 	%rd531, %rd530, 4;
	add.s64 	%rd532, %rd1, %rd531;
	ld.global.v2.u64 	{%rd533, %rd534}, [%rd532];
	st.shared.v2.u64 	[%r1], {%rd533, %rd534};
$L__BB17_6:
	add.s64 	%rd12, %rd10, %rd5;
	mad.lo.s64 	%rd13, %rd12, %rd3, %rd4;
	setp.ge.u64 	%p4, %rd13, %rd517;
	@%p4 bra 	$L__BB17_8;
	mul.lo.s64 	%rd535, %rd13, %rd6;
	shl.b64 	%rd536, %rd535, 4;
	add.s64 	%rd537, %rd1, %rd536;
	ld.global.v2.u64 	{%rd538, %rd539}, [%rd537];
	st.shared.v2.u64 	[%r1], {%rd538, %rd539};
$L__BB17_8:
	add.s64 	%rd14, %rd12, %rd5;
	mad.lo.s64 	%rd15, %rd14, %rd3, %rd4;
	setp.ge.u64 	%p5, %rd15, %rd517;
	@%p5 bra 	$L__BB17_10;
	mul.lo.s64 	%rd540, %rd15, %rd6;
	shl.b64 	%rd541, %rd540, 4;
	add.s64 	%rd542, %rd1, %rd541;
	ld.global.v2.u64 	{%rd543, %rd544}, [%rd542];
	st.shared.v2.u64 	[%r1], {%rd543, %rd544};
$L__BB17_10:
	add.s64 	%rd16, %rd14, %rd5;
	mad.lo.s64 	%rd17, %rd16, %rd3, %rd4;
	setp.ge.u64 	%p6, %rd17, %rd517;
	@%p6 bra 	$L__BB17_12;
	mul.lo.s64 	%rd545, %rd17, %rd6;
	shl.b64 	%rd546, %rd545, 4;
	add.s64 	%rd547, %rd1, %rd546;
	ld.global.v2.u64 	{%rd548, %rd549}, [%rd547];
	st.shared.v2.u64 	[%r1], {%rd548, %rd549};
$L__BB17_12:
	add.s64 	%rd18, %rd16, %rd5;
	mad.lo.s64 	%rd19, %rd18, %rd3, %rd4;
	setp.ge.u64 	%p7, %rd19, %rd517;
	@%p7 bra 	$L__BB17_14;
	mul.lo.s64 	%rd550, %rd19, %rd6;
	shl.b64 	%rd551, %rd550, 4;
	add.s64 	%rd552, %rd1, %rd551;
	ld.global.v2.u64 	{%rd553, %rd554}, [%rd552];
	st.shared.v2.u64 	[%r1], {%rd553, %rd554};
$L__BB17_14:
	add.s64 	%rd20, %rd18, %rd5;
	mad.lo.s64 	%rd21, %rd20, %rd3, %rd4;
	setp.ge.u64 	%p8, %rd21, %rd517;
	@%p8 bra 	$L__BB17_16;
	mul.lo.s64 	%rd555, %rd21, %rd6;
	shl.b64 	%rd556, %rd555, 4;
	add.s64 	%rd557, %rd1, %rd556;
	ld.global.v2.u64 	{%rd558, %rd559}, [%rd557];
	st.shared.v2.u64 	[%r1], {%rd558, %rd559};
$L__BB17_16:
	add.s64 	%rd22, %rd20, %rd5;
	mad.lo.s64 	%rd23, %rd22, %rd3, %rd4;
	setp.ge.u64 	%p9, %rd23, %rd517;
	@%p9 bra 	$L__BB17_18;
	mul.lo.s64 	%rd560, %rd23, %rd6;
	shl.b64 	%rd561, %rd560, 4;
	add.s64 	%rd562, %rd1, %rd561;
	ld.global.v2.u64 	{%rd563, %rd564}, [%rd562];
	st.shared.v2.u64 	[%r1], {%rd563, %rd564};
$L__BB17_18:
	add.s64 	%rd24, %rd22, %rd5;
	mad.lo.s64 	%rd25, %rd24, %rd3, %rd4;
	setp.ge.u64 	%p10, %rd25, %rd517;
	@%p10 bra 	$L__BB17_20;
	mul.lo.s64 	%rd565, %rd25, %rd6;
	shl.b64 	%rd566, %rd565, 4;
	add.s64 	%rd567, %rd1, %rd566;
	ld.global.v2.u64 	{%rd568, %rd569}, [%rd567];
	st.shared.v2.u64 	[%r1], {%rd568, %rd569};
$L__BB17_20:
	add.s64 	%rd26, %rd24, %rd5;
	mad.lo.s64 	%rd27, %rd26, %rd3, %rd4;
	setp.ge.u64 	%p11, %rd27, %rd517;
	@%p11 bra 	$L__BB17_22;
	mul.lo.s64 	%rd570, %rd27, %rd6;
	shl.b64 	%rd571, %rd570, 4;
	add.s64 	%rd572, %rd1, %rd571;
	ld.global.v2.u64 	{%rd573, %rd574}, [%rd572];
	st.shared.v2.u64 	[%r1], {%rd573, %rd574};
$L__BB17_22:
	add.s64 	%rd28, %rd26, %rd5;
	mad.lo.s64 	%rd29, %rd28, %rd3, %rd4;
	setp.ge.u64 	%p12, %rd29, %rd517;
	@%p12 bra 	$L__BB17_24;
	mul.lo.s64 	%rd575, %rd29, %rd6;
	shl.b64 	%rd576, %rd575, 4;
	add.s64 	%rd577, %rd1, %rd576;
	ld.global.v2.u64 	{%rd578, %rd579}, [%rd577];
	st.shared.v2.u64 	[%r1], {%rd578, %rd579};
$L__BB17_24:
	add.s64 	%rd30, %rd28, %rd5;
	mad.lo.s64 	%rd31, %rd30, %rd3, %rd4;
	setp.ge.u64 	%p13, %rd31, %rd517;
	@%p13 bra 	$L__BB17_26;
	mul.lo.s64 	%rd580, %rd31, %rd6;
	shl.b64 	%rd581, %rd580, 4;
	add.s64 	%rd582, %rd1, %rd581;
	ld.global.v2.u64 	{%rd583, %rd584}, [%rd582];
	st.shared.v2.u64 	[%r1], {%rd583, %rd584};
$L__BB17_26:
	add.s64 	%rd32, %rd30, %rd5;
	mad.lo.s64 	%rd33, %rd32, %rd3, %rd4;
	setp.ge.u64 	%p14, %rd33, %rd517;
	@%p14 bra 	$L__BB17_28;
	mul.lo.s64 	%rd585, %rd33, %rd6;
	shl.b64 	%rd586, %rd585, 4;
	add.s64 	%rd587, %rd1, %rd586;
	ld.global.v2.u64 	{%rd588, %rd589}, [%rd587];
	st.shared.v2.u64 	[%r1], {%rd588, %rd589};
$L__BB17_28:
	add.s64 	%rd34, %rd32, %rd5;
	mad.lo.s64 	%rd35, %rd34, %rd3, %rd4;
	setp.ge.u64 	%p15, %rd35, %rd517;
	@%p15 bra 	$L__BB17_30;
	mul.lo.s64 	%rd590, %rd35, %rd6;
	shl.b64 	%rd591, %rd590, 4;
	add.s64 	%rd592, %rd1, %rd591;
	ld.global.v2.u64 	{%rd593, %rd594}, [%rd592];
	st.shared.v2.u64 	[%r1], {%rd593, %rd594};
$L__BB17_30:
	add.s64 	%rd36, %rd34, %rd5;
	mad.lo.s64 	%rd37, %rd36, %rd3, %rd4;
	setp.ge.u64 	%p16, %rd37, %rd517;
	@%p16 bra 	$L__BB17_32;
	mul.lo.s64 	%rd595, %rd37, %rd6;
	shl.b64 	%rd596, %rd595, 4;
	add.s64 	%rd597, %rd1, %rd596;
	ld.global.v2.u64 	{%rd598, %rd599}, [%rd597];
	st.shared.v2.u64 	[%r1], {%rd598, %rd599};
$L__BB17_32:
	add.s64 	%rd38, %rd36, %rd5;
	mad.lo.s64 	%rd39, %rd38, %rd3, %rd4;
	setp.ge.u64 	%p17, %rd39, %rd517;
	@%p17 bra 	$L__BB17_34;
	mul.lo.s64 	%rd600, %rd39, %rd6;
	shl.b64 	%rd601, %rd600, 4;
	add.s64 	%rd602, %rd1, %rd601;
	ld.global.v2.u64 	{%rd603, %rd604}, [%rd602];
	st.shared.v2.u64 	[%r1], {%rd603, %rd604};
$L__BB17_34:
	add.s64 	%rd40, %rd38, %rd5;
	mad.lo.s64 	%rd41, %rd40, %rd3, %rd4;
	setp.ge.u64 	%p18, %rd41, %rd517;
	@%p18 bra 	$L__BB17_36;
	mul.lo.s64 	%rd605, %rd41, %rd6;
	shl.b64 	%rd606, %rd605, 4;
	add.s64 	%rd607, %rd1, %rd606;
	ld.global.v2.u64 	{%rd608, %rd609}, [%rd607];
	st.shared.v2.u64 	[%r1], {%rd608, %rd609};
$L__BB17_36:
	add.s64 	%rd42, %rd40, %rd5;
	mad.lo.s64 	%rd43, %rd42, %rd3, %rd4;
	setp.ge.u64 	%p19, %rd43, %rd517;
	@%p19 bra 	$L__BB17_38;
	mul.lo.s64 	%rd610, %rd43, %rd6;
	shl.b64 	%rd611, %rd610, 4;
	add.s64 	%rd612, %rd1, %rd611;
	ld.global.v2.u64 	{%rd613, %rd614}, [%rd612];
	st.shared.v2.u64 	[%r1], {%rd613, %rd614};
$L__BB17_38:
	add.s64 	%rd44, %rd42, %rd5;
	mad.lo.s64 	%rd45, %rd44, %rd3, %rd4;
	setp.ge.u64 	%p20, %rd45, %rd517;
	@%p20 bra 	$L__BB17_40;
	mul.lo.s64 	%rd615, %rd45, %rd6;
	shl.b64 	%rd616, %rd615, 4;
	add.s64 	%rd617, %rd1, %rd616;
	ld.global.v2.u64 	{%rd618, %rd619}, [%rd617];
	st.shared.v2.u64 	[%r1], {%rd618, %rd619};
$L__BB17_40:
	add.s64 	%rd46, %rd44, %rd5;
	mad.lo.s64 	%rd47, %rd46, %rd3, %rd4;
	setp.ge.u64 	%p21, %rd47, %rd517;
	@%p21 bra 	$L__BB17_42;
	mul.lo.s64 	%rd620, %rd47, %rd6;
	shl.b64 	%rd621, %rd620, 4;
	add.s64 	%rd622, %rd1, %rd621;
	ld.global.v2.u64 	{%rd623, %rd624}, [%rd622];
	st.shared.v2.u64 	[%r1], {%rd623, %rd624};
$L__BB17_42:
	add.s64 	%rd48, %rd46, %rd5;
	mad.lo.s64 	%rd49, %rd48, %rd3, %rd4;
	setp.ge.u64 	%p22, %rd49, %rd517;
	@%p22 bra 	$L__BB17_44;
	mul.lo.s64 	%rd625, %rd49, %rd6;
	shl.b64 	%rd626, %rd625, 4;
	add.s64 	%rd627, %rd1, %rd626;
	ld.global.v2.u64 	{%rd628, %rd629}, [%rd627];
	st.shared.v2.u64 	[%r1], {%rd628, %rd629};
$L__BB17_44:
	add.s64 	%rd50, %rd48, %rd5;
	mad.lo.s64 	%rd51, %rd50, %rd3, %rd4;
	setp.ge.u64 	%p23, %rd51, %rd517;
	@%p23 bra 	$L__BB17_46;
	mul.lo.s64 	%rd630, %rd51, %rd6;
	shl.b64 	%rd631, %rd630, 4;
	add.s64 	%rd632, %rd1, %rd631;
	ld.global.v2.u64 	{%rd633, %rd634}, [%rd632];
	st.shared.v2.u64 	[%r1], {%rd633, %rd634};
$L__BB17_46:
	add.s64 	%rd52, %rd50, %rd5;
	mad.lo.s64 	%rd53, %rd52, %rd3, %rd4;
	setp.ge.u64 	%p24, %rd53, %rd517;
	@%p24 bra 	$L__BB17_48;
	mul.lo.s64 	%rd635, %rd53, %rd6;
	shl.b64 	%rd636, %rd635, 4;
	add.s64 	%rd637, %rd1, %rd636;
	ld.global.v2.u64 	{%rd638, %rd639}, [%rd637];
	st.shared.v2.u64 	[%r1], {%rd638, %rd639};
$L__BB17_48:
	add.s64 	%rd54, %rd52, %rd5;
	mad.lo.s64 	%rd55, %rd54, %rd3, %rd4;
	setp.ge.u64 	%p25, %rd55, %rd517;
	@%p25 bra 	$L__BB17_50;
	mul.lo.s64 	%rd640, %rd55, %rd6;
	shl.b64 	%rd641, %rd640, 4;
	add.s64 	%rd642, %rd1, %rd641;
	ld.global.v2.u64 	{%rd643, %rd644}, [%rd642];
	st.shared.v2.u64 	[%r1], {%rd643, %rd644};
$L__BB17_50:
	add.s64 	%rd56, %rd54, %rd5;
	mad.lo.s64 	%rd57, %rd56, %rd3, %rd4;
	setp.ge.u64 	%p26, %rd57, %rd517;
	@%p26 bra 	$L__BB17_52;
	mul.lo.s64 	%rd645, %rd57, %rd6;
	shl.b64 	%rd646, %rd645, 4;
	add.s64 	%rd647, %rd1, %rd646;
	ld.global.v2.u64 	{%rd648, %rd649}, [%rd647];
	st.shared.v2.u64 	[%r1], {%rd648, %rd649};
$L__BB17_52:
	add.s64 	%rd58, %rd56, %rd5;
	mad.lo.s64 	%rd59, %rd58, %rd3, %rd4;
	setp.ge.u64 	%p27, %rd59, %rd517;
	@%p27 bra 	$L__BB17_54;
	mul.lo.s64 	%rd650, %rd59, %rd6;
	shl.b64 	%rd651, %rd650, 4;
	add.s64 	%rd652, %rd1, %rd651;
	ld.global.v2.u64 	{%rd653, %rd654}, [%rd652];
	st.shared.v2.u64 	[%r1], {%rd653, %rd654};
$L__BB17_54:
	add.s64 	%rd60, %rd58, %rd5;
	mad.lo.s64 	%rd61, %rd60, %rd3, %rd4;
	setp.ge.u64 	%p28, %rd61, %rd517;
	@%p28 bra 	$L__BB17_56;
	mul.lo.s64 	%rd655, %rd61, %rd6;
	shl.b64 	%rd656, %rd655, 4;
	add.s64 	%rd657, %rd1, %rd656;
	ld.global.v2.u64 	{%rd658, %rd659}, [%rd657];
	st.shared.v2.u64 	[%r1], {%rd658, %rd659};
$L__BB17_56:
	add.s64 	%rd62, %rd60, %rd5;
	mad.lo.s64 	%rd63, %rd62, %rd3, %rd4;
	setp.ge.u64 	%p29, %rd63, %rd517;
	@%p29 bra 	$L__BB17_58;
	mul.lo.s64 	%rd660, %rd63, %rd6;
	shl.b64 	%rd661, %rd660, 4;
	add.s64 	%rd662, %rd1, %rd661;
	ld.global.v2.u64 	{%rd663, %rd664}, [%rd662];
	st.shared.v2.u64 	[%r1], {%rd663, %rd664};
$L__BB17_58:
	add.s64 	%rd64, %rd62, %rd5;
	mad.lo.s64 	%rd65, %rd64, %rd3, %rd4;
	setp.ge.u64 	%p30, %rd65, %rd517;
	@%p30 bra 	$L__BB17_60;
	mul.lo.s64 	%rd665, %rd65, %rd6;
	shl.b64 	%rd666, %rd665, 4;
	add.s64 	%rd667, %rd1, %rd666;
	ld.global.v2.u64 	{%rd668, %rd669}, [%rd667];
	st.shared.v2.u64 	[%r1], {%rd668, %rd669};
$L__BB17_60:
	add.s64 	%rd66, %rd64, %rd5;
	mad.lo.s64 	%rd67, %rd66, %rd3, %rd4;
	setp.ge.u64 	%p31, %rd67, %rd517;
	@%p31 bra 	$L__BB17_62;
	mul.lo.s64 	%rd670, %rd67, %rd6;
	shl.b64 	%rd671, %rd670, 4;
	add.s64 	%rd672, %rd1, %rd671;
	ld.global.v2.u64 	{%rd673, %rd674}, [%rd672];
	st.shared.v2.u64 	[%r1], {%rd673, %rd674};
$L__BB17_62:
	add.s64 	%rd68, %rd66, %rd5;
	mad.lo.s64 	%rd69, %rd68, %rd3, %rd4;
	setp.ge.u64 	%p32, %rd69, %rd517;
	@%p32 bra 	$L__BB17_64;
	mul.lo.s64 	%rd675, %rd69, %rd6;
	shl.b64 	%rd676, %rd675, 4;
	add.s64 	%rd677, %rd1, %rd676;
	ld.global.v2.u64 	{%rd678, %rd679}, [%rd677];
	st.shared.v2.u64 	[%r1], {%rd678, %rd679};
$L__BB17_64:
	add.s64 	%rd70, %rd68, %rd5;
	mad.lo.s64 	%rd71, %rd70, %rd3, %rd4;
	setp.ge.u64 	%p33, %rd71, %rd517;
	@%p33 bra 	$L__BB17_66;
	mul.lo.s64 	%rd680, %rd71, %rd6;
	shl.b64 	%rd681, %rd680, 4;
	add.s64 	%rd682, %rd1, %rd681;
	ld.global.v2.u64 	{%rd683, %rd684}, [%rd682];
	st.shared.v2.u64 	[%r1], {%rd683, %rd684};
$L__BB17_66:
	add.s64 	%rd72, %rd70, %rd5;
	mad.lo.s64 	%rd73, %rd72, %rd3, %rd4;
	setp.ge.u64 	%p34, %rd73, %rd517;
	@%p34 bra 	$L__BB17_68;
	mul.lo.s64 	%rd685, %rd73, %rd6;
	shl.b64 	%rd686, %rd685, 4;
	add.s64 	%rd687, %rd1, %rd686;
	ld.global.v2.u64 	{%rd688, %rd689}, [%rd687];
	st.shared.v2.u64 	[%r1], {%rd688, %rd689};
$L__BB17_68:
	add.s64 	%rd74, %rd72, %rd5;
	mad.lo.s64 	%rd75, %rd74, %rd3, %rd4;
	setp.ge.u64 	%p35, %rd75, %rd517;
	@%p35 bra 	$L__BB17_70;
	mul.lo.s64 	%rd690, %rd75, %rd6;
	shl.b64 	%rd691, %rd690, 4;
	add.s64 	%rd692, %rd1, %rd691;
	ld.global.v2.u64 	{%rd693, %rd694}, [%rd692];
	st.shared.v2.u64 	[%r1], {%rd693, %rd694};
$L__BB17_70:
	add.s64 	%rd76, %rd74, %rd5;
	mad.lo.s64 	%rd77, %rd76, %rd3, %rd4;
	setp.ge.u64 	%p36, %rd77, %rd517;
	@%p36 bra 	$L__BB17_72;
	mul.lo.s64 	%rd695, %rd77, %rd6;
	shl.b64 	%rd696, %rd695, 4;
	add.s64 	%rd697, %rd1, %rd696;
	ld.global.v2.u64 	{%rd698, %rd699}, [%rd697];
	st.shared.v2.u64 	[%r1], {%rd698, %rd699};
$L__BB17_72:
	add.s64 	%rd78, %rd76, %rd5;
	mad.lo.s64 	%rd79, %rd78, %rd3, %rd4;
	setp.ge.u64 	%p37, %rd79, %rd517;
	@%p37 bra 	$L__BB17_74;
	mul.lo.s64 	%rd700, %rd79, %rd6;
	shl.b64 	%rd701, %rd700, 4;
	add.s64 	%rd702, %rd1, %rd701;
	ld.global.v2.u64 	{%rd703, %rd704}, [%rd702];
	st.shared.v2.u64 	[%r1], {%rd703, %rd704};
$L__BB17_74:
	add.s64 	%rd80, %rd78, %rd5;
	mad.lo.s64 	%rd81, %rd80, %rd3, %rd4;
	setp.ge.u64 	%p38, %rd81, %rd517;
	@%p38 bra 	$L__BB17_76;
	mul.lo.s64 	%rd705, %rd81, %rd6;
	shl.b64 	%rd706, %rd705, 4;
	add.s64 	%rd707, %rd1, %rd706;
	ld.global.v2.u64 	{%rd708, %rd709}, [%rd707];
	st.shared.v2.u64 	[%r1], {%rd708, %rd709};
$L__BB17_76:
	add.s64 	%rd82, %rd80, %rd5;
	mad.lo.s64 	%rd83, %rd82, %rd3, %rd4;
	setp.ge.u64 	%p39, %rd83, %rd517;
	@%p39 bra 	$L__BB17_78;
	mul.lo.s64 	%rd710, %rd83, %rd6;
	shl.b64 	%rd711, %rd710, 4;
	add.s64 	%rd712, %rd1, %rd711;
	ld.global.v2.u64 	{%rd713, %rd714}, [%rd712];
	st.shared.v2.u64 	[%r1], {%rd713, %rd714};
$L__BB17_78:
	add.s64 	%rd84, %rd82, %rd5;
	mad.lo.s64 	%rd85, %rd84, %rd3, %rd4;
	setp.ge.u64 	%p40, %rd85, %rd517;
	@%p40 bra 	$L__BB17_80;
	mul.lo.s64 	%rd715, %rd85, %rd6;
	shl.b64 	%rd716, %rd715, 4;
	add.s64 	%rd717, %rd1, %rd716;
	ld.global.v2.u64 	{%rd718, %rd719}, [%rd717];
	st.shared.v2.u64 	[%r1], {%rd718, %rd719};
$L__BB17_80:
	add.s64 	%rd86, %rd84, %rd5;
	mad.lo.s64 	%rd87, %rd86, %rd3, %rd4;
	setp.ge.u64 	%p41, %rd87, %rd517;
	@%p41 bra 	$L__BB17_82;
	mul.lo.s64 	%rd720, %rd87, %rd6;
	shl.b64 	%rd721, %rd720, 4;
	add.s64 	%rd722, %rd1, %rd721;
	ld.global.v2.u64 	{%rd723, %rd724}, [%rd722];
	st.shared.v2.u64 	[%r1], {%rd723, %rd724};
$L__BB17_82:
	add.s64 	%rd88, %rd86, %rd5;
	mad.lo.s64 	%rd89, %rd88, %rd3, %rd4;
	setp.ge.u64 	%p42, %rd89, %rd517;
	@%p42 bra 	$L__BB17_84;
	mul.lo.s64 	%rd725, %rd89, %rd6;
	shl.b64 	%rd726, %rd725, 4;
	add.s64 	%rd727, %rd1, %rd726;
	ld.global.v2.u64 	{%rd728, %rd729}, [%rd727];
	st.shared.v2.u64 	[%r1], {%rd728, %rd729};
$L__BB17_84:
	add.s64 	%rd90, %rd88, %rd5;
	mad.lo.s64 	%rd91, %rd90, %rd3, %rd4;
	setp.ge.u64 	%p43, %rd91, %rd517;
	@%p43 bra 	$L__BB17_86;
	mul.lo.s64 	%rd730, %rd91, %rd6;
	shl.b64 	%rd731, %rd730, 4;
	add.s64 	%rd732, %rd1, %rd731;
	ld.global.v2.u64 	{%rd733, %rd734}, [%rd732];
	st.shared.v2.u64 	[%r1], {%rd733, %rd734};
$L__BB17_86:
	add.s64 	%rd92, %rd90, %rd5;
	mad.lo.s64 	%rd93, %rd92, %rd3, %rd4;
	setp.ge.u64 	%p44, %rd93, %rd517;
	@%p44 bra 	$L__BB17_88;
	mul.lo.s64 	%rd735, %rd93, %rd6;
	shl.b64 	%rd736, %rd735, 4;
	add.s64 	%rd737, %rd1, %rd736;
	ld.global.v2.u64 	{%rd738, %rd739}, [%rd737];
	st.shared.v2.u64 	[%r1], {%rd738, %rd739};
$L__BB17_88:
	add.s64 	%rd94, %rd92, %rd5;
	mad.lo.s64 	%rd95, %rd94, %rd3, %rd4;
	setp.ge.u64 	%p45, %rd95, %rd517;
	@%p45 bra 	$L__BB17_90;
	mul.lo.s64 	%rd740, %rd95, %rd6;
	shl.b64 	%rd741, %rd740, 4;
	add.s64 	%rd742, %rd1, %rd741;
	ld.global.v2.u64 	{%rd743, %rd744}, [%rd742];
	st.shared.v2.u64 	[%r1], {%rd743, %rd744};
$L__BB17_90:
	add.s64 	%rd96, %rd94, %rd5;
	mad.lo.s64 	%rd97, %rd96, %rd3, %rd4;
	setp.ge.u64 	%p46, %rd97, %rd517;
	@%p46 bra 	$L__BB17_92;
	mul.lo.s64 	%rd745, %rd97, %rd6;
	shl.b64 	%rd746, %rd745, 4;
	add.s64 	%rd747, %rd1, %rd746;
	ld.global.v2.u64 	{%rd748, %rd749}, [%rd747];
	st.shared.v2.u64 	[%r1], {%rd748, %rd749};
$L__BB17_92:
	add.s64 	%rd98, %rd96, %rd5;
	mad.lo.s64 	%rd99, %rd98, %rd3, %rd4;
	setp.ge.u64 	%p47, %rd99, %rd517;
	@%p47 bra 	$L__BB17_94;
	mul.lo.s64 	%rd750, %rd99, %rd6;
	shl.b64 	%rd751, %rd750, 4;
	add.s64 	%rd752, %rd1, %rd751;
	ld.global.v2.u64 	{%rd753, %rd754}, [%rd752];
	st.shared.v2.u64 	[%r1], {%rd753, %rd754};
$L__BB17_94:
	add.s64 	%rd100, %rd98, %rd5;
	mad.lo.s64 	%rd101, %rd100, %rd3, %rd4;
	setp.ge.u64 	%p48, %rd101, %rd517;
	@%p48 bra 	$L__BB17_96;
	mul.lo.s64 	%rd755, %rd101, %rd6;
	shl.b64 	%rd756, %rd755, 4;
	add.s64 	%rd757, %rd1, %rd756;
	ld.global.v2.u64 	{%rd758, %rd759}, [%rd757];
	st.shared.v2.u64 	[%r1], {%rd758, %rd759};
$L__BB17_96:
	add.s64 	%rd102, %rd100, %rd5;
	mad.lo.s64 	%rd103, %rd102, %rd3, %rd4;
	setp.ge.u64 	%p49, %rd103, %rd517;
	@%p49 bra 	$L__BB17_98;
	mul.lo.s64 	%rd760, %rd103, %rd6;
	shl.b64 	%rd761, %rd760, 4;
	add.s64 	%rd762, %rd1, %rd761;
	ld.global.v2.u64 	{%rd763, %rd764}, [%rd762];
	st.shared.v2.u64 	[%r1], {%rd763, %rd764};
$L__BB17_98:
	add.s64 	%rd104, %rd102, %rd5;
	mad.lo.s64 	%rd105, %rd104, %rd3, %rd4;
	setp.ge.u64 	%p50, %rd105, %rd517;
	@%p50 bra 	$L__BB17_100;
	mul.lo.s64 	%rd765, %rd105, %rd6;
	shl.b64 	%rd766, %rd765, 4;
	add.s64 	%rd767, %rd1, %rd766;
	ld.global.v2.u64 	{%rd768, %rd769}, [%rd767];
	st.shared.v2.u64 	[%r1], {%rd768, %rd769};
$L__BB17_100:
	add.s64 	%rd106, %rd104, %rd5;
	mad.lo.s64 	%rd107, %rd106, %rd3, %rd4;
	setp.ge.u64 	%p51, %rd107, %rd517;
	@%p51 bra 	$L__BB17_102;
	mul.lo.s64 	%rd770, %rd107, %rd6;
	shl.b64 	%rd771, %rd770, 4;
	add.s64 	%rd772, %rd1, %rd771;
	ld.global.v2.u64 	{%rd773, %rd774}, [%rd772];
	st.shared.v2.u64 	[%r1], {%rd773, %rd774};
$L__BB17_102:
	add.s64 	%rd108, %rd106, %rd5;
	mad.lo.s64 	%rd109, %rd108, %rd3, %rd4;
	setp.ge.u64 	%p52, %rd109, %rd517;
	@%p52 bra 	$L__BB17_104;
	mul.lo.s64 	%rd775, %rd109, %rd6;
	shl.b64 	%rd776, %rd775, 4;
	add.s64 	%rd777, %rd1, %rd776;
	ld.global.v2.u64 	{%rd778, %rd779}, [%rd777];
	st.shared.v2.u64 	[%r1], {%rd778, %rd779};
$L__BB17_104:
	add.s64 	%rd110, %rd108, %rd5;
	mad.lo.s64 	%rd111, %rd110, %rd3, %rd4;
	setp.ge.u64 	%p53, %rd111, %rd517;
	@%p53 bra 	$L__BB17_106;
	mul.lo.s64 	%rd780, %rd111, %rd6;
	shl.b64 	%rd781, %rd780, 4;
	add.s64 	%rd782, %rd1, %rd781;
	ld.global.v2.u64 	{%rd783, %rd784}, [%rd782];
	st.shared.v2.u64 	[%r1], {%rd783, %rd784};
$L__BB17_106:
	add.s64 	%rd112, %rd110, %rd5;
	mad.lo.s64 	%rd113, %rd112, %rd3, %rd4;
	setp.ge.u64 	%p54, %rd113, %rd517;
	@%p54 bra 	$L__BB17_108;
	mul.lo.s64 	%rd785, %rd113, %rd6;
	shl.b64 	%rd786, %rd785, 4;
	add.s64 	%rd787, %rd1, %rd786;
	ld.global.v2.u64 	{%rd788, %rd789}, [%rd787];
	st.shared.v2.u64 	[%r1], {%rd788, %rd789};
$L__BB17_108:
	add.s64 	%rd114, %rd112, %rd5;
	mad.lo.s64 	%rd115, %rd114, %rd3, %rd4;
	setp.ge.u64 	%p55, %rd115, %rd517;
	@%p55 bra 	$L__BB17_110;
	mul.lo.s64 	%rd790, %rd115, %rd6;
	shl.b64 	%rd791, %rd790, 4;
	add.s64 	%rd792, %rd1, %rd791;
	ld.global.v2.u64 	{%rd793, %rd794}, [%rd792];
	st.shared.v2.u64 	[%r1], {%rd793, %rd794};
$L__BB17_110:
	add.s64 	%rd116, %rd114, %rd5;
	mad.lo.s64 	%rd117, %rd116, %rd3, %rd4;
	setp.ge.u64 	%p56, %rd117, %rd517;
	@%p56 bra 	$L__BB17_112;
	mul.lo.s64 	%rd795, %rd117, %rd6;
	shl.b64 	%rd796, %rd795, 4;
	add.s64 	%rd797, %rd1, %rd796;
	ld.global.v2.u64 	{%rd798, %rd799}, [%rd797];
	st.shared.v2.u64 	[%r1], {%rd798, %rd799};
$L__BB17_112:
	add.s64 	%rd118, %rd116, %rd5;
	mad.lo.s64 	%rd119, %rd118, %rd3, %rd4;
	setp.ge.u64 	%p57, %rd119, %rd517;
	@%p57 bra 	$L__BB17_114;
	mul.lo.s64 	%rd800, %rd119, %rd6;
	shl.b64 	%rd801, %rd800, 4;
	add.s64 	%rd802, %rd1, %rd801;
	ld.global.v2.u64 	{%rd803, %rd804}, [%rd802];
	st.shared.v2.u64 	[%r1], {%rd803, %rd804};
$L__BB17_114:
	add.s64 	%rd120, %rd118, %rd5;
	mad.lo.s64 	%rd121, %rd120, %rd3, %rd4;
	setp.ge.u64 	%p58, %rd121, %rd517;
	@%p58 bra 	$L__BB17_116;
	mul.lo.s64 	%rd805, %rd121, %rd6;
	shl.b64 	%rd806, %rd805, 4;
	add.s64 	%rd807, %rd1, %rd806;
	ld.global.v2.u64 	{%rd808, %rd809}, [%rd807];
	st.shared.v2.u64 	[%r1], {%rd808, %rd809};
$L__BB17_116:
	add.s64 	%rd122, %rd120, %rd5;
	mad.lo.s64 	%rd123, %rd122, %rd3, %rd4;
	setp.ge.u64 	%p59, %rd123, %rd517;
	@%p59 bra 	$L__BB17_118;
	mul.lo.s64 	%rd810, %rd123, %rd6;
	shl.b64 	%rd811, %rd810, 4;
	add.s64 	%rd812, %rd1, %rd811;
	ld.global.v2.u64 	{%rd813, %rd814}, [%rd812];
	st.shared.v2.u64 	[%r1], {%rd813, %rd814};
$L__BB17_118:
	add.s64 	%rd124, %rd122, %rd5;
	mad.lo.s64 	%rd125, %rd124, %rd3, %rd4;
	setp.ge.u64 	%p60, %rd125, %rd517;
	@%p60 bra 	$L__BB17_120;
	mul.lo.s64 	%rd815, %rd125, %rd6;
	shl.b64 	%rd816, %rd815, 4;
	add.s64 	%rd817, %rd1, %rd816;
	ld.global.v2.u64 	{%rd818, %rd819}, [%rd817];
	st.shared.v2.u64 	[%r1], {%rd818, %rd819};
$L__BB17_120:
	add.s64 	%rd126, %rd124, %rd5;
	mad.lo.s64 	%rd127, %rd126, %rd3, %rd4;
	setp.ge.u64 	%p61, %rd127, %rd517;
	@%p61 bra 	$L__BB17_122;
	mul.lo.s64 	%rd820, %rd127, %rd6;
	shl.b64 	%rd821, %rd820, 4;
	add.s64 	%rd822, %rd1, %rd821;
	ld.global.v2.u64 	{%rd823, %rd824}, [%rd822];
	st.shared.v2.u64 	[%r1], {%rd823, %rd824};
$L__BB17_122:
	add.s64 	%rd128, %rd126, %rd5;
	mad.lo.s64 	%rd129, %rd128, %rd3, %rd4;
	setp.ge.u64 	%p62, %rd129, %rd517;
	@%p62 bra 	$L__BB17_124;
	mul.lo.s64 	%rd825, %rd129, %rd6;
	shl.b64 	%rd826, %rd825, 4;
	add.s64 	%rd827, %rd1, %rd826;
	ld.global.v2.u64 	{%rd828, %rd829}, [%rd827];
	st.shared.v2.u64 	[%r1], {%rd828, %rd829};
$L__BB17_124:
	add.s64 	%rd130, %rd128, %rd5;
	mad.lo.s64 	%rd131, %rd130, %rd3, %rd4;
	setp.ge.u64 	%p63, %rd131, %rd517;
	@%p63 bra 	$L__BB17_126;
	mul.lo.s64 	%rd830, %rd131, %rd6;
	shl.b64 	%rd831, %rd830, 4;
	add.s64 	%rd832, %rd1, %rd831;
	ld.global.v2.u64 	{%rd833, %rd834}, [%rd832];
	st.shared.v2.u64 	[%r1], {%rd833, %rd834};
$L__BB17_126:
	add.s64 	%rd132, %rd130, %rd5;
	mad.lo.s64 	%rd133, %rd132, %rd3, %rd4;
	setp.ge.u64 	%p64, %rd133, %rd517;
	@%p64 bra 	$L__BB17_128;
	mul.lo.s64 	%rd835, %rd133, %rd6;
	shl.b64 	%rd836, %rd835, 4;
	add.s64 	%rd837, %rd1, %rd836;
	ld.global.v2.u64 	{%rd838, %rd839}, [%rd837];
	st.shared.v2.u64 	[%r1], {%rd838, %rd839};
$L__BB17_128:
	add.s64 	%rd134, %rd132, %rd5;
	mad.lo.s64 	%rd135, %rd134, %rd3, %rd4;
	setp.ge.u64 	%p65, %rd135, %rd517;
	@%p65 bra 	$L__BB17_130;
	mul.lo.s64 	%rd840, %rd135, %rd6;
	shl.b64 	%rd841, %rd840, 4;
	add.s64 	%rd842, %rd1, %rd841;
	ld.global.v2.u64 	{%rd843, %rd844}, [%rd842];
	st.shared.v2.u64 	[%r1], {%rd843, %rd844};
$L__BB17_130:
	add.s64 	%rd136, %rd134, %rd5;
	mad.lo.s64 	%rd137, %rd136, %rd3, %rd4;
	setp.ge.u64 	%p66, %rd137, %rd517;
	@%p66 bra 	$L__BB17_132;
	mul.lo.s64 	%rd845, %rd137, %rd6;
	shl.b64 	%rd846, %rd845, 4;
	add.s64 	%rd847, %rd1, %rd846;
	ld.global.v2.u64 	{%rd848, %rd849}, [%rd847];
	st.shared.v2.u64 	[%r1], {%rd848, %rd849};
$L__BB17_132:
	add.s64 	%rd138, %rd136, %rd5;
	mad.lo.s64 	%rd139, %rd138, %rd3, %rd4;
	setp.ge.u64 	%p67, %rd139, %rd517;
	@%p67 bra 	$L__BB17_134;
	mul.lo.s64 	%rd850, %rd139, %rd6;
	shl.b64 	%rd851, %rd850, 4;
	add.s64 	%rd852, %rd1, %rd851;
	ld.global.v2.u64 	{%rd853, %rd854}, [%rd852];
	st.shared.v2.u64 	[%r1], {%rd853, %rd854};
$L__BB17_134:
	add.s64 	%rd140, %rd138, %rd5;
	mad.lo.s64 	%rd141, %rd140, %rd3, %rd4;
	setp.ge.u64 	%p68, %rd141, %rd517;
	@%p68 bra 	$L__BB17_136;
	mul.lo.s64 	%rd855, %rd141, %rd6;
	shl.b64 	%rd856, %rd855, 4;
	add.s64 	%rd857, %rd1, %rd856;
	ld.global.v2.u64 	{%rd858, %rd859}, [%rd857];
	st.shared.v2.u64 	[%r1], {%rd858, %rd859};
$L__BB17_136:
	add.s64 	%rd142, %rd140, %rd5;
	mad.lo.s64 	%rd143, %rd142, %rd3, %rd4;
	setp.ge.u64 	%p69, %rd143, %rd517;
	@%p69 bra 	$L__BB17_138;
	mul.lo.s64 	%rd860, %rd143, %rd6;
	shl.b64 	%rd861, %rd860, 4;
	add.s64 	%rd862, %rd1, %rd861;
	ld.global.v2.u64 	{%rd863, %rd864}, [%rd862];
	st.shared.v2.u64 	[%r1], {%rd863, %rd864};
$L__BB17_138:
	add.s64 	%rd144, %rd142, %rd5;
	mad.lo.s64 	%rd145, %rd144, %rd3, %rd4;
	setp.ge.u64 	%p70, %rd145, %rd517;
	@%p70 bra 	$L__BB17_140;
	mul.lo.s64 	%rd865, %rd145, %rd6;
	shl.b64 	%rd866, %rd865, 4;
	add.s64 	%rd867, %rd1, %rd866;
	ld.global.v2.u64 	{%rd868, %rd869}, [%rd867];
	st.shared.v2.u64 	[%r1], {%rd868, %rd869};
$L__BB17_140:
	add.s64 	%rd146, %rd144, %rd5;
	mad.lo.s64 	%rd147, %rd146, %rd3, %rd4;
	setp.ge.u64 	%p71, %rd147, %rd517;
	@%p71 bra 	$L__BB17_142;
	mul.lo.s64 	%rd870, %rd147, %rd6;
	shl.b64 	%rd871, %rd870, 4;
	add.s64 	%rd872, %rd1, %rd871;
	ld.global.v2.u64 	{%rd873, %rd874}, [%rd872];
	st.shared.v2.u64 	[%r1], {%rd873, %rd874};
$L__BB17_142:
	add.s64 	%rd148, %rd146, %rd5;
	mad.lo.s64 	%rd149, %rd148, %rd3, %rd4;
	setp.ge.u64 	%p72, %rd149, %rd517;
	@%p72 bra 	$L__BB17_144;
	mul.lo.s64 	%rd875, %rd149, %rd6;
	shl.b64 	%rd876, %rd875, 4;
	add.s64 	%rd877, %rd1, %rd876;
	ld.global.v2.u64 	{%rd878, %rd879}, [%rd877];
	st.shared.v2.u64 	[%r1], {%rd878, %rd879};
$L__BB17_144:
	add.s64 	%rd150, %rd148, %rd5;
	mad.lo.s64 	%rd151, %rd150, %rd3, %rd4;
	setp.ge.u64 	%p73, %rd151, %rd517;
	@%p73 bra 	$L__BB17_146;
	mul.lo.s64 	%rd880, %rd151, %rd6;
	shl.b64 	%rd881, %rd880, 4;
	add.s64 	%rd882, %rd1, %rd881;
	ld.global.v2.u64 	{%rd883, %rd884}, [%rd882];
	st.shared.v2.u64 	[%r1], {%rd883, %rd884};
$L__BB17_146:
	add.s64 	%rd152, %rd150, %rd5;
	mad.lo.s64 	%rd153, %rd152, %rd3, %rd4;
	setp.ge.u64 	%p74, %rd153, %rd517;
	@%p74 bra 	$L__BB17_148;
	mul.lo.s64 	%rd885, %rd153, %rd6;
	shl.b64 	%rd886, %rd885, 4;
	add.s64 	%rd887, %rd1, %rd886;
	ld.global.v2.u64 	{%rd888, %rd889}, [%rd887];
	st.shared.v2.u64 	[%r1], {%rd888, %rd889};
$L__BB17_148:
	add.s64 	%rd154, %rd152, %rd5;
	mad.lo.s64 	%rd155, %rd154, %rd3, %rd4;
	setp.ge.u64 	%p75, %rd155, %rd517;
	@%p75 bra 	$L__BB17_150;
	mul.lo.s64 	%rd890, %rd155, %rd6;
	shl.b64 	%rd891, %rd890, 4;
	add.s64 	%rd892, %rd1, %rd891;
	ld.global.v2.u64 	{%rd893, %rd894}, [%rd892];
	st.shared.v2.u64 	[%r1], {%rd893, %rd894};
$L__BB17_150:
	add.s64 	%rd156, %rd154, %rd5;
	mad.lo.s64 	%rd157, %rd156, %rd3, %rd4;
	setp.ge.u64 	%p76, %rd157, %rd517;
	@%p76 bra 	$L__BB17_152;
	mul.lo.s64 	%rd895, %rd157, %rd6;
	shl.b64 	%rd896, %rd895, 4;
	add.s64 	%rd897, %rd1, %rd896;
	ld.global.v2.u64 	{%rd898, %rd899}, [%rd897];
	st.shared.v2.u64 	[%r1], {%rd898, %rd899};
$L__BB17_152:
	add.s64 	%rd158, %rd156, %rd5;
	mad.lo.s64 	%rd159, %rd158, %rd3, %rd4;
	setp.ge.u64 	%p77, %rd159, %rd517;
	@%p77 bra 	$L__BB17_154;
	mul.lo.s64 	%rd900, %rd159, %rd6;
	shl.b64 	%rd901, %rd900, 4;
	add.s64 	%rd902, %rd1, %rd901;
	ld.global.v2.u64 	{%rd903, %rd904}, [%rd902];
	st.shared.v2.u64 	[%r1], {%rd903, %rd904};
$L__BB17_154:
	add.s64 	%rd160, %rd158, %rd5;
	mad.lo.s64 	%rd161, %rd160, %rd3, %rd4;
	setp.ge.u64 	%p78, %rd161, %rd517;
	@%p78 bra 	$L__BB17_156;
	mul.lo.s64 	%rd905, %rd161, %rd6;
	shl.b64 	%rd906, %rd905, 4;
	add.s64 	%rd907, %rd1, %rd906;
	ld.global.v2.u64 	{%rd908, %rd909}, [%rd907];
	st.shared.v2.u64 	[%r1], {%rd908, %rd909};
$L__BB17_156:
	add.s64 	%rd162, %rd160, %rd5;
	mad.lo.s64 	%rd163, %rd162, %rd3, %rd4;
	setp.ge.u64 	%p79, %rd163, %rd517;
	@%p79 bra 	$L__BB17_158;
	mul.lo.s64 	%rd910, %rd163, %rd6;
	shl.b64 	%rd911, %rd910, 4;
	add.s64 	%rd912, %rd1, %rd911;
	ld.global.v2.u64 	{%rd913, %rd914}, [%rd912];
	st.shared.v2.u64 	[%r1], {%rd913, %rd914};
$L__BB17_158:
	add.s64 	%rd164, %rd162, %rd5;
	mad.lo.s64 	%rd165, %rd164, %rd3, %rd4;
	setp.ge.u64 	%p80, %rd165, %rd517;
	@%p80 bra 	$L__BB17_160;
	mul.lo.s64 	%rd915, %rd165, %rd6;
	shl.b64 	%rd916, %rd915, 4;
	add.s64 	%rd917, %rd1, %rd916;
	ld.global.v2.u64 	{%rd918, %rd919}, [%rd917];
	st.shared.v2.u64 	[%r1], {%rd918, %rd919};
$L__BB17_160:
	add.s64 	%rd166, %rd164, %rd5;
	mad.lo.s64 	%rd167, %rd166, %rd3, %rd4;
	setp.ge.u64 	%p81, %rd167, %rd517;
	@%p81 bra 	$L__BB17_162;
	mul.lo.s64 	%rd920, %rd167, %rd6;
	shl.b64 	%rd921, %rd920, 4;
	add.s64 	%rd922, %rd1, %rd921;
	ld.global.v2.u64 	{%rd923, %rd924}, [%rd922];
	st.shared.v2.u64 	[%r1], {%rd923, %rd924};
$L__BB17_162:
	add.s64 	%rd168, %rd166, %rd5;
	mad.lo.s64 	%rd169, %rd168, %rd3, %rd4;
	setp.ge.u64 	%p82, %rd169, %rd517;
	@%p82 bra 	$L__BB17_164;
	mul.lo.s64 	%rd925, %rd169, %rd6;
	shl.b64 	%rd926, %rd925, 4;
	add.s64 	%rd927, %rd1, %rd926;
	ld.global.v2.u64 	{%rd928, %rd929}, [%rd927];
	st.shared.v2.u64 	[%r1], {%rd928, %rd929};
$L__BB17_164:
	add.s64 	%rd170, %rd168, %rd5;
	mad.lo.s64 	%rd171, %rd170, %rd3, %rd4;
	setp.ge.u64 	%p83, %rd171, %rd517;
	@%p83 bra 	$L__BB17_166;
	mul.lo.s64 	%rd930, %rd171, %rd6;
	shl.b64 	%rd931, %rd930, 4;
	add.s64 	%rd932, %rd1, %rd931;
	ld.global.v2.u64 	{%rd933, %rd934}, [%rd932];
	st.shared.v2.u64 	[%r1], {%rd933, %rd934};
$L__BB17_166:
	add.s64 	%rd172, %rd170, %rd5;
	mad.lo.s64 	%rd173, %rd172, %rd3, %rd4;
	setp.ge.u64 	%p84, %rd173, %rd517;
	@%p84 bra 	$L__BB17_168;
	mul.lo.s64 	%rd935, %rd173, %rd6;
	shl.b64 	%rd936, %rd935, 4;
	add.s64 	%rd937, %rd1, %rd936;
	ld.global.v2.u64 	{%rd938, %rd939}, [%rd937];
	st.shared.v2.u64 	[%r1], {%rd938, %rd939};
$L__BB17_168:
	add.s64 	%rd174, %rd172, %rd5;
	mad.lo.s64 	%rd175, %rd174, %rd3, %rd4;
	setp.ge.u64 	%p85, %rd175, %rd517;
	@%p85 bra 	$L__BB17_170;
	mul.lo.s64 	%rd940, %rd175, %rd6;
	shl.b64 	%rd941, %rd940, 4;
	add.s64 	%rd942, %rd1, %rd941;
	ld.global.v2.u64 	{%rd943, %rd944}, [%rd942];
	st.shared.v2.u64 	[%r1], {%rd943, %rd944};
$L__BB17_170:
	add.s64 	%rd176, %rd174, %rd5;
	mad.lo.s64 	%rd177, %rd176, %rd3, %rd4;
	setp.ge.u64 	%p86, %rd177, %rd517;
	@%p86 bra 	$L__BB17_172;
	mul.lo.s64 	%rd945, %rd177, %rd6;
	shl.b64 	%rd946, %rd945, 4;
	add.s64 	%rd947, %rd1, %rd946;
	ld.global.v2.u64 	{%rd948, %rd949}, [%rd947];
	st.shared.v2.u64 	[%r1], {%rd948, %rd949};
$L__BB17_172:
	add.s64 	%rd178, %rd176, %rd5;
	mad.lo.s64 	%rd179, %rd178, %rd3, %rd4;
	setp.ge.u64 	%p87, %rd179, %rd517;
	@%p87 bra 	$L__BB17_174;
	mul.lo.s64 	%rd950, %rd179, %rd6;
	shl.b64 	%rd951, %rd950, 4;
	add.s64 	%rd952, %rd1, %rd951;
	ld.global.v2.u64 	{%rd953, %rd954}, [%rd952];
	st.shared.v2.u64 	[%r1], {%rd953, %rd954};
$L__BB17_174:
	add.s64 	%rd180, %rd178, %rd5;
	mad.lo.s64 	%rd181, %rd180, %rd3, %rd4;
	setp.ge.u64 	%p88, %rd181, %rd517;
	@%p88 bra 	$L__BB17_176;
	mul.lo.s64 	%rd955, %rd181, %rd6;
	shl.b64 	%rd956, %rd955, 4;
	add.s64 	%rd957, %rd1, %rd956;
	ld.global.v2.u64 	{%rd958, %rd959}, [%rd957];
	st.shared.v2.u64 	[%r1], {%rd958, %rd959};
$L__BB17_176:
	add.s64 	%rd182, %rd180, %rd5;
	mad.lo.s64 	%rd183, %rd182, %rd3, %rd4;
	setp.ge.u64 	%p89, %rd183, %rd517;
	@%p89 bra 	$L__BB17_178;
	mul.lo.s64 	%rd960, %rd183, %rd6;
	shl.b64 	%rd961, %rd960, 4;
	add.s64 	%rd962, %rd1, %rd961;
	ld.global.v2.u64 	{%rd963, %rd964}, [%rd962];
	st.shared.v2.u64 	[%r1], {%rd963, %rd964};
$L__BB17_178:
	add.s64 	%rd184, %rd182, %rd5;
	mad.lo.s64 	%rd185, %rd184, %rd3, %rd4;
	setp.ge.u64 	%p90, %rd185, %rd517;
	@%p90 bra 	$L__BB17_180;
	mul.lo.s64 	%rd965, %rd185, %rd6;
	shl.b64 	%rd966, %rd965, 4;
	add.s64 	%rd967, %rd1, %rd966;
	ld.global.v2.u64 	{%rd968, %rd969}, [%rd967];
	st.shared.v2.u64 	[%r1], {%rd968, %rd969};
$L__BB17_180:
	add.s64 	%rd186, %rd184, %rd5;
	mad.lo.s64 	%rd187, %rd186, %rd3, %rd4;
	setp.ge.u64 	%p91, %rd187, %rd517;
	@%p91 bra 	$L__BB17_182;
	mul.lo.s64 	%rd970, %rd187, %rd6;
	shl.b64 	%rd971, %rd970, 4;
	add.s64 	%rd972, %rd1, %rd971;
	ld.global.v2.u64 	{%rd973, %rd974}, [%rd972];
	st.shared.v2.u64 	[%r1], {%rd973, %rd974};
$L__BB17_182:
	add.s64 	%rd188, %rd186, %rd5;
	mad.lo.s64 	%rd189, %rd188, %rd3, %rd4;
	setp.ge.u64 	%p92, %rd189, %rd517;
	@%p92 bra 	$L__BB17_184;
	mul.lo.s64 	%rd975, %rd189, %rd6;
	shl.b64 	%rd976, %rd975, 4;
	add.s64 	%rd977, %rd1, %rd976;
	ld.global.v2.u64 	{%rd978, %rd979}, [%rd977];
	st.shared.v2.u64 	[%r1], {%rd978, %rd979};
$L__BB17_184:
	add.s64 	%rd190, %rd188, %rd5;
	mad.lo.s64 	%rd191, %rd190, %rd3, %rd4;
	setp.ge.u64 	%p93, %rd191, %rd517;
	@%p93 bra 	$L__BB17_186;
	mul.lo.s64 	%rd980, %rd191, %rd6;
	shl.b64 	%rd981, %rd980, 4;
	add.s64 	%rd982, %rd1, %rd981;
	ld.global.v2.u64 	{%rd983, %rd984}, [%rd982];
	st.shared.v2.u64 	[%r1], {%rd983, %rd984};
$L__BB17_186:
	add.s64 	%rd192, %rd190, %rd5;
	mad.lo.s64 	%rd193, %rd192, %rd3, %rd4;
	setp.ge.u64 	%p94, %rd193, %rd517;
	@%p94 bra 	$L__BB17_188;
	mul.lo.s64 	%rd985, %rd193, %rd6;
	shl.b64 	%rd986, %rd985, 4;
	add.s64 	%rd987, %rd1, %rd986;
	ld.global.v2.u64 	{%rd988, %rd989}, [%rd987];
	st.shared.v2.u64 	[%r1], {%rd988, %rd989};
$L__BB17_188:
	add.s64 	%rd194, %rd192, %rd5;
	mad.lo.s64 	%rd195, %rd194, %rd3, %rd4;
	setp.ge.u64 	%p95, %rd195, %rd517;
	@%p95 bra 	$L__BB17_190;
	mul.lo.s64 	%rd990, %rd195, %rd6;
	shl.b64 	%rd991, %rd990, 4;
	add.s64 	%rd992, %rd1, %rd991;
	ld.global.v2.u64 	{%rd993, %rd994}, [%rd992];
	st.shared.v2.u64 	[%r1], {%rd993, %rd994};
$L__BB17_190:
	add.s64 	%rd196, %rd194, %rd5;
	mad.lo.s64 	%rd197, %rd196, %rd3, %rd4;
	setp.ge.u64 	%p96, %rd197, %rd517;
	@%p96 bra 	$L__BB17_192;
	mul.lo.s64 	%rd995, %rd197, %rd6;
	shl.b64 	%rd996, %rd995, 4;
	add.s64 	%rd997, %rd1, %rd996;
	ld.global.v2.u64 	{%rd998, %rd999}, [%rd997];
	st.shared.v2.u64 	[%r1], {%rd998, %rd999};
$L__BB17_192:
	add.s64 	%rd198, %rd196, %rd5;
	mad.lo.s64 	%rd199, %rd198, %rd3, %rd4;
	setp.ge.u64 	%p97, %rd199, %rd517;
	@%p97 bra 	$L__BB17_194;
	mul.lo.s64 	%rd1000, %rd199, %rd6;
	shl.b64 	%rd1001, %rd1000, 4;
	add.s64 	%rd1002, %rd1, %rd1001;
	ld.global.v2.u64 	{%rd1003, %rd1004}, [%rd1002];
	st.shared.v2.u64 	[%r1], {%rd1003, %rd1004};
$L__BB17_194:
	add.s64 	%rd200, %rd198, %rd5;
	mad.lo.s64 	%rd201, %rd200, %rd3, %rd4;
	setp.ge.u64 	%p98, %rd201, %rd517;
	@%p98 bra 	$L__BB17_196;
	mul.lo.s64 	%rd1005, %rd201, %rd6;
	shl.b64 	%rd1006, %rd1005, 4;
	add.s64 	%rd1007, %rd1, %rd1006;
	ld.global.v2.u64 	{%rd1008, %rd1009}, [%rd1007];
	st.shared.v2.u64 	[%r1], {%rd1008, %rd1009};
$L__BB17_196:
	add.s64 	%rd202, %rd200, %rd5;
	mad.lo.s64 	%rd203, %rd202, %rd3, %rd4;
	setp.ge.u64 	%p99, %rd203, %rd517;
	@%p99 bra 	$L__BB17_198;
	mul.lo.s64 	%rd1010, %rd203, %rd6;
	shl.b64 	%rd1011, %rd1010, 4;
	add.s64 	%rd1012, %rd1, %rd1011;
	ld.global.v2.u64 	{%rd1013, %rd1014}, [%rd1012];
	st.shared.v2.u64 	[%r1], {%rd1013, %rd1014};
$L__BB17_198:
	add.s64 	%rd204, %rd202, %rd5;
	mad.lo.s64 	%rd205, %rd204, %rd3, %rd4;
	setp.ge.u64 	%p100, %rd205, %rd517;
	@%p100 bra 	$L__BB17_200;
	mul.lo.s64 	%rd1015, %rd205, %rd6;
	shl.b64 	%rd1016, %rd1015, 4;
	add.s64 	%rd1017, %rd1, %rd1016;
	ld.global.v2.u64 	{%rd1018, %rd1019}, [%rd1017];
	st.shared.v2.u64 	[%r1], {%rd1018, %rd1019};
$L__BB17_200:
	add.s64 	%rd206, %rd204, %rd5;
	mad.lo.s64 	%rd207, %rd206, %rd3, %rd4;
	setp.ge.u64 	%p101, %rd207, %rd517;
	@%p101 bra 	$L__BB17_202;
	mul.lo.s64 	%rd1020, %rd207, %rd6;
	shl.b64 	%rd1021, %rd1020, 4;
	add.s64 	%rd1022, %rd1, %rd1021;
	ld.global.v2.u64 	{%rd1023, %rd1024}, [%rd1022];
	st.shared.v2.u64 	[%r1], {%rd1023, %rd1024};
$L__BB17_202:
	add.s64 	%rd208, %rd206, %rd5;
	mad.lo.s64 	%rd209, %rd208, %rd3, %rd4;
	setp.ge.u64 	%p102, %rd209, %rd517;
	@%p102 bra 	$L__BB17_204;
	mul.lo.s64 	%rd1025, %rd209, %rd6;
	shl.b64 	%rd1026, %rd1025, 4;
	add.s64 	%rd1027, %rd1, %rd1026;
	ld.global.v2.u64 	{%rd1028, %rd1029}, [%rd1027];
	st.shared.v2.u64 	[%r1], {%rd1028, %rd1029};
$L__BB17_204:
	add.s64 	%rd210, %rd208, %rd5;
	mad.lo.s64 	%rd211, %rd210, %rd3, %rd4;
	setp.ge.u64 	%p103, %rd211, %rd517;
	@%p103 bra 	$L__BB17_206;
	mul.lo.s64 	%rd1030, %rd211, %rd6;
	shl.b64 	%rd1031, %rd1030, 4;
	add.s64 	%rd1032, %rd1, %rd1031;
	ld.global.v2.u64 	{%rd1033, %rd1034}, [%rd1032];
	st.shared.v2.u64 	[%r1], {%rd1033, %rd1034};
$L__BB17_206:
	add.s64 	%rd212, %rd210, %rd5;
	mad.lo.s64 	%rd213, %rd212, %rd3, %rd4;
	setp.ge.u64 	%p104, %rd213, %rd517;
	@%p104 bra 	$L__BB17_208;
	mul.lo.s64 	%rd1035, %rd213, %rd6;
	shl.b64 	%rd1036, %rd1035, 4;
	add.s64 	%rd1037, %rd1, %rd1036;
	ld.global.v2.u64 	{%rd1038, %rd1039}, [%rd1037];
	st.shared.v2.u64 	[%r1], {%rd1038, %rd1039};
$L__BB17_208:
	add.s64 	%rd214, %rd212, %rd5;
	mad.lo.s64 	%rd215, %rd214, %rd3, %rd4;
	setp.ge.u64 	%p105, %rd215, %rd517;
	@%p105 bra 	$L__BB17_210;
	mul.lo.s64 	%rd1040, %rd215, %rd6;
	shl.b64 	%rd1041, %rd1040, 4;
	add.s64 	%rd1042, %rd1, %rd1041;
	ld.global.v2.u64 	{%rd1043, %rd1044}, [%rd1042];
	st.shared.v2.u64 	[%r1], {%rd1043, %rd1044};
$L__BB17_210:
	add.s64 	%rd216, %rd214, %rd5;
	mad.lo.s64 	%rd217, %rd216, %rd3, %rd4;
	setp.ge.u64 	%p106, %rd217, %rd517;
	@%p106 bra 	$L__BB17_212;
	mul.lo.s64 	%rd1045, %rd217, %rd6;
	shl.b64 	%rd1046, %rd1045, 4;
	add.s64 	%rd1047, %rd1, %rd1046;
	ld.global.v2.u64 	{%rd1048, %rd1049}, [%rd1047];
	st.shared.v2.u64 	[%r1], {%rd1048, %rd1049};
$L__BB17_212:
	add.s64 	%rd218, %rd216, %rd5;
	mad.lo.s64 	%rd219, %rd218, %rd3, %rd4;
	setp.ge.u64 	%p107, %rd219, %rd517;
	@%p107 bra 	$L__BB17_214;
	mul.lo.s64 	%rd1050, %rd219, %rd6;
	shl.b64 	%rd1051, %rd1050, 4;
	add.s64 	%rd1052, %rd1, %rd1051;
	ld.global.v2.u64 	{%rd1053, %rd1054}, [%rd1052];
	st.shared.v2.u64 	[%r1], {%rd1053, %rd1054};
$L__BB17_214:
	add.s64 	%rd220, %rd218, %rd5;
	mad.lo.s64 	%rd221, %rd220, %rd3, %rd4;
	setp.ge.u64 	%p108, %rd221, %rd517;
	@%p108 bra 	$L__BB17_216;
	mul.lo.s64 	%rd1055, %rd221, %rd6;
	shl.b64 	%rd1056, %rd1055, 4;
	add.s64 	%rd1057, %rd1, %rd1056;
	ld.global.v2.u64 	{%rd1058, %rd1059}, [%rd1057];
	st.shared.v2.u64 	[%r1], {%rd1058, %rd1059};
$L__BB17_216:
	add.s64 	%rd222, %rd220, %rd5;
	mad.lo.s64 	%rd223, %rd222, %rd3, %rd4;
	setp.ge.u64 	%p109, %rd223, %rd517;
	@%p109 bra 	$L__BB17_218;
	mul.lo.s64 	%rd1060, %rd223, %rd6;
	shl.b64 	%rd1061, %rd1060, 4;
	add.s64 	%rd1062, %rd1, %rd1061;
	ld.global.v2.u64 	{%rd1063, %rd1064}, [%rd1062];
	st.shared.v2.u64 	[%r1], {%rd1063, %rd1064};
$L__BB17_218:
	add.s64 	%rd224, %rd222, %rd5;
	mad.lo.s64 	%rd225, %rd224, %rd3, %rd4;
	setp.ge.u64 	%p110, %rd225, %rd517;
	@%p110 bra 	$L__BB17_220;
	mul.lo.s64 	%rd1065, %rd225, %rd6;
	shl.b64 	%rd1066, %rd1065, 4;
	add.s64 	%rd1067, %rd1, %rd1066;
	ld.global.v2.u64 	{%rd1068, %rd1069}, [%rd1067];
	st.shared.v2.u64 	[%r1], {%rd1068, %rd1069};
$L__BB17_220:
	add.s64 	%rd226, %rd224, %rd5;
	mad.lo.s64 	%rd227, %rd226, %rd3, %rd4;
	setp.ge.u64 	%p111, %rd227, %rd517;
	@%p111 bra 	$L__BB17_222;
	mul.lo.s64 	%rd1070, %rd227, %rd6;
	shl.b64 	%rd1071, %rd1070, 4;
	add.s64 	%rd1072, %rd1, %rd1071;
	ld.global.v2.u64 	{%rd1073, %rd1074}, [%rd1072];
	st.shared.v2.u64 	[%r1], {%rd1073, %rd1074};
$L__BB17_222:
	add.s64 	%rd228, %rd226, %rd5;
	mad.lo.s64 	%rd229, %rd228, %rd3, %rd4;
	setp.ge.u64 	%p112, %rd229, %rd517;
	@%p112 bra 	$L__BB17_224;
	mul.lo.s64 	%rd1075, %rd229, %rd6;
	shl.b64 	%rd1076, %rd1075, 4;
	add.s64 	%rd1077, %rd1, %rd1076;
	ld.global.v2.u64 	{%rd1078, %rd1079}, [%rd1077];
	st.shared.v2.u64 	[%r1], {%rd1078, %rd1079};
$L__BB17_224:
	add.s64 	%rd230, %rd228, %rd5;
	mad.lo.s64 	%rd231, %rd230, %rd3, %rd4;
	setp.ge.u64 	%p113, %rd231, %rd517;
	@%p113 bra 	$L__BB17_226;
	mul.lo.s64 	%rd1080, %rd231, %rd6;
	shl.b64 	%rd1081, %rd1080, 4;
	add.s64 	%rd1082, %rd1, %rd1081;
	ld.global.v2.u64 	{%rd1083, %rd1084}, [%rd1082];
	st.shared.v2.u64 	[%r1], {%rd1083, %rd1084};
$L__BB17_226:
	add.s64 	%rd232, %rd230, %rd5;
	mad.lo.s64 	%rd233, %rd232, %rd3, %rd4;
	setp.ge.u64 	%p114, %rd233, %rd517;
	@%p114 bra 	$L__BB17_228;
	mul.lo.s64 	%rd1085, %rd233, %rd6;
	shl.b64 	%rd1086, %rd1085, 4;
	add.s64 	%rd1087, %rd1, %rd1086;
	ld.global.v2.u64 	{%rd1088, %rd1089}, [%rd1087];
	st.shared.v2.u64 	[%r1], {%rd1088, %rd1089};
$L__BB17_228:
	add.s64 	%rd234, %rd232, %rd5;
	mad.lo.s64 	%rd235, %rd234, %rd3, %rd4;
	setp.ge.u64 	%p115, %rd235, %rd517;
	@%p115 bra 	$L__BB17_230;
	mul.lo.s64 	%rd1090, %rd235, %rd6;
	shl.b64 	%rd1091, %rd1090, 4;
	add.s64 	%rd1092, %rd1, %rd1091;
	ld.global.v2.u64 	{%rd1093, %rd1094}, [%rd1092];
	st.shared.v2.u64 	[%r1], {%rd1093, %rd1094};
$L__BB17_230:
	add.s64 	%rd236, %rd234, %rd5;
	mad.lo.s64 	%rd237, %rd236, %rd3, %rd4;
	setp.ge.u64 	%p116, %rd237, %rd517;
	@%p116 bra 	$L__BB17_232;
	mul.lo.s64 	%rd1095, %rd237, %rd6;
	shl.b64 	%rd1096, %rd1095, 4;
	add.s64 	%rd1097, %rd1, %rd1096;
	ld.global.v2.u64 	{%rd1098, %rd1099}, [%rd1097];
	st.shared.v2.u64 	[%r1], {%rd1098, %rd1099};
$L__BB17_232:
	add.s64 	%rd238, %rd236, %rd5;
	mad.lo.s64 	%rd239, %rd238, %rd3, %rd4;
	setp.ge.u64 	%p117, %rd239, %rd517;
	@%p117 bra 	$L__BB17_234;
	mul.lo.s64 	%rd1100, %rd239, %rd6;
	shl.b64 	%rd1101, %rd1100, 4;
	add.s64 	%rd1102, %rd1, %rd1101;
	ld.global.v2.u64 	{%rd1103, %rd1104}, [%rd1102];
	st.shared.v2.u64 	[%r1], {%rd1103, %rd1104};
$L__BB17_234:
	add.s64 	%rd240, %rd238, %rd5;
	mad.lo.s64 	%rd241, %rd240, %rd3, %rd4;
	setp.ge.u64 	%p118, %rd241, %rd517;
	@%p118 bra 	$L__BB17_236;
	mul.lo.s64 	%rd1105, %rd241, %rd6;
	shl.b64 	%rd1106, %rd1105, 4;
	add.s64 	%rd1107, %rd1, %rd1106;
	ld.global.v2.u64 	{%rd1108, %rd1109}, [%rd1107];
	st.shared.v2.u64 	[%r1], {%rd1108, %rd1109};
$L__BB17_236:
	add.s64 	%rd242, %rd240, %rd5;
	mad.lo.s64 	%rd243, %rd242, %rd3, %rd4;
	setp.ge.u64 	%p119, %rd243, %rd517;
	@%p119 bra 	$L__BB17_238;
	mul.lo.s64 	%rd1110, %rd243, %rd6;
	shl.b64 	%rd1111, %rd1110, 4;
	add.s64 	%rd1112, %rd1, %rd1111;
	ld.global.v2.u64 	{%rd1113, %rd1114}, [%rd1112];
	st.shared.v2.u64 	[%r1], {%rd1113, %rd1114};
$L__BB17_238:
	add.s64 	%rd244, %rd242, %rd5;
	mad.lo.s64 	%rd245, %rd244, %rd3, %rd4;
	setp.ge.u64 	%p120, %rd245, %rd517;
	@%p120 bra 	$L__BB17_240;
	mul.lo.s64 	%rd1115, %rd245, %rd6;
	shl.b64 	%rd1116, %rd1115, 4;
	add.s64 	%rd1117, %rd1, %rd1116;
	ld.global.v2.u64 	{%rd1118, %rd1119}, [%rd1117];
	st.shared.v2.u64 	[%r1], {%rd1118, %rd1119};
$L__BB17_240:
	add.s64 	%rd246, %rd244, %rd5;
	mad.lo.s64 	%rd247, %rd246, %rd3, %rd4;
	setp.ge.u64 	%p121, %rd247, %rd517;
	@%p121 bra 	$L__BB17_242;
	mul.lo.s64 	%rd1120, %rd247, %rd6;
	shl.b64 	%rd1121, %rd1120, 4;
	add.s64 	%rd1122, %rd1, %rd1121;
	ld.global.v2.u64 	{%rd1123, %rd1124}, [%rd1122];
	st.shared.v2.u64 	[%r1], {%rd1123, %rd1124};
$L__BB17_242:
	add.s64 	%rd248, %rd246, %rd5;
	mad.lo.s64 	%rd249, %rd248, %rd3, %rd4;
	setp.ge.u64 	%p122, %rd249, %rd517;
	@%p122 bra 	$L__BB17_244;
	mul.lo.s64 	%rd1125, %rd249, %rd6;
	shl.b64 	%rd1126, %rd1125, 4;
	add.s64 	%rd1127, %rd1, %rd1126;
	ld.global.v2.u64 	{%rd1128, %rd1129}, [%rd1127];
	st.shared.v2.u64 	[%r1], {%rd1128, %rd1129};
$L__BB17_244:
	add.s64 	%rd250, %rd248, %rd5;
	mad.lo.s64 	%rd251, %rd250, %rd3, %rd4;
	setp.ge.u64 	%p123, %rd251, %rd517;
	@%p123 bra 	$L__BB17_246;
	mul.lo.s64 	%rd1130, %rd251, %rd6;
	shl.b64 	%rd1131, %rd1130, 4;
	add.s64 	%rd1132, %rd1, %rd1131;
	ld.global.v2.u64 	{%rd1133, %rd1134}, [%rd1132];
	st.shared.v2.u64 	[%r1], {%rd1133, %rd1134};
$L__BB17_246:
	add.s64 	%rd252, %rd250, %rd5;
	mad.lo.s64 	%rd253, %rd252, %rd3, %rd4;
	setp.ge.u64 	%p124, %rd253, %rd517;
	@%p124 bra 	$L__BB17_248;
	mul.lo.s64 	%rd1135, %rd253, %rd6;
	shl.b64 	%rd1136, %rd1135, 4;
	add.s64 	%rd1137, %rd1, %rd1136;
	ld.global.v2.u64 	{%rd1138, %rd1139}, [%rd1137];
	st.shared.v2.u64 	[%r1], {%rd1138, %rd1139};
$L__BB17_248:
	add.s64 	%rd254, %rd252, %rd5;
	mad.lo.s64 	%rd255, %rd254, %rd3, %rd4;
	setp.ge.u64 	%p125, %rd255, %rd517;
	@%p125 bra 	$L__BB17_250;
	mul.lo.s64 	%rd1140, %rd255, %rd6;
	shl.b64 	%rd1141, %rd1140, 4;
	add.s64 	%rd1142, %rd1, %rd1141;
	ld.global.v2.u64 	{%rd1143, %rd1144}, [%rd1142];
	st.shared.v2.u64 	[%r1], {%rd1143, %rd1144};
$L__BB17_250:
	add.s64 	%rd256, %rd254, %rd5;
	mad.lo.s64 	%rd257, %rd256, %rd3, %rd4;
	setp.ge.u64 	%p126, %rd257, %rd517;
	@%p126 bra 	$L__BB17_252;
	mul.lo.s64 	%rd1145, %rd257, %rd6;
	shl.b64 	%rd1146, %rd1145, 4;
	add.s64 	%rd1147, %rd1, %rd1146;
	ld.global.v2.u64 	{%rd1148, %rd1149}, [%rd1147];
	st.shared.v2.u64 	[%r1], {%rd1148, %rd1149};
$L__BB17_252:
	add.s64 	%rd258, %rd256, %rd5;
	mad.lo.s64 	%rd259, %rd258, %rd3, %rd4;
	setp.ge.u64 	%p127, %rd259, %rd517;
	@%p127 bra 	$L__BB17_254;
	mul.lo.s64 	%rd1150, %rd259, %rd6;
	shl.b64 	%rd1151, %rd1150, 4;
	add.s64 	%rd1152, %rd1, %rd1151;
	ld.global.v2.u64 	{%rd1153, %rd1154}, [%rd1152];
	st.shared.v2.u64 	[%r1], {%rd1153, %rd1154};
$L__BB17_254:
	add.s64 	%rd260, %rd258, %rd5;
	mad.lo.s64 	%rd261, %rd260, %rd3, %rd4;
	setp.ge.u64 	%p128, %rd261, %rd517;
	@%p128 bra 	$L__BB17_256;
	mul.lo.s64 	%rd1155, %rd261, %rd6;
	shl.b64 	%rd1156, %rd1155, 4;
	add.s64 	%rd1157, %rd1, %rd1156;
	ld.global.v2.u64 	{%rd1158, %rd1159}, [%rd1157];
	st.shared.v2.u64 	[%r1], {%rd1158, %rd1159};
$L__BB17_256:
	add.s64 	%rd262, %rd260, %rd5;
	mad.lo.s64 	%rd263, %rd262, %rd3, %rd4;
	setp.ge.u64 	%p129, %rd263, %rd517;
	@%p129 bra 	$L__BB17_258;
	mul.lo.s64 	%rd1160, %rd263, %rd6;
	shl.b64 	%rd1161, %rd1160, 4;
	add.s64 	%rd1162, %rd1, %rd1161;
	ld.global.v2.u64 	{%rd1163, %rd1164}, [%rd1162];
	st.shared.v2.u64 	[%r1], {%rd1163, %rd1164};
$L__BB17_258:
	add.s64 	%rd264, %rd262, %rd5;
	mad.lo.s64 	%rd265, %rd264, %rd3, %rd4;
	setp.ge.u64 	%p130, %rd265, %rd517;
	@%p130 bra 	$L__BB17_260;
	mul.lo.s64 	%rd1165, %rd265, %rd6;
	shl.b64 	%rd1166, %rd1165, 4;
	add.s64 	%rd1167, %rd1, %rd1166;
	ld.global.v2.u64 	{%rd1168, %rd1169}, [%rd1167];
	st.shared.v2.u64 	[%r1], {%rd1168, %rd1169};
$L__BB17_260:
	add.s64 	%rd266, %rd264, %rd5;
	mad.lo.s64 	%rd267, %rd266, %rd3, %rd4;
	setp.ge.u64 	%p131, %rd267, %rd517;
	@%p131 bra 	$L__BB17_262;
	mul.lo.s64 	%rd1170, %rd267, %rd6;
	shl.b64 	%rd1171, %rd1170, 4;
	add.s64 	%rd1172, %rd1, %rd1171;
	ld.global.v2.u64 	{%rd1173, %rd1174}, [%rd1172];
	st.shared.v2.u64 	[%r1], {%rd1173, %rd1174};
$L__BB17_262:
	add.s64 	%rd268, %rd266, %rd5;
	mad.lo.s64 	%rd269, %rd268, %rd3, %rd4;
	setp.ge.u64 	%p132, %rd269, %rd517;
	@%p132 bra 	$L__BB17_264;
	mul.lo.s64 	%rd1175, %rd269, %rd6;
	shl.b64 	%rd1176, %rd1175, 4;
	add.s64 	%rd1177, %rd1, %rd1176;
	ld.global.v2.u64 	{%rd1178, %rd1179}, [%rd1177];
	st.shared.v2.u64 	[%r1], {%rd1178, %rd1179};
$L__BB17_264:
	add.s64 	%rd270, %rd268, %rd5;
	mad.lo.s64 	%rd271, %rd270, %rd3, %rd4;
	setp.ge.u64 	%p133, %rd271, %rd517;
	@%p133 bra 	$L__BB17_266;
	mul.lo.s64 	%rd1180, %rd271, %rd6;
	shl.b64 	%rd1181, %rd1180, 4;
	add.s64 	%rd1182, %rd1, %rd1181;
	ld.global.v2.u64 	{%rd1183, %rd1184}, [%rd1182];
	st.shared.v2.u64 	[%r1], {%rd1183, %rd1184};
$L__BB17_266:
	add.s64 	%rd272, %rd270, %rd5;
	mad.lo.s64 	%rd273, %rd272, %rd3, %rd4;
	setp.ge.u64 	%p134, %rd273, %rd517;
	@%p134 bra 	$L__BB17_268;
	mul.lo.s64 	%rd1185, %rd273, %rd6;
	shl.b64 	%rd1186, %rd1185, 4;
	add.s64 	%rd1187, %rd1, %rd1186;
	ld.global.v2.u64 	{%rd1188, %rd1189}, [%rd1187];
	st.shared.v2.u64 	[%r1], {%rd1188, %rd1189};
$L__BB17_268:
	add.s64 	%rd274, %rd272, %rd5;
	mad.lo.s64 	%rd275, %rd274, %rd3, %rd4;
	setp.ge.u64 	%p135, %rd275, %rd517;
	@%p135 bra 	$L__BB17_270;
	mul.lo.s64 	%rd1190, %rd275, %rd6;
	shl.b64 	%rd1191, %rd1190, 4;
	add.s64 	%rd1192, %rd1, %rd1191;
	ld.global.v2.u64 	{%rd1193, %rd1194}, [%rd1192];
	st.shared.v2.u64 	[%r1], {%rd1193, %rd1194};
$L__BB17_270:
	add.s64 	%rd276, %rd274, %rd5;
	mad.lo.s64 	%rd277, %rd276, %rd3, %rd4;
	setp.ge.u64 	%p136, %rd277, %rd517;
	@%p136 bra 	$L__BB17_272;
	mul.lo.s64 	%rd1195, %rd277, %rd6;
	shl.b64 	%rd1196, %rd1195, 4;
	add.s64 	%rd1197, %rd1, %rd1196;
	ld.global.v2.u64 	{%rd1198, %rd1199}, [%rd1197];
	st.shared.v2.u64 	[%r1], {%rd1198, %rd1199};
$L__BB17_272:
	add.s64 	%rd278, %rd276, %rd5;
	mad.lo.s64 	%rd279, %rd278, %rd3, %rd4;
	setp.ge.u64 	%p137, %rd279, %rd517;
	@%p137 bra 	$L__BB17_274;
	mul.lo.s64 	%rd1200, %rd279, %rd6;
	shl.b64 	%rd1201, %rd1200, 4;
	add.s64 	%rd1202, %rd1, %rd1201;
	ld.global.v2.u64 	{%rd1203, %rd1204}, [%rd1202];
	st.shared.v2.u64 	[%r1], {%rd1203, %rd1204};
$L__BB17_274:
	add.s64 	%rd280, %rd278, %rd5;
	mad.lo.s64 	%rd281, %rd280, %rd3, %rd4;
	setp.ge.u64 	%p138, %rd281, %rd517;
	@%p138 bra 	$L__BB17_276;
	mul.lo.s64 	%rd1205, %rd281, %rd6;
	shl.b64 	%rd1206, %rd1205, 4;
	add.s64 	%rd1207, %rd1, %rd1206;
	ld.global.v2.u64 	{%rd1208, %rd1209}, [%rd1207];
	st.shared.v2.u64 	[%r1], {%rd1208, %rd1209};
$L__BB17_276:
	add.s64 	%rd282, %rd280, %rd5;
	mad.lo.s64 	%rd283, %rd282, %rd3, %rd4;
	setp.ge.u64 	%p139, %rd283, %rd517;
	@%p139 bra 	$L__BB17_278;
	mul.lo.s64 	%rd1210, %rd283, %rd6;
	shl.b64 	%rd1211, %rd1210, 4;
	add.s64 	%rd1212, %rd1, %rd1211;
	ld.global.v2.u64 	{%rd1213, %rd1214}, [%rd1212];
	st.shared.v2.u64 	[%r1], {%rd1213, %rd1214};
$L__BB17_278:
	add.s64 	%rd284, %rd282, %rd5;
	mad.lo.s64 	%rd285, %rd284, %rd3, %rd4;
	setp.ge.u64 	%p140, %rd285, %rd517;
	@%p140 bra 	$L__BB17_280;
	mul.lo.s64 	%rd1215, %rd285, %rd6;
	shl.b64 	%rd1216, %rd1215, 4;
	add.s64 	%rd1217, %rd1, %rd1216;
	ld.global.v2.u64 	{%rd1218, %rd1219}, [%rd1217];
	st.shared.v2.u64 	[%r1], {%rd1218, %rd1219};
$L__BB17_280:
	add.s64 	%rd286, %rd284, %rd5;
	mad.lo.s64 	%rd287, %rd286, %rd3, %rd4;
	setp.ge.u64 	%p141, %rd287, %rd517;
	@%p141 bra 	$L__BB17_282;
	mul.lo.s64 	%rd1220, %rd287, %rd6;
	shl.b64 	%rd1221, %rd1220, 4;
	add.s64 	%rd1222, %rd1, %rd1221;
	ld.global.v2.u64 	{%rd1223, %rd1224}, [%rd1222];
	st.shared.v2.u64 	[%r1], {%rd1223, %rd1224};
$L__BB17_282:
	add.s64 	%rd288, %rd286, %rd5;
	mad.lo.s64 	%rd289, %rd288, %rd3, %rd4;
	setp.ge.u64 	%p142, %rd289, %rd517;
	@%p142 bra 	$L__BB17_284;
	mul.lo.s64 	%rd1225, %rd289, %rd6;
	shl.b64 	%rd1226, %rd1225, 4;
	add.s64 	%rd1227, %rd1, %rd1226;
	ld.global.v2.u64 	{%rd1228, %rd1229}, [%rd1227];
	st.shared.v2.u64 	[%r1], {%rd1228, %rd1229};
$L__BB17_284:
	add.s64 	%rd290, %rd288, %rd5;
	mad.lo.s64 	%rd291, %rd290, %rd3, %rd4;
	setp.ge.u64 	%p143, %rd291, %rd517;
	@%p143 bra 	$L__BB17_286;
	mul.lo.s64 	%rd1230, %rd291, %rd6;
	shl.b64 	%rd1231, %rd1230, 4;
	add.s64 	%rd1232, %rd1, %rd1231;
	ld.global.v2.u64 	{%rd1233, %rd1234}, [%rd1232];
	st.shared.v2.u64 	[%r1], {%rd1233, %rd1234};
$L__BB17_286:
	add.s64 	%rd292, %rd290, %rd5;
	mad.lo.s64 	%rd293, %rd292, %rd3, %rd4;
	setp.ge.u64 	%p144, %rd293, %rd517;
	@%p144 bra 	$L__BB17_288;
	mul.lo.s64 	%rd1235, %rd293, %rd6;
	shl.b64 	%rd1236, %rd1235, 4;
	add.s64 	%rd1237, %rd1, %rd1236;
	ld.global.v2.u64 	{%rd1238, %rd1239}, [%rd1237];
	st.shared.v2.u64 	[%r1], {%rd1238, %rd1239};
$L__BB17_288:
	add.s64 	%rd294, %rd292, %rd5;
	mad.lo.s64 	%rd295, %rd294, %rd3, %rd4;
	setp.ge.u64 	%p145, %rd295, %rd517;
	@%p145 bra 	$L__BB17_290;
	mul.lo.s64 	%rd1240, %rd295, %rd6;
	shl.b64 	%rd1241, %rd1240, 4;
	add.s64 	%rd1242, %rd1, %rd1241;
	ld.global.v2.u64 	{%rd1243, %rd1244}, [%rd1242];
	st.shared.v2.u64 	[%r1], {%rd1243, %rd1244};
$L__BB17_290:
	add.s64 	%rd296, %rd294, %rd5;
	mad.lo.s64 	%rd297, %rd296, %rd3, %rd4;
	setp.ge.u64 	%p146, %rd297, %rd517;
	@%p146 bra 	$L__BB17_292;
	mul.lo.s64 	%rd1245, %rd297, %rd6;
	shl.b64 	%rd1246, %rd1245, 4;
	add.s64 	%rd1247, %rd1, %rd1246;
	ld.global.v2.u64 	{%rd1248, %rd1249}, [%rd1247];
	st.shared.v2.u64 	[%r1], {%rd1248, %rd1249};
$L__BB17_292:
	add.s64 	%rd298, %rd296, %rd5;
	mad.lo.s64 	%rd299, %rd298, %rd3, %rd4;
	setp.ge.u64 	%p147, %rd299, %rd517;
	@%p147 bra 	$L__BB17_294;
	mul.lo.s64 	%rd1250, %rd299, %rd6;
	shl.b64 	%rd1251, %rd1250, 4;
	add.s64 	%rd1252, %rd1, %rd1251;
	ld.global.v2.u64 	{%rd1253, %rd1254}, [%rd1252];
	st.shared.v2.u64 	[%r1], {%rd1253, %rd1254};
$L__BB17_294:
	add.s64 	%rd300, %rd298, %rd5;
	mad.lo.s64 	%rd301, %rd300, %rd3, %rd4;
	setp.ge.u64 	%p148, %rd301, %rd517;
	@%p148 bra 	$L__BB17_296;
	mul.lo.s64 	%rd1255, %rd301, %rd6;
	shl.b64 	%rd1256, %rd1255, 4;
	add.s64 	%rd1257, %rd1, %rd1256;
	ld.global.v2.u64 	{%rd1258, %rd1259}, [%rd1257];
	st.shared.v2.u64 	[%r1], {%rd1258, %rd1259};
$L__BB17_296:
	add.s64 	%rd302, %rd300, %rd5;
	mad.lo.s64 	%rd303, %rd302, %rd3, %rd4;
	setp.ge.u64 	%p149, %rd303, %rd517;
	@%p149 bra 	$L__BB17_298;
	mul.lo.s64 	%rd1260, %rd303, %rd6;
	shl.b64 	%rd1261, %rd1260, 4;
	add.s64 	%rd1262, %rd1, %rd1261;
	ld.global.v2.u64 	{%rd1263, %rd1264}, [%rd1262];
	st.shared.v2.u64 	[%r1], {%rd1263, %rd1264};
$L__BB17_298:
	add.s64 	%rd304, %rd302, %rd5;
	mad.lo.s64 	%rd305, %rd304, %rd3, %rd4;
	setp.ge.u64 	%p150, %rd305, %rd517;
	@%p150 bra 	$L__BB17_300;
	mul.lo.s64 	%rd1265, %rd305, %rd6;
	shl.b64 	%rd1266, %rd1265, 4;
	add.s64 	%rd1267, %rd1, %rd1266;
	ld.global.v2.u64 	{%rd1268, %rd1269}, [%rd1267];
	st.shared.v2.u64 	[%r1], {%rd1268, %rd1269};
$L__BB17_300:
	add.s64 	%rd306, %rd304, %rd5;
	mad.lo.s64 	%rd307, %rd306, %rd3, %rd4;
	setp.ge.u64 	%p151, %rd307, %rd517;
	@%p151 bra 	$L__BB17_302;
	mul.lo.s64 	%rd1270, %rd307, %rd6;
	shl.b64 	%rd1271, %rd1270, 4;
	add.s64 	%rd1272, %rd1, %rd1271;
	ld.global.v2.u64 	{%rd1273, %rd1274}, [%rd1272];
	st.shared.v2.u64 	[%r1], {%rd1273, %rd1274};
$L__BB17_302:
	add.s64 	%rd308, %rd306, %rd5;
	mad.lo.s64 	%rd309, %rd308, %rd3, %rd4;
	setp.ge.u64 	%p152, %rd309, %rd517;
	@%p152 bra 	$L__BB17_304;
	mul.lo.s64 	%rd1275, %rd309, %rd6;
	shl.b64 	%rd1276, %rd1275, 4;
	add.s64 	%rd1277, %rd1, %rd1276;
	ld.global.v2.u64 	{%rd1278, %rd1279}, [%rd1277];
	st.shared.v2.u64 	[%r1], {%rd1278, %rd1279};
$L__BB17_304:
	add.s64 	%rd310, %rd308, %rd5;
	mad.lo.s64 	%rd311, %rd310, %rd3, %rd4;
	setp.ge.u64 	%p153, %rd311, %rd517;
	@%p153 bra 	$L__BB17_306;
	mul.lo.s64 	%rd1280, %rd311, %rd6;
	shl.b64 	%rd1281, %rd1280, 4;
	add.s64 	%rd1282, %rd1, %rd1281;
	ld.global.v2.u64 	{%rd1283, %rd1284}, [%rd1282];
	st.shared.v2.u64 	[%r1], {%rd1283, %rd1284};
$L__BB17_306:
	add.s64 	%rd312, %rd310, %rd5;
	mad.lo.s64 	%rd313, %rd312, %rd3, %rd4;
	setp.ge.u64 	%p154, %rd313, %rd517;
	@%p154 bra 	$L__BB17_308;
	mul.lo.s64 	%rd1285, %rd313, %rd6;
	shl.b64 	%rd1286, %rd1285, 4;
	add.s64 	%rd1287, %rd1, %rd1286;
	ld.global.v2.u64 	{%rd1288, %rd1289}, [%rd1287];
	st.shared.v2.u64 	[%r1], {%rd1288, %rd1289};
$L__BB17_308:
	add.s64 	%rd314, %rd312, %rd5;
	mad.lo.s64 	%rd315, %rd314, %rd3, %rd4;
	setp.ge.u64 	%p155, %rd315, %rd517;
	@%p155 bra 	$L__BB17_310;
	mul.lo.s64 	%rd1290, %rd315, %rd6;
	shl.b64 	%rd1291, %rd1290, 4;
	add.s64 	%rd1292, %rd1, %rd1291;
	ld.global.v2.u64 	{%rd1293, %rd1294}, [%rd1292];
	st.shared.v2.u64 	[%r1], {%rd1293, %rd1294};
$L__BB17_310:
	add.s64 	%rd316, %rd314, %rd5;
	mad.lo.s64 	%rd317, %rd316, %rd3, %rd4;
	setp.ge.u64 	%p156, %rd317, %rd517;
	@%p156 bra 	$L__BB17_312;
	mul.lo.s64 	%rd1295, %rd317, %rd6;
	shl.b64 	%rd1296, %rd1295, 4;
	add.s64 	%rd1297, %rd1, %rd1296;
	ld.global.v2.u64 	{%rd1298, %rd1299}, [%rd1297];
	st.shared.v2.u64 	[%r1], {%rd1298, %rd1299};
$L__BB17_312:
	add.s64 	%rd318, %rd316, %rd5;
	mad.lo.s64 	%rd319, %rd318, %rd3, %rd4;
	setp.ge.u64 	%p157, %rd319, %rd517;
	@%p157 bra 	$L__BB17_314;
	mul.lo.s64 	%rd1300, %rd319, %rd6;
	shl.b64 	%rd1301, %rd1300, 4;
	add.s64 	%rd1302, %rd1, %rd1301;
	ld.global.v2.u64 	{%rd1303, %rd1304}, [%rd1302];
	st.shared.v2.u64 	[%r1], {%rd1303, %rd1304};
$L__BB17_314:
	add.s64 	%rd320, %rd318, %rd5;
	mad.lo.s64 	%rd321, %rd320, %rd3, %rd4;
	setp.ge.u64 	%p158, %rd321, %rd517;
	@%p158 bra 	$L__BB17_316;
	mul.lo.s64 	%rd1305, %rd321, %rd6;
	shl.b64 	%rd1306, %rd1305, 4;
	add.s64 	%rd1307, %rd1, %rd1306;
	ld.global.v2.u64 	{%rd1308, %rd1309}, [%rd1307];
	st.shared.v2.u64 	[%r1], {%rd1308, %rd1309};
$L__BB17_316:
	add.s64 	%rd322, %rd320, %rd5;
	mad.lo.s64 	%rd323, %rd322, %rd3, %rd4;
	setp.ge.u64 	%p159, %rd323, %rd517;
	@%p159 bra 	$L__BB17_318;
	mul.lo.s64 	%rd1310, %rd323, %rd6;
	shl.b64 	%rd1311, %rd1310, 4;
	add.s64 	%rd1312, %rd1, %rd1311;
	ld.global.v2.u64 	{%rd1313, %rd1314}, [%rd1312];
	st.shared.v2.u64 	[%r1], {%rd1313, %rd1314};
$L__BB17_318:
	add.s64 	%rd324, %rd322, %rd5;
	mad.lo.s64 	%rd325, %rd324, %rd3, %rd4;
	setp.ge.u64 	%p160, %rd325, %rd517;
	@%p160 bra 	$L__BB17_320;
	mul.lo.s64 	%rd1315, %rd325, %rd6;
	shl.b64 	%rd1316, %rd1315, 4;
	add.s64 	%rd1317, %rd1, %rd1316;
	ld.global.v2.u64 	{%rd1318, %rd1319}, [%rd1317];
	st.shared.v2.u64 	[%r1], {%rd1318, %rd1319};
$L__BB17_320:
	add.s64 	%rd326, %rd324, %rd5;
	mad.lo.s64 	%rd327, %rd326, %rd3, %rd4;
	setp.ge.u64 	%p161, %rd327, %rd517;
	@%p161 bra 	$L__BB17_322;
	mul.lo.s64 	%rd1320, %rd327, %rd6;
	shl.b64 	%rd1321, %rd1320, 4;
	add.s64 	%rd1322, %rd1, %rd1321;
	ld.global.v2.u64 	{%rd1323, %rd1324}, [%rd1322];
	st.shared.v2.u64 	[%r1], {%rd1323, %rd1324};
$L__BB17_322:
	add.s64 	%rd328, %rd326, %rd5;
	mad.lo.s64 	%rd329, %rd328, %rd3, %rd4;
	setp.ge.u64 	%p162, %rd329, %rd517;
	@%p162 bra 	$L__BB17_324;
	mul.lo.s64 	%rd1325, %rd329, %rd6;
	shl.b64 	%rd1326, %rd1325, 4;
	add.s64 	%rd1327, %rd1, %rd1326;
	ld.global.v2.u64 	{%rd1328, %rd1329}, [%rd1327];
	st.shared.v2.u64 	[%r1], {%rd1328, %rd1329};
$L__BB17_324:
	add.s64 	%rd330, %rd328, %rd5;
	mad.lo.s64 	%rd331, %rd330, %rd3, %rd4;
	setp.ge.u64 	%p163, %rd331, %rd517;
	@%p163 bra 	$L__BB17_326;
	mul.lo.s64 	%rd1330, %rd331, %rd6;
	shl.b64 	%rd1331, %rd1330, 4;
	add.s64 	%rd1332, %rd1, %rd1331;
	ld.global.v2.u64 	{%rd1333, %rd1334}, [%rd1332];
	st.shared.v2.u64 	[%r1], {%rd1333, %rd1334};
$L__BB17_326:
	add.s64 	%rd332, %rd330, %rd5;
	mad.lo.s64 	%rd333, %rd332, %rd3, %rd4;
	setp.ge.u64 	%p164, %rd333, %rd517;
	@%p164 bra 	$L__BB17_328;
	mul.lo.s64 	%rd1335, %rd333, %rd6;
	shl.b64 	%rd1336, %rd1335, 4;
	add.s64 	%rd1337, %rd1, %rd1336;
	ld.global.v2.u64 	{%rd1338, %rd1339}, [%rd1337];
	st.shared.v2.u64 	[%r1], {%rd1338, %rd1339};
$L__BB17_328:
	add.s64 	%rd334, %rd332, %rd5;
	mad.lo.s64 	%rd335, %rd334, %rd3, %rd4;
	setp.ge.u64 	%p165, %rd335, %rd517;
	@%p165 bra 	$L__BB17_330;
	mul.lo.s64 	%rd1340, %rd335, %rd6;
	shl.b64 	%rd1341, %rd1340, 4;
	add.s64 	%rd1342, %rd1, %rd1341;
	ld.global.v2.u64 	{%rd1343, %rd1344}, [%rd1342];
	st.shared.v2.u64 	[%r1], {%rd1343, %rd1344};
$L__BB17_330:
	add.s64 	%rd336, %rd334, %rd5;
	mad.lo.s64 	%rd337, %rd336, %rd3, %rd4;
	setp.ge.u64 	%p166, %rd337, %rd517;
	@%p166 bra 	$L__BB17_332;
	mul.lo.s64 	%rd1345, %rd337, %rd6;
	shl.b64 	%rd1346, %rd1345, 4;
	add.s64 	%rd1347, %rd1, %rd1346;
	ld.global.v2.u64 	{%rd1348, %rd1349}, [%rd1347];
	st.shared.v2.u64 	[%r1], {%rd1348, %rd1349};
$L__BB17_332:
	add.s64 	%rd338, %rd336, %rd5;
	mad.lo.s64 	%rd339, %rd338, %rd3, %rd4;
	setp.ge.u64 	%p167, %rd339, %rd517;
	@%p167 bra 	$L__BB17_334;
	mul.lo.s64 	%rd1350, %rd339, %rd6;
	shl.b64 	%rd1351, %rd1350, 4;
	add.s64 	%rd1352, %rd1, %rd1351;
	ld.global.v2.u64 	{%rd1353, %rd1354}, [%rd1352];
	st.shared.v2.u64 	[%r1], {%rd1353, %rd1354};
$L__BB17_334:
	add.s64 	%rd340, %rd338, %rd5;
	mad.lo.s64 	%rd341, %rd340, %rd3, %rd4;
	setp.ge.u64 	%p168, %rd341, %rd517;
	@%p168 bra 	$L__BB17_336;
	mul.lo.s64 	%rd1355, %rd341, %rd6;
	shl.b64 	%rd1356, %rd1355, 4;
	add.s64 	%rd1357, %rd1, %rd1356;
	ld.global.v2.u64 	{%rd1358, %rd1359}, [%rd1357];
	st.shared.v2.u64 	[%r1], {%rd1358, %rd1359};
$L__BB17_336:
	add.s64 	%rd342, %rd340, %rd5;
	mad.lo.s64 	%rd343, %rd342, %rd3, %rd4;
	setp.ge.u64 	%p169, %rd343, %rd517;
	@%p169 bra 	$L__BB17_338;
	mul.lo.s64 	%rd1360, %rd343, %rd6;
	shl.b64 	%rd1361, %rd1360, 4;
	add.s64 	%rd1362, %rd1, %rd1361;
	ld.global.v2.u64 	{%rd1363, %rd1364}, [%rd1362];
	st.shared.v2.u64 	[%r1], {%rd1363, %rd1364};
$L__BB17_338:
	add.s64 	%rd344, %rd342, %rd5;
	mad.lo.s64 	%rd345, %rd344, %rd3, %rd4;
	setp.ge.u64 	%p170, %rd345, %rd517;
	@%p170 bra 	$L__BB17_340;
	mul.lo.s64 	%rd1365, %rd345, %rd6;
	shl.b64 	%rd1366, %rd1365, 4;
	add.s64 	%rd1367, %rd1, %rd1366;
	ld.global.v2.u64 	{%rd1368, %rd1369}, [%rd1367];
	st.shared.v2.u64 	[%r1], {%rd1368, %rd1369};
$L__BB17_340:
	add.s64 	%rd346, %rd344, %rd5;
	mad.lo.s64 	%rd347, %rd346, %rd3, %rd4;
	setp.ge.u64 	%p171, %rd347, %rd517;
	@%p171 bra 	$L__BB17_342;
	mul.lo.s64 	%rd1370, %rd347, %rd6;
	shl.b64 	%rd1371, %rd1370, 4;
	add.s64 	%rd1372, %rd1, %rd1371;
	ld.global.v2.u64 	{%rd1373, %rd1374}, [%rd1372];
	st.shared.v2.u64 	[%r1], {%rd1373, %rd1374};
$L__BB17_342:
	add.s64 	%rd348, %rd346, %rd5;
	mad.lo.s64 	%rd349, %rd348, %rd3, %rd4;
	setp.ge.u64 	%p172, %rd349, %rd517;
	@%p172 bra 	$L__BB17_344;
	mul.lo.s64 	%rd1375, %rd349, %rd6;
	shl.b64 	%rd1376, %rd1375, 4;
	add.s64 	%rd1377, %rd1, %rd1376;
	ld.global.v2.u64 	{%rd1378, %rd1379}, [%rd1377];
	st.shared.v2.u64 	[%r1], {%rd1378, %rd1379};
$L__BB17_344:
	add.s64 	%rd350, %rd348, %rd5;
	mad.lo.s64 	%rd351, %rd350, %rd3, %rd4;
	setp.ge.u64 	%p173, %rd351, %rd517;
	@%p173 bra 	$L__BB17_346;
	mul.lo.s64 	%rd1380, %rd351, %rd6;
	shl.b64 	%rd1381, %rd1380, 4;
	add.s64 	%rd1382, %rd1, %rd1381;
	ld.global.v2.u64 	{%rd1383, %rd1384}, [%rd1382];
	st.shared.v2.u64 	[%r1], {%rd1383, %rd1384};
$L__BB17_346:
	add.s64 	%rd352, %rd350, %rd5;
	mad.lo.s64 	%rd353, %rd352, %rd3, %rd4;
	setp.ge.u64 	%p174, %rd353, %rd517;
	@%p174 bra 	$L__BB17_348;
	mul.lo.s64 	%rd1385, %rd353, %rd6;
	shl.b64 	%rd1386, %rd1385, 4;
	add.s64 	%rd1387, %rd1, %rd1386;
	ld.global.v2.u64 	{%rd1388, %rd1389}, [%rd1387];
	st.shared.v2.u64 	[%r1], {%rd1388, %rd1389};
$L__BB17_348:
	add.s64 	%rd354, %rd352, %rd5;
	mad.lo.s64 	%rd355, %rd354, %rd3, %rd4;
	setp.ge.u64 	%p175, %rd355, %rd517;
	@%p175 bra 	$L__BB17_350;
	mul.lo.s64 	%rd1390, %rd355, %rd6;
	shl.b64 	%rd1391, %rd1390, 4;
	add.s64 	%rd1392, %rd1, %rd1391;
	ld.global.v2.u64 	{%rd1393, %rd1394}, [%rd1392];
	st.shared.v2.u64 	[%r1], {%rd1393, %rd1394};
$L__BB17_350:
	add.s64 	%rd356, %rd354, %rd5;
	mad.lo.s64 	%rd357, %rd356, %rd3, %rd4;
	setp.ge.u64 	%p176, %rd357, %rd517;
	@%p176 bra 	$L__BB17_352;
	mul.lo.s64 	%rd1395, %rd357, %rd6;
	shl.b64 	%rd1396, %rd1395, 4;
	add.s64 	%rd1397, %rd1, %rd1396;
	ld.global.v2.u64 	{%rd1398, %rd1399}, [%rd1397];
	st.shared.v2.u64 	[%r1], {%rd1398, %rd1399};
$L__BB17_352:
	add.s64 	%rd358, %rd356, %rd5;
	mad.lo.s64 	%rd359, %rd358, %rd3, %rd4;
	setp.ge.u64 	%p177, %rd359, %rd517;
	@%p177 bra 	$L__BB17_354;
	mul.lo.s64 	%rd1400, %rd359, %rd6;
	shl.b64 	%rd1401, %rd1400, 4;
	add.s64 	%rd1402, %rd1, %rd1401;
	ld.global.v2.u64 	{%rd1403, %rd1404}, [%rd1402];
	st.shared.v2.u64 	[%r1], {%rd1403, %rd1404};
$L__BB17_354:
	add.s64 	%rd360, %rd358, %rd5;
	mad.lo.s64 	%rd361, %rd360, %rd3, %rd4;
	setp.ge.u64 	%p178, %rd361, %rd517;
	@%p178 bra 	$L__BB17_356;
	mul.lo.s64 	%rd1405, %rd361, %rd6;
	shl.b64 	%rd1406, %rd1405, 4;
	add.s64 	%rd1407, %rd1, %rd1406;
	ld.global.v2.u64 	{%rd1408, %rd1409}, [%rd1407];
	st.shared.v2.u64 	[%r1], {%rd1408, %rd1409};
$L__BB17_356:
	add.s64 	%rd362, %rd360, %rd5;
	mad.lo.s64 	%rd363, %rd362, %rd3, %rd4;
	setp.ge.u64 	%p179, %rd363, %rd517;
	@%p179 bra 	$L__BB17_358;
	mul.lo.s64 	%rd1410, %rd363, %rd6;
	shl.b64 	%rd1411, %rd1410, 4;
	add.s64 	%rd1412, %rd1, %rd1411;
	ld.global.v2.u64 	{%rd1413, %rd1414}, [%rd1412];
	st.shared.v2.u64 	[%r1], {%rd1413, %rd1414};
$L__BB17_358:
	add.s64 	%rd364, %rd362, %rd5;
	mad.lo.s64 	%rd365, %rd364, %rd3, %rd4;
	setp.ge.u64 	%p180, %rd365, %rd517;
	@%p180 bra 	$L__BB17_360;
	mul.lo.s64 	%rd1415, %rd365, %rd6;
	shl.b64 	%rd1416, %rd1415, 4;
	add.s64 	%rd1417, %rd1, %rd1416;
	ld.global.v2.u64 	{%rd1418, %rd1419}, [%rd1417];
	st.shared.v2.u64 	[%r1], {%rd1418, %rd1419};
$L__BB17_360:
	add.s64 	%rd366, %rd364, %rd5;
	mad.lo.s64 	%rd367, %rd366, %rd3, %rd4;
	setp.ge.u64 	%p181, %rd367, %rd517;
	@%p181 bra 	$L__BB17_362;
	mul.lo.s64 	%rd1420, %rd367, %rd6;
	shl.b64 	%rd1421, %rd1420, 4;
	add.s64 	%rd1422, %rd1, %rd1421;
	ld.global.v2.u64 	{%rd1423, %rd1424}, [%rd1422];
	st.shared.v2.u64 	[%r1], {%rd1423, %rd1424};
$L__BB17_362:
	add.s64 	%rd368, %rd366, %rd5;
	mad.lo.s64 	%rd369, %rd368, %rd3, %rd4;
	setp.ge.u64 	%p182, %rd369, %rd517;
	@%p182 bra 	$L__BB17_364;
	mul.lo.s64 	%rd1425, %rd369, %rd6;
	shl.b64 	%rd1426, %rd1425, 4;
	add.s64 	%rd1427, %rd1, %rd1426;
	ld.global.v2.u64 	{%rd1428, %rd1429}, [%rd1427];
	st.shared.v2.u64 	[%r1], {%rd1428, %rd1429};
$L__BB17_364:
	add.s64 	%rd370, %rd368, %rd5;
	mad.lo.s64 	%rd371, %rd370, %rd3, %rd4;
	setp.ge.u64 	%p183, %rd371, %rd517;
	@%p183 bra 	$L__BB17_366;
	mul.lo.s64 	%rd1430, %rd371, %rd6;
	shl.b64 	%rd1431, %rd1430, 4;
	add.s64 	%rd1432, %rd1, %rd1431;
	ld.global.v2.u64 	{%rd1433, %rd1434}, [%rd1432];
	st.shared.v2.u64 	[%r1], {%rd1433, %rd1434};
$L__BB17_366:
	add.s64 	%rd372, %rd370, %rd5;
	mad.lo.s64 	%rd373, %rd372, %rd3, %rd4;
	setp.ge.u64 	%p184, %rd373, %rd517;
	@%p184 bra 	$L__BB17_368;
	mul.lo.s64 	%rd1435, %rd373, %rd6;
	shl.b64 	%rd1436, %rd1435, 4;
	add.s64 	%rd1437, %rd1, %rd1436;
	ld.global.v2.u64 	{%rd1438, %rd1439}, [%rd1437];
	st.shared.v2.u64 	[%r1], {%rd1438, %rd1439};
$L__BB17_368:
	add.s64 	%rd374, %rd372, %rd5;
	mad.lo.s64 	%rd375, %rd374, %rd3, %rd4;
	setp.ge.u64 	%p185, %rd375, %rd517;
	@%p185 bra 	$L__BB17_370;
	mul.lo.s64 	%rd1440, %rd375, %rd6;
	shl.b64 	%rd1441, %rd1440, 4;
	add.s64 	%rd1442, %rd1, %rd1441;
	ld.global.v2.u64 	{%rd1443, %rd1444}, [%rd1442];
	st.shared.v2.u64 	[%r1], {%rd1443, %rd1444};
$L__BB17_370:
	add.s64 	%rd376, %rd374, %rd5;
	mad.lo.s64 	%rd377, %rd376, %rd3, %rd4;
	setp.ge.u64 	%p186, %rd377, %rd517;
	@%p186 bra 	$L__BB17_372;
	mul.lo.s64 	%rd1445, %rd377, %rd6;
	shl.b64 	%rd1446, %rd1445, 4;
	add.s64 	%rd1447, %rd1, %rd1446;
	ld.global.v2.u64 	{%rd1448, %rd1449}, [%rd1447];
	st.shared.v2.u64 	[%r1], {%rd1448, %rd1449};
$L__BB17_372:
	add.s64 	%rd378, %rd376, %rd5;
	mad.lo.s64 	%rd379, %rd378, %rd3, %rd4;
	setp.ge.u64 	%p187, %rd379, %rd517;
	@%p187 bra 	$L__BB17_374;
	mul.lo.s64 	%rd1450, %rd379, %rd6;
	shl.b64 	%rd1451, %rd1450, 4;
	add.s64 	%rd1452, %rd1, %rd1451;
	ld.global.v2.u64 	{%rd1453, %rd1454}, [%rd1452];
	st.shared.v2.u64 	[%r1], {%rd1453, %rd1454};
$L__BB17_374:
	add.s64 	%rd380, %rd378, %rd5;
	mad.lo.s64 	%rd381, %rd380, %rd3, %rd4;
	setp.ge.u64 	%p188, %rd381, %rd517;
	@%p188 bra 	$L__BB17_376;
	mul.lo.s64 	%rd1455, %rd381, %rd6;
	shl.b64 	%rd1456, %rd1455, 4;
	add.s64 	%rd1457, %rd1, %rd1456;
	ld.global.v2.u64 	{%rd1458, %rd1459}, [%rd1457];
	st.shared.v2.u64 	[%r1], {%rd1458, %rd1459};
$L__BB17_376:
	add.s64 	%rd382, %rd380, %rd5;
	mad.lo.s64 	%rd383, %rd382, %rd3, %rd4;
	setp.ge.u64 	%p189, %rd383, %rd517;
	@%p189 bra 	$L__BB17_378;
	mul.lo.s64 	%rd1460, %rd383, %rd6;
	shl.b64 	%rd1461, %rd1460, 4;
	add.s64 	%rd1462, %rd1, %rd1461;
	ld.global.v2.u64 	{%rd1463, %rd1464}, [%rd1462];
	st.shared.v2.u64 	[%r1], {%rd1463, %rd1464};
$L__BB17_378:
	add.s64 	%rd384, %rd382, %rd5;
	mad.lo.s64 	%rd385, %rd384, %rd3, %rd4;
	setp.ge.u64 	%p190, %rd385, %rd517;
	@%p190 bra 	$L__BB17_380;
	mul.lo.s64 	%rd1465, %rd385, %rd6;
	shl.b64 	%rd1466, %rd1465, 4;
	add.s64 	%rd1467, %rd1, %rd1466;
	ld.global.v2.u64 	{%rd1468, %rd1469}, [%rd1467];
	st.shared.v2.u64 	[%r1], {%rd1468, %rd1469};
$L__BB17_380:
	add.s64 	%rd386, %rd384, %rd5;
	mad.lo.s64 	%rd387, %rd386, %rd3, %rd4;
	setp.ge.u64 	%p191, %rd387, %rd517;
	@%p191 bra 	$L__BB17_382;
	mul.lo.s64 	%rd1470, %rd387, %rd6;
	shl.b64 	%rd1471, %rd1470, 4;
	add.s64 	%rd1472, %rd1, %rd1471;
	ld.global.v2.u64 	{%rd1473, %rd1474}, [%rd1472];
	st.shared.v2.u64 	[%r1], {%rd1473, %rd1474};
$L__BB17_382:
	add.s64 	%rd388, %rd386, %rd5;
	mad.lo.s64 	%rd389, %rd388, %rd3, %rd4;
	setp.ge.u64 	%p192, %rd389, %rd517;
	@%p192 bra 	$L__BB17_384;
	mul.lo.s64 	%rd1475, %rd389, %rd6;
	shl.b64 	%rd1476, %rd1475, 4;
	add.s64 	%rd1477, %rd1, %rd1476;
	ld.global.v2.u64 	{%rd1478, %rd1479}, [%rd1477];
	st.shared.v2.u64 	[%r1], {%rd1478, %rd1479};
$L__BB17_384:
	add.s64 	%rd390, %rd388, %rd5;
	mad.lo.s64 	%rd391, %rd390, %rd3, %rd4;
	setp.ge.u64 	%p193, %rd391, %rd517;
	@%p193 bra 	$L__BB17_386;
	mul.lo.s64 	%rd1480, %rd391, %rd6;
	shl.b64 	%rd1481, %rd1480, 4;
	add.s64 	%rd1482, %rd1, %rd1481;
	ld.global.v2.u64 	{%rd1483, %rd1484}, [%rd1482];
	st.shared.v2.u64 	[%r1], {%rd1483, %rd1484};
$L__BB17_386:
	add.s64 	%rd392, %rd390, %rd5;
	mad.lo.s64 	%rd393, %rd392, %rd3, %rd4;
	setp.ge.u64 	%p194, %rd393, %rd517;
	@%p194 bra 	$L__BB17_388;
	mul.lo.s64 	%rd1485, %rd393, %rd6;
	shl.b64 	%rd1486, %rd1485, 4;
	add.s64 	%rd1487, %rd1, %rd1486;
	ld.global.v2.u64 	{%rd1488, %rd1489}, [%rd1487];
	st.shared.v2.u64 	[%r1], {%rd1488, %rd1489};
$L__BB17_388:
	add.s64 	%rd394, %rd392, %rd5;
	mad.lo.s64 	%rd395, %rd394, %rd3, %rd4;
	setp.ge.u64 	%p195, %rd395, %rd517;
	@%p195 bra 	$L__BB17_390;
	mul.lo.s64 	%rd1490, %rd395, %rd6;
	shl.b64 	%rd1491, %rd1490, 4;
	add.s64 	%rd1492, %rd1, %rd1491;
	ld.global.v2.u64 	{%rd1493, %rd1494}, [%rd1492];
	st.shared.v2.u64 	[%r1], {%rd1493, %rd1494};
$L__BB17_390:
	add.s64 	%rd396, %rd394, %rd5;
	mad.lo.s64 	%rd397, %rd396, %rd3, %rd4;
	setp.ge.u64 	%p196, %rd397, %rd517;
	@%p196 bra 	$L__BB17_392;
	mul.lo.s64 	%rd1495, %rd397, %rd6;
	shl.b64 	%rd1496, %rd1495, 4;
	add.s64 	%rd1497, %rd1, %rd1496;
	ld.global.v2.u64 	{%rd1498, %rd1499}, [%rd1497];
	st.shared.v2.u64 	[%r1], {%rd1498, %rd1499};
$L__BB17_392:
	add.s64 	%rd398, %rd396, %rd5;
	mad.lo.s64 	%rd399, %rd398, %rd3, %rd4;
	setp.ge.u64 	%p197, %rd399, %rd517;
	@%p197 bra 	$L__BB17_394;
	mul.lo.s64 	%rd1500, %rd399, %rd6;
	shl.b64 	%rd1501, %rd1500, 4;
	add.s64 	%rd1502, %rd1, %rd1501;
	ld.global.v2.u64 	{%rd1503, %rd1504}, [%rd1502];
	st.shared.v2.u64 	[%r1], {%rd1503, %rd1504};
$L__BB17_394:
	add.s64 	%rd400, %rd398, %rd5;
	mad.lo.s64 	%rd401, %rd400, %rd3, %rd4;
	setp.ge.u64 	%p198, %rd401, %rd517;
	@%p198 bra 	$L__BB17_396;
	mul.lo.s64 	%rd1505, %rd401, %rd6;
	shl.b64 	%rd1506, %rd1505, 4;
	add.s64 	%rd1507, %rd1, %rd1506;
	ld.global.v2.u64 	{%rd1508, %rd1509}, [%rd1507];
	st.shared.v2.u64 	[%r1], {%rd1508, %rd1509};
$L__BB17_396:
	add.s64 	%rd402, %rd400, %rd5;
	mad.lo.s64 	%rd403, %rd402, %rd3, %rd4;
	setp.ge.u64 	%p199, %rd403, %rd517;
	@%p199 bra 	$L__BB17_398;
	mul.lo.s64 	%rd1510, %rd403, %rd6;
	shl.b64 	%rd1511, %rd1510, 4;
	add.s64 	%rd1512, %rd1, %rd1511;
	ld.global.v2.u64 	{%rd1513, %rd1514}, [%rd1512];
	st.shared.v2.u64 	[%r1], {%rd1513, %rd1514};
$L__BB17_398:
	add.s64 	%rd404, %rd402, %rd5;
	mad.lo.s64 	%rd405, %rd404, %rd3, %rd4;
	setp.ge.u64 	%p200, %rd405, %rd517;
	@%p200 bra 	$L__BB17_400;
	mul.lo.s64 	%rd1515, %rd405, %rd6;
	shl.b64 	%rd1516, %rd1515, 4;
	add.s64 	%rd1517, %rd1, %rd1516;
	ld.global.v2.u64 	{%rd1518, %rd1519}, [%rd1517];
	st.shared.v2.u64 	[%r1], {%rd1518, %rd1519};
$L__BB17_400:
	add.s64 	%rd406, %rd404, %rd5;
	mad.lo.s64 	%rd407, %rd406, %rd3, %rd4;
	setp.ge.u64 	%p201, %rd407, %rd517;
	@%p201 bra 	$L__BB17_402;
	mul.lo.s64 	%rd1520, %rd407, %rd6;
	shl.b64 	%rd1521, %rd1520, 4;
	add.s64 	%rd1522, %rd1, %rd1521;
	ld.global.v2.u64 	{%rd1523, %rd1524}, [%rd1522];
	st.shared.v2.u64 	[%r1], {%rd1523, %rd1524};
$L__BB17_402:
	add.s64 	%rd408, %rd406, %rd5;
	mad.lo.s64 	%rd409, %rd408, %rd3, %rd4;
	setp.ge.u64 	%p202, %rd409, %rd517;
	@%p202 bra 	$L__BB17_404;
	mul.lo.s64 	%rd1525, %rd409, %rd6;
	shl.b64 	%rd1526, %rd1525, 4;
	add.s64 	%rd1527, %rd1, %rd1526;
	ld.global.v2.u64 	{%rd1528, %rd1529}, [%rd1527];
	st.shared.v2.u64 	[%r1], {%rd1528, %rd1529};
$L__BB17_404:
	add.s64 	%rd410, %rd408, %rd5;
	mad.lo.s64 	%rd411, %rd410, %rd3, %rd4;
	setp.ge.u64 	%p203, %rd411, %rd517;
	@%p203 bra 	$L__BB17_406;
	mul.lo.s64 	%rd1530, %rd411, %rd6;
	shl.b64 	%rd1531, %rd1530, 4;
	add.s64 	%rd1532, %rd1, %rd1531;
	ld.global.v2.u64 	{%rd1533, %rd1534}, [%rd1532];
	st.shared.v2.u64 	[%r1], {%rd1533, %rd1534};
$L__BB17_406:
	add.s64 	%rd412, %rd410, %rd5;
	mad.lo.s64 	%rd413, %rd412, %rd3, %rd4;
	setp.ge.u64 	%p204, %rd413, %rd517;
	@%p204 bra 	$L__BB17_408;
	mul.lo.s64 	%rd1535, %rd413, %rd6;
	shl.b64 	%rd1536, %rd1535, 4;
	add.s64 	%rd1537, %rd1, %rd1536;
	ld.global.v2.u64 	{%rd1538, %rd1539}, [%rd1537];
	st.shared.v2.u64 	[%r1], {%rd1538, %rd1539};
$L__BB17_408:
	add.s64 	%rd414, %rd412, %rd5;
	mad.lo.s64 	%rd415, %rd414, %rd3, %rd4;
	setp.ge.u64 	%p205, %rd415, %rd517;
	@%p205 bra 	$L__BB17_410;
	mul.lo.s64 	%rd1540, %rd415, %rd6;
	shl.b64 	%rd1541, %rd1540, 4;
	add.s64 	%rd1542, %rd1, %rd1541;
	ld.global.v2.u64 	{%rd1543, %rd1544}, [%rd1542];
	st.shared.v2.u64 	[%r1], {%rd1543, %rd1544};
$L__BB17_410:
	add.s64 	%rd416, %rd414, %rd5;
	mad.lo.s64 	%rd417, %rd416, %rd3, %rd4;
	setp.ge.u64 	%p206, %rd417, %rd517;
	@%p206 bra 	$L__BB17_412;
	mul.lo.s64 	%rd1545, %rd417, %rd6;
	shl.b64 	%rd1546, %rd1545, 4;
	add.s64 	%rd1547, %rd1, %rd1546;
	ld.global.v2.u64 	{%rd1548, %rd1549}, [%rd1547];
	st.shared.v2.u64 	[%r1], {%rd1548, %rd1549};
$L__BB17_412:
	add.s64 	%rd418, %rd416, %rd5;
	mad.lo.s64 	%rd419, %rd418, %rd3, %rd4;
	setp.ge.u64 	%p207, %rd419, %rd517;
	@%p207 bra 	$L__BB17_414;
	mul.lo.s64 	%rd1550, %rd419, %rd6;
	shl.b64 	%rd1551, %rd1550, 4;
	add.s64 	%rd1552, %rd1, %rd1551;
	ld.global.v2.u64 	{%rd1553, %rd1554}, [%rd1552];
	st.shared.v2.u64 	[%r1], {%rd1553, %rd1554};
$L__BB17_414:
	add.s64 	%rd420, %rd418, %rd5;
	mad.lo.s64 	%rd421, %rd420, %rd3, %rd4;
	setp.ge.u64 	%p208, %rd421, %rd517;
	@%p208 bra 	$L__BB17_416;
	mul.lo.s64 	%rd1555, %rd421, %rd6;
	shl.b64 	%rd1556, %rd1555, 4;
	add.s64 	%rd1557, %rd1, %rd1556;
	ld.global.v2.u64 	{%rd1558, %rd1559}, [%rd1557];
	st.shared.v2.u64 	[%r1], {%rd1558, %rd1559};
$L__BB17_416:
	add.s64 	%rd422, %rd420, %rd5;
	mad.lo.s64 	%rd423, %rd422, %rd3, %rd4;
	setp.ge.u64 	%p209, %rd423, %rd517;
	@%p209 bra 	$L__BB17_418;
	mul.lo.s64 	%rd1560, %rd423, %rd6;
	shl.b64 	%rd1561, %rd1560, 4;
	add.s64 	%rd1562, %rd1, %rd1561;
	ld.global.v2.u64 	{%rd1563, %rd1564}, [%rd1562];
	st.shared.v2.u64 	[%r1], {%rd1563, %rd1564};
$L__BB17_418:
	add.s64 	%rd424, %rd422, %rd5;
	mad.lo.s64 	%rd425, %rd424, %rd3, %rd4;
	setp.ge.u64 	%p210, %rd425, %rd517;
	@%p210 bra 	$L__BB17_420;
	mul.lo.s64 	%rd1565, %rd425, %rd6;
	shl.b64 	%rd1566, %rd1565, 4;
	add.s64 	%rd1567, %rd1, %rd1566;
	ld.global.v2.u64 	{%rd1568, %rd1569}, [%rd1567];
	st.shared.v2.u64 	[%r1], {%rd1568, %rd1569};
$L__BB17_420:
	add.s64 	%rd426, %rd424, %rd5;
	mad.lo.s64 	%rd427, %rd426, %rd3, %rd4;
	setp.ge.u64 	%p211, %rd427, %rd517;
	@%p211 bra 	$L__BB17_422;
	mul.lo.s64 	%rd1570, %rd427, %rd6;
	shl.b64 	%rd1571, %rd1570, 4;
	add.s64 	%rd1572, %rd1, %rd1571;
	ld.global.v2.u64 	{%rd1573, %rd1574}, [%rd1572];
	st.shared.v2.u64 	[%r1], {%rd1573, %rd1574};
$L__BB17_422:
	add.s64 	%rd428, %rd426, %rd5;
	mad.lo.s64 	%rd429, %rd428, %rd3, %rd4;
	setp.ge.u64 	%p212, %rd429, %rd517;
	@%p212 bra 	$L__BB17_424;
	mul.lo.s64 	%rd1575, %rd429, %rd6;
	shl.b64 	%rd1576, %rd1575, 4;
	add.s64 	%rd1577, %rd1, %rd1576;
	ld.global.v2.u64 	{%rd1578, %rd1579}, [%rd1577];
	st.shared.v2.u64 	[%r1], {%rd1578, %rd1579};
$L__BB17_424:
	add.s64 	%rd430, %rd428, %rd5;
	mad.lo.s64 	%rd431, %rd430, %rd3, %rd4;
	setp.ge.u64 	%p213, %rd431, %rd517;
	@%p213 bra 	$L__BB17_426;
	mul.lo.s64 	%rd1580, %rd431, %rd6;
	shl.b64 	%rd1581, %rd1580, 4;
	add.s64 	%rd1582, %rd1, %rd1581;
	ld.global.v2.u64 	{%rd1583, %rd1584}, [%rd1582];
	st.shared.v2.u64 	[%r1], {%rd1583, %rd1584};
$L__BB17_426:
	add.s64 	%rd432, %rd430, %rd5;
	mad.lo.s64 	%rd433, %rd432, %rd3, %rd4;
	setp.ge.u64 	%p214, %rd433, %rd517;
	@%p214 bra 	$L__BB17_428;
	mul.lo.s64 	%rd1585, %rd433, %rd6;
	shl.b64 	%rd1586, %rd1585, 4;
	add.s64 	%rd1587, %rd1, %rd1586;
	ld.global.v2.u64 	{%rd1588, %rd1589}, [%rd1587];
	st.shared.v2.u64 	[%r1], {%rd1588, %rd1589};
$L__BB17_428:
	add.s64 	%rd434, %rd432, %rd5;
	mad.lo.s64 	%rd435, %rd434, %rd3, %rd4;
	setp.ge.u64 	%p215, %rd435, %rd517;
	@%p215 bra 	$L__BB17_430;
	mul.lo.s64 	%rd1590, %rd435, %rd6;
	shl.b64 	%rd1591, %rd1590, 4;
	add.s64 	%rd1592, %rd1, %rd1591;
	ld.global.v2.u64 	{%rd1593, %rd1594}, [%rd1592];
	st.shared.v2.u64 	[%r1], {%rd1593, %rd1594};
$L__BB17_430:
	add.s64 	%rd436, %rd434, %rd5;
	mad.lo.s64 	%rd437, %rd436, %rd3, %rd4;
	setp.ge.u64 	%p216, %rd437, %rd517;
	@%p216 bra 	$L__BB17_432;
	mul.lo.s64 	%rd1595, %rd437, %rd6;
	shl.b64 	%rd1596, %rd1595, 4;
	add.s64 	%rd1597, %rd1, %rd1596;
	ld.global.v2.u64 	{%rd1598, %rd1599}, [%rd1597];
	st.shared.v2.u64 	[%r1], {%rd1598, %rd1599};
$L__BB17_432:
	add.s64 	%rd438, %rd436, %rd5;
	mad.lo.s64 	%rd439, %rd438, %rd3, %rd4;
	setp.ge.u64 	%p217, %rd439, %rd517;
	@%p217 bra 	$L__BB17_434;
	mul.lo.s64 	%rd1600, %rd439, %rd6;
	shl.b64 	%rd1601, %rd1600, 4;
	add.s64 	%rd1602, %rd1, %rd1601;
	ld.global.v2.u64 	{%rd1603, %rd1604}, [%rd1602];
	st.shared.v2.u64 	[%r1], {%rd1603, %rd1604};
$L__BB17_434:
	add.s64 	%rd440, %rd438, %rd5;
	mad.lo.s64 	%rd441, %rd440, %rd3, %rd4;
	setp.ge.u64 	%p218, %rd441, %rd517;
	@%p218 bra 	$L__BB17_436;
	mul.lo.s64 	%rd1605, %rd441, %rd6;
	shl.b64 	%rd1606, %rd1605, 4;
	add.s64 	%rd1607, %rd1, %rd1606;
	ld.global.v2.u64 	{%rd1608, %rd1609}, [%rd1607];
	st.shared.v2.u64 	[%r1], {%rd1608, %rd1609};
$L__BB17_436:
	add.s64 	%rd442, %rd440, %rd5;
	mad.lo.s64 	%rd443, %rd442, %rd3, %rd4;
	setp.ge.u64 	%p219, %rd443, %rd517;
	@%p219 bra 	$L__BB17_438;
	mul.lo.s64 	%rd1610, %rd443, %rd6;
	shl.b64 	%rd1611, %rd1610, 4;
	add.s64 	%rd1612, %rd1, %rd1611;
	ld.global.v2.u64 	{%rd1613, %rd1614}, [%rd1612];
	st.shared.v2.u64 	[%r1], {%rd1613, %rd1614};
$L__BB17_438:
	add.s64 	%rd444, %rd442, %rd5;
	mad.lo.s64 	%rd445, %rd444, %rd3, %rd4;
	setp.ge.u64 	%p220, %rd445, %rd517;
	@%p220 bra 	$L__BB17_440;
	mul.lo.s64 	%rd1615, %rd445, %rd6;
	shl.b64 	%rd1616, %rd1615, 4;
	add.s64 	%rd1617, %rd1, %rd1616;
	ld.global.v2.u64 	{%rd1618, %rd1619}, [%rd1617];
	st.shared.v2.u64 	[%r1], {%rd1618, %rd1619};
$L__BB17_440:
	add.s64 	%rd446, %rd444, %rd5;
	mad.lo.s64 	%rd447, %rd446, %rd3, %rd4;
	setp.ge.u64 	%p221, %rd447, %rd517;
	@%p221 bra 	$L__BB17_442;
	mul.lo.s64 	%rd1620, %rd447, %rd6;
	shl.b64 	%rd1621, %rd1620, 4;
	add.s64 	%rd1622, %rd1, %rd1621;
	ld.global.v2.u64 	{%rd1623, %rd1624}, [%rd1622];
	st.shared.v2.u64 	[%r1], {%rd1623, %rd1624};
$L__BB17_442:
	add.s64 	%rd448, %rd446, %rd5;
	mad.lo.s64 	%rd449, %rd448, %rd3, %rd4;
	setp.ge.u64 	%p222, %rd449, %rd517;
	@%p222 bra 	$L__BB17_444;
	mul.lo.s64 	%rd1625, %rd449, %rd6;
	shl.b64 	%rd1626, %rd1625, 4;
	add.s64 	%rd1627, %rd1, %rd1626;
	ld.global.v2.u64 	{%rd1628, %rd1629}, [%rd1627];
	st.shared.v2.u64 	[%r1], {%rd1628, %rd1629};
$L__BB17_444:
	add.s64 	%rd450, %rd448, %rd5;
	mad.lo.s64 	%rd451, %rd450, %rd3, %rd4;
	setp.ge.u64 	%p223, %rd451, %rd517;
	@%p223 bra 	$L__BB17_446;
	mul.lo.s64 	%rd1630, %rd451, %rd6;
	shl.b64 	%rd1631, %rd1630, 4;
	add.s64 	%rd1632, %rd1, %rd1631;
	ld.global.v2.u64 	{%rd1633, %rd1634}, [%rd1632];
	st.shared.v2.u64 	[%r1], {%rd1633, %rd1634};
$L__BB17_446:
	add.s64 	%rd452, %rd450, %rd5;
	mad.lo.s64 	%rd453, %rd452, %rd3, %rd4;
	setp.ge.u64 	%p224, %rd453, %rd517;
	@%p224 bra 	$L__BB17_448;
	mul.lo.s64 	%rd1635, %rd453, %rd6;
	shl.b64 	%rd1636, %rd1635, 4;
	add.s64 	%rd1637, %rd1, %rd1636;
	ld.global.v2.u64 	{%rd1638, %rd1639}, [%rd1637];
	st.shared.v2.u64 	[%r1], {%rd1638, %rd1639};
$L__BB17_448:
	add.s64 	%rd454, %rd452, %rd5;
	mad.lo.s64 	%rd455, %rd454, %rd3, %rd4;
	setp.ge.u64 	%p225, %rd455, %rd517;
	@%p225 bra 	$L__BB17_450;
	mul.lo.s64 	%rd1640, %rd455, %rd6;
	shl.b64 	%rd1641, %rd1640, 4;
	add.s64 	%rd1642, %rd1, %rd1641;
	ld.global.v2.u64 	{%rd1643, %rd1644}, [%rd1642];
	st.shared.v2.u64 	[%r1], {%rd1643, %rd1644};
$L__BB17_450:
	add.s64 	%rd456, %rd454, %rd5;
	mad.lo.s64 	%rd457, %rd456, %rd3, %rd4;
	setp.ge.u64 	%p226, %rd457, %rd517;
	@%p226 bra 	$L__BB17_452;
	mul.lo.s64 	%rd1645, %rd457, %rd6;
	shl.b64 	%rd1646, %rd1645, 4;
	add.s64 	%rd1647, %rd1, %rd1646;
	ld.global.v2.u64 	{%rd1648, %rd1649}, [%rd1647];
	st.shared.v2.u64 	[%r1], {%rd1648, %rd1649};
$L__BB17_452:
	add.s64 	%rd458, %rd456, %rd5;
	mad.lo.s64 	%rd459, %rd458, %rd3, %rd4;
	setp.ge.u64 	%p227, %rd459, %rd517;
	@%p227 bra 	$L__BB17_454;
	mul.lo.s64 	%rd1650, %rd459, %rd6;
	shl.b64 	%rd1651, %rd1650, 4;
	add.s64 	%rd1652, %rd1, %rd1651;
	ld.global.v2.u64 	{%rd1653, %rd1654}, [%rd1652];
	st.shared.v2.u64 	[%r1], {%rd1653, %rd1654};
$L__BB17_454:
	add.s64 	%rd460, %rd458, %rd5;
	mad.lo.s64 	%rd461, %rd460, %rd3, %rd4;
	setp.ge.u64 	%p228, %rd461, %rd517;
	@%p228 bra 	$L__BB17_456;
	mul.lo.s64 	%rd1655, %rd461, %rd6;
	shl.b64 	%rd1656, %rd1655, 4;
	add.s64 	%rd1657, %rd1, %rd1656;
	ld.global.v2.u64 	{%rd1658, %rd1659}, [%rd1657];
	st.shared.v2.u64 	[%r1], {%rd1658, %rd1659};
$L__BB17_456:
	add.s64 	%rd462, %rd460, %rd5;
	mad.lo.s64 	%rd463, %rd462, %rd3, %rd4;
	setp.ge.u64 	%p229, %rd463, %rd517;
	@%p229 bra 	$L__BB17_458;
	mul.lo.s64 	%rd1660, %rd463, %rd6;
	shl.b64 	%rd1661, %rd1660, 4;
	add.s64 	%rd1662, %rd1, %rd1661;
	ld.global.v2.u64 	{%rd1663, %rd1664}, [%rd1662];
	st.shared.v2.u64 	[%r1], {%rd1663, %rd1664};
$L__BB17_458:
	add.s64 	%rd464, %rd462, %rd5;
	mad.lo.s64 	%rd465, %rd464, %rd3, %rd4;
	setp.ge.u64 	%p230, %rd465, %rd517;
	@%p230 bra 	$L__BB17_460;
	mul.lo.s64 	%rd1665, %rd465, %rd6;
	shl.b64 	%rd1666, %rd1665, 4;
	add.s64 	%rd1667, %rd1, %rd1666;
	ld.global.v2.u64 	{%rd1668, %rd1669}, [%rd1667];
	st.shared.v2.u64 	[%r1], {%rd1668, %rd1669};
$L__BB17_460:
	add.s64 	%rd466, %rd464, %rd5;
	mad.lo.s64 	%rd467, %rd466, %rd3, %rd4;
	setp.ge.u64 	%p231, %rd467, %rd517;
	@%p231 bra 	$L__BB17_462;
	mul.lo.s64 	%rd1670, %rd467, %rd6;
	shl.b64 	%rd1671, %rd1670, 4;
	add.s64 	%rd1672, %rd1, %rd1671;
	ld.global.v2.u64 	{%rd1673, %rd1674}, [%rd1672];
	st.shared.v2.u64 	[%r1], {%rd1673, %rd1674};
$L__BB17_462:
	add.s64 	%rd468, %rd466, %rd5;
	mad.lo.s64 	%rd469, %rd468, %rd3, %rd4;
	setp.ge.u64 	%p232, %rd469, %rd517;
	@%p232 bra 	$L__BB17_464;
	mul.lo.s64 	%rd1675, %rd469, %rd6;
	shl.b64 	%rd1676, %rd1675, 4;
	add.s64 	%rd1677, %rd1, %rd1676;
	ld.global.v2.u64 	{%rd1678, %rd1679}, [%rd1677];
	st.shared.v2.u64 	[%r1], {%rd1678, %rd1679};
$L__BB17_464:
	add.s64 	%rd470, %rd468, %rd5;
	mad.lo.s64 	%rd471, %rd470, %rd3, %rd4;
	setp.ge.u64 	%p233, %rd471, %rd517;
	@%p233 bra 	$L__BB17_466;
	mul.lo.s64 	%rd1680, %rd471, %rd6;
	shl.b64 	%rd1681, %rd1680, 4;
	add.s64 	%rd1682, %rd1, %rd1681;
	ld.global.v2.u64 	{%rd1683, %rd1684}, [%rd1682];
	st.shared.v2.u64 	[%r1], {%rd1683, %rd1684};
$L__BB17_466:
	add.s64 	%rd472, %rd470, %rd5;
	mad.lo.s64 	%rd473, %rd472, %rd3, %rd4;
	setp.ge.u64 	%p234, %rd473, %rd517;
	@%p234 bra 	$L__BB17_468;
	mul.lo.s64 	%rd1685, %rd473, %rd6;
	shl.b64 	%rd1686, %rd1685, 4;
	add.s64 	%rd1687, %rd1, %rd1686;
	ld.global.v2.u64 	{%rd1688, %rd1689}, [%rd1687];
	st.shared.v2.u64 	[%r1], {%rd1688, %rd1689};
$L__BB17_468:
	add.s64 	%rd474, %rd472, %rd5;
	mad.lo.s64 	%rd475, %rd474, %rd3, %rd4;
	setp.ge.u64 	%p235, %rd475, %rd517;
	@%p235 bra 	$L__BB17_470;
	mul.lo.s64 	%rd1690, %rd475, %rd6;
	shl.b64 	%rd1691, %rd1690, 4;
	add.s64 	%rd1692, %rd1, %rd1691;
	ld.global.v2.u64 	{%rd1693, %rd1694}, [%rd1692];
	st.shared.v2.u64 	[%r1], {%rd1693, %rd1694};
$L__BB17_470:
	add.s64 	%rd476, %rd474, %rd5;
	mad.lo.s64 	%rd477, %rd476, %rd3, %rd4;
	setp.ge.u64 	%p236, %rd477, %rd517;
	@%p236 bra 	$L__BB17_472;
	mul.lo.s64 	%rd1695, %rd477, %rd6;
	shl.b64 	%rd1696, %rd1695, 4;
	add.s64 	%rd1697, %rd1, %rd1696;
	ld.global.v2.u64 	{%rd1698, %rd1699}, [%rd1697];
	st.shared.v2.u64 	[%r1], {%rd1698, %rd1699};
$L__BB17_472:
	add.s64 	%rd478, %rd476, %rd5;
	mad.lo.s64 	%rd479, %rd478, %rd3, %rd4;
	setp.ge.u64 	%p237, %rd479, %rd517;
	@%p237 bra 	$L__BB17_474;
	mul.lo.s64 	%rd1700, %rd479, %rd6;
	shl.b64 	%rd1701, %rd1700, 4;
	add.s64 	%rd1702, %rd1, %rd1701;
	ld.global.v2.u64 	{%rd1703, %rd1704}, [%rd1702];
	st.shared.v2.u64 	[%r1], {%rd1703, %rd1704};
$L__BB17_474:
	add.s64 	%rd480, %rd478, %rd5;
	mad.lo.s64 	%rd481, %rd480, %rd3, %rd4;
	setp.ge.u64 	%p238, %rd481, %rd517;
	@%p238 bra 	$L__BB17_476;
	mul.lo.s64 	%rd1705, %rd481, %rd6;
	shl.b64 	%rd1706, %rd1705, 4;
	add.s64 	%rd1707, %rd1, %rd1706;
	ld.global.v2.u64 	{%rd1708, %rd1709}, [%rd1707];
	st.shared.v2.u64 	[%r1], {%rd1708, %rd1709};
$L__BB17_476:
	add.s64 	%rd482, %rd480, %rd5;
	mad.lo.s64 	%rd483, %rd482, %rd3, %rd4;
	setp.ge.u64 	%p239, %rd483, %rd517;
	@%p239 bra 	$L__BB17_478;
	mul.lo.s64 	%rd1710, %rd483, %rd6;
	shl.b64 	%rd1711, %rd1710, 4;
	add.s64 	%rd1712, %rd1, %rd1711;
	ld.global.v2.u64 	{%rd1713, %rd1714}, [%rd1712];
	st.shared.v2.u64 	[%r1], {%rd1713, %rd1714};
$L__BB17_478:
	add.s64 	%rd484, %rd482, %rd5;
	mad.lo.s64 	%rd485, %rd484, %rd3, %rd4;
	setp.ge.u64 	%p240, %rd485, %rd517;
	@%p240 bra 	$L__BB17_480;
	mul.lo.s64 	%rd1715, %rd485, %rd6;
	shl.b64 	%rd1716, %rd1715, 4;
	add.s64 	%rd1717, %rd1, %rd1716;
	ld.global.v2.u64 	{%rd1718, %rd1719}, [%rd1717];
	st.shared.v2.u64 	[%r1], {%rd1718, %rd1719};
$L__BB17_480:
	add.s64 	%rd486, %rd484, %rd5;
	mad.lo.s64 	%rd487, %rd486, %rd3, %rd4;
	setp.ge.u64 	%p241, %rd487, %rd517;
	@%p241 bra 	$L__BB17_482;
	mul.lo.s64 	%rd1720, %rd487, %rd6;
	shl.b64 	%rd1721, %rd1720, 4;
	add.s64 	%rd1722, %rd1, %rd1721;
	ld.global.v2.u64 	{%rd1723, %rd1724}, [%rd1722];
	st.shared.v2.u64 	[%r1], {%rd1723, %rd1724};
$L__BB17_482:
	add.s64 	%rd488, %rd486, %rd5;
	mad.lo.s64 	%rd489, %rd488, %rd3, %rd4;
	setp.ge.u64 	%p242, %rd489, %rd517;
	@%p242 bra 	$L__BB17_484;
	mul.lo.s64 	%rd1725, %rd489, %rd6;
	shl.b64 	%rd1726, %rd1725, 4;
	add.s64 	%rd1727, %rd1, %rd1726;
	ld.global.v2.u64 	{%rd1728, %rd1729}, [%rd1727];
	st.shared.v2.u64 	[%r1], {%rd1728, %rd1729};
$L__BB17_484:
	add.s64 	%rd490, %rd488, %rd5;
	mad.lo.s64 	%rd491, %rd490, %rd3, %rd4;
	setp.ge.u64 	%p243, %rd491, %rd517;
	@%p243 bra 	$L__BB17_486;
	mul.lo.s64 	%rd1730, %rd491, %rd6;
	shl.b64 	%rd1731, %rd1730, 4;
	add.s64 	%rd1732, %rd1, %rd1731;
	ld.global.v2.u64 	{%rd1733, %rd1734}, [%rd1732];
	st.shared.v2.u64 	[%r1], {%rd1733, %rd1734};
$L__BB17_486:
	add.s64 	%rd492, %rd490, %rd5;
	mad.lo.s64 	%rd493, %rd492, %rd3, %rd4;
	setp.ge.u64 	%p244, %rd493, %rd517;
	@%p244 bra 	$L__BB17_488;
	mul.lo.s64 	%rd1735, %rd493, %rd6;
	shl.b64 	%rd1736, %rd1735, 4;
	add.s64 	%rd1737, %rd1, %rd1736;
	ld.global.v2.u64 	{%rd1738, %rd1739}, [%rd1737];
	st.shared.v2.u64 	[%r1], {%rd1738, %rd1739};
$L__BB17_488:
	add.s64 	%rd494, %rd492, %rd5;
	mad.lo.s64 	%rd495, %rd494, %rd3, %rd4;
	setp.ge.u64 	%p245, %rd495, %rd517;
	@%p245 bra 	$L__BB17_490;
	mul.lo.s64 	%rd1740, %rd495, %rd6;
	shl.b64 	%rd1741, %rd1740, 4;
	add.s64 	%rd1742, %rd1, %rd1741;
	ld.global.v2.u64 	{%rd1743, %rd1744}, [%rd1742];
	st.shared.v2.u64 	[%r1], {%rd1743, %rd1744};
$L__BB17_490:
	add.s64 	%rd496, %rd494, %rd5;
	mad.lo.s64 	%rd497, %rd496, %rd3, %rd4;
	setp.ge.u64 	%p246, %rd497, %rd517;
	@%p246 bra 	$L__BB17_492;
	mul.lo.s64 	%rd1745, %rd497, %rd6;
	shl.b64 	%rd1746, %rd1745, 4;
	add.s64 	%rd1747, %rd1, %rd1746;
	ld.global.v2.u64 	{%rd1748, %rd1749}, [%rd1747];
	st.shared.v2.u64 	[%r1], {%rd1748, %rd1749};
$L__BB17_492:
	add.s64 	%rd498, %rd496, %rd5;
	mad.lo.s64 	%rd499, %rd498, %rd3, %rd4;
	setp.ge.u64 	%p247, %rd499, %rd517;
	@%p247 bra 	$L__BB17_494;
	mul.lo.s64 	%rd1750, %rd499, %rd6;
	shl.b64 	%rd1751, %rd1750, 4;
	add.s64 	%rd1752, %rd1, %rd1751;
	ld.global.v2.u64 	{%rd1753, %rd1754}, [%rd1752];
	st.shared.v2.u64 	[%r1], {%rd1753, %rd1754};
$L__BB17_494:
	add.s64 	%rd500, %rd498, %rd5;
	mad.lo.s64 	%rd501, %rd500, %rd3, %rd4;
	setp.ge.u64 	%p248, %rd501, %rd517;
	@%p248 bra 	$L__BB17_496;
	mul.lo.s64 	%rd1755, %rd501, %rd6;
	shl.b64 	%rd1756, %rd1755, 4;
	add.s64 	%rd1757, %rd1, %rd1756;
	ld.global.v2.u64 	{%rd1758, %rd1759}, [%rd1757];
	st.shared.v2.u64 	[%r1], {%rd1758, %rd1759};
$L__BB17_496:
	add.s64 	%rd502, %rd500, %rd5;
	mad.lo.s64 	%rd503, %rd502, %rd3, %rd4;
	setp.ge.u64 	%p249, %rd503, %rd517;
	@%p249 bra 	$L__BB17_498;
	mul.lo.s64 	%rd1760, %rd503, %rd6;
	shl.b64 	%rd1761, %rd1760, 4;
	add.s64 	%rd1762, %rd1, %rd1761;
	ld.global.v2.u64 	{%rd1763, %rd1764}, [%rd1762];
	st.shared.v2.u64 	[%r1], {%rd1763, %rd1764};
$L__BB17_498:
	add.s64 	%rd504, %rd502, %rd5;
	mad.lo.s64 	%rd505, %rd504, %rd3, %rd4;
	setp.ge.u64 	%p250, %rd505, %rd517;
	@%p250 bra 	$L__BB17_500;
	mul.lo.s64 	%rd1765, %rd505, %rd6;
	shl.b64 	%rd1766, %rd1765, 4;
	add.s64 	%rd1767, %rd1, %rd1766;
	ld.global.v2.u64 	{%rd1768, %rd1769}, [%rd1767];
	st.shared.v2.u64 	[%r1], {%rd1768, %rd1769};
$L__BB17_500:
	add.s64 	%rd506, %rd504, %rd5;
	mad.lo.s64 	%rd507, %rd506, %rd3, %rd4;
	setp.ge.u64 	%p251, %rd507, %rd517;
	@%p251 bra 	$L__BB17_502;
	mul.lo.s64 	%rd1770, %rd507, %rd6;
	shl.b64 	%rd1771, %rd1770, 4;
	add.s64 	%rd1772, %rd1, %rd1771;
	ld.global.v2.u64 	{%rd1773, %rd1774}, [%rd1772];
	st.shared.v2.u64 	[%r1], {%rd1773, %rd1774};
$L__BB17_502:
	add.s64 	%rd508, %rd506, %rd5;
	mad.lo.s64 	%rd509, %rd508, %rd3, %rd4;
	setp.ge.u64 	%p252, %rd509, %rd517;
	@%p252 bra 	$L__BB17_504;
	mul.lo.s64 	%rd1775, %rd509, %rd6;
	shl.b64 	%rd1776, %rd1775, 4;
	add.s64 	%rd1777, %rd1, %rd1776;
	ld.global.v2.u64 	{%rd1778, %rd1779}, [%rd1777];
	st.shared.v2.u64 	[%r1], {%rd1778, %rd1779};
$L__BB17_504:
	add.s64 	%rd510, %rd508, %rd5;
	mad.lo.s64 	%rd511, %rd510, %rd3, %rd4;
	setp.ge.u64 	%p253, %rd511, %rd517;
	@%p253 bra 	$L__BB17_506;
	mul.lo.s64 	%rd1780, %rd511, %rd6;
	shl.b64 	%rd1781, %rd1780, 4;
	add.s64 	%rd1782, %rd1, %rd1781;
	ld.global.v2.u64 	{%rd1783, %rd1784}, [%rd1782];
	st.shared.v2.u64 	[%r1], {%rd1783, %rd1784};
$L__BB17_506:
	add.s64 	%rd512, %rd510, %rd5;
	mad.lo.s64 	%rd513, %rd512, %rd3, %rd4;
	setp.ge.u64 	%p254, %rd513, %rd517;
	@%p254 bra 	$L__BB17_508;
	mul.lo.s64 	%rd1785, %rd513, %rd6;
	shl.b64 	%rd1786, %rd1785, 4;
	add.s64 	%rd1787, %rd1, %rd1786;
	ld.global.v2.u64 	{%rd1788, %rd1789}, [%rd1787];
	st.shared.v2.u64 	[%r1], {%rd1788, %rd1789};
$L__BB17_508:
	add.s64 	%rd514, %rd512, %rd5;
	mad.lo.s64 	%rd515, %rd514, %rd3, %rd4;
	setp.ge.u64 	%p255, %rd515, %rd517;
	@%p255 bra 	$L__BB17_510;
	mul.lo.s64 	%rd1790, %rd515, %rd6;
	shl.b64 	%rd1791, %rd1790, 4;
	add.s64 	%rd1792, %rd1, %rd1791;
	ld.global.v2.u64 	{%rd1793, %rd1794}, [%rd1792];
	st.shared.v2.u64 	[%r1], {%rd1793, %rd1794};
$L__BB17_510:
	add.s64 	%rd1795, %rd514, %rd5;
	mad.lo.s64 	%rd516, %rd1795, %rd3, %rd4;
	setp.ge.u64 	%p256, %rd516, %rd517;
	@%p256 bra 	$L__BB17_512;
	mul.lo.s64 	%rd1796, %rd516, %rd6;
	shl.b64 	%rd1797, %rd1796, 4;
	add.s64 	%rd1798, %rd1, %rd1797;
	ld.global.v2.u64 	{%rd1799, %rd1800}, [%rd1798];
	st.shared.v2.u64 	[%r1], {%rd1799, %rd1800};
$L__BB17_512:
	bar.sync 	0;
	ret;

}
	// .globl	_Z22stridedBandwidthKernelILi32ELi1EEvPKcmi
.visible .entry _Z22stridedBandwidthKernelILi32ELi1EEvPKcmi(
	.param .u64 .ptr .align 1 _Z22stridedBandwidthKernelILi32ELi1EEvPKcmi_param_0,
	.param .u64 _Z22stridedBandwidthKernelILi32ELi1EEvPKcmi_param_1,
	.param .u32 _Z22stridedBandwidthKernelILi32ELi1EEvPKcmi_param_2
)
{
	.reg .pred 	%p<2>;
	.reg .b32 	%r<8>;
	.reg .b64 	%rd<15>;

	ld.param.u64 	%rd2, [_Z22stridedBandwidthKernelILi32ELi1EEvPKcmi_param_0];
	ld.param.u64 	%rd3, [_Z22stridedBandwidthKernelILi32ELi1EEvPKcmi_param_1];
	ld.param.u32 	%r2, [_Z22stridedBandwidthKernelILi32ELi1EEvPKcmi_param_2];
	mov.u32 	%r3, %ctaid.x;
	mov.u32 	%r4, %ntid.x;
	mul.wide.u32 	%rd4, %r3, %r4;
	mov.u32 	%r1, %tid.x;
	cvt.u64.u32 	%rd5, %r1;
	add.s64 	%rd1, %rd4, %rd5;
	setp.ge.u64 	%p1, %rd1, %rd3;
	@%p1 bra 	$L__BB18_2;
	cvta.to.global.u64 	%rd6, %rd2;
	cvt.s64.s32 	%rd7, %r2;
	mul.lo.s64 	%rd8, %rd1, %rd7;
	shl.b64 	%rd9, %rd8, 5;
	add.s64 	%rd10, %rd6, %rd9;
	ld.global.v4.u64 	{%rd11, %rd12, %rd13, %rd14}, [%rd10];
	shl.b32 	%r5, %r1, 5;
	mov.u32 	%r6, smem_buffer;
	add.s32 	%r7, %r6, %r5;
	st.shared.v2.u64 	[%r7], {%rd11, %rd12};
	st.shared.v2.u64 	[%r7+16], {%rd13, %rd14};
$L__BB18_2:
	bar.sync 	0;
	ret;

}
	// .globl	_Z22stridedBandwidthKernelILi32ELi2EEvPKcmi
.visible .entry _Z22stridedBandwidthKernelILi32ELi2EEvPKcmi(
	.param .u64 .ptr .align 1 _Z22stridedBandwidthKernelILi32ELi2EEvPKcmi_param_0,
	.param .u64 _Z22stridedBandwidthKernelILi32ELi2EEvPKcmi_param_1,
	.param .u32 _Z22stridedBandwidthKernelILi32ELi2EEvPKcmi_param_2
)
{
	.reg .pred 	%p<3>;
	.reg .b32 	%r<9>;
	.reg .b64 	%rd<24>;

	ld.param.u64 	%rd7, [_Z22stridedBandwidthKernelILi32ELi2EEvPKcmi_param_0];
	ld.param.u64 	%rd6, [_Z22stridedBandwidthKernelILi32ELi2EEvPKcmi_param_1];
	ld.param.s32 	%rd3, [_Z22stridedBandwidthKernelILi32ELi2EEvPKcmi_param_2];
	cvta.to.global.u64 	%rd1, %rd7;
	mov.u32 	%r1, %ctaid.x;
	mov.u32 	%r2, %ntid.x;
	mov.u32 	%r4, %tid.x;
	cvt.u64.u32 	%rd2, %r4;
	shl.b32 	%r5, %r4, 5;
	mov.u32 	%r6, smem_buffer;
	add.s32 	%r3, %r6, %r5;
	mul.wide.u32 	%rd8, %r1, %r2;
	add.s64 	%rd4, %rd8, %rd2;
	setp.ge.u64 	%p1, %rd4, %rd6;
	@%p1 bra 	$L__BB19_2;
	mul.lo.s64 	%rd9, %rd4, %rd3;
	shl.b64 	%rd10, %rd9, 5;
	add.s64 	%rd11, %rd1, %rd10;
	ld.global.v4.u64 	{%rd12, %rd13, %rd14, %rd15}, [%rd11];
	st.shared.v2.u64 	[%r3], {%rd12, %rd13};
	st.shared.v2.u64 	[%r3+16], {%rd14, %rd15};
$L__BB19_2:
	mov.u32 	%r7, %nctaid.x;
	add.s32 	%r8, %r7, %r1;
	mul.wide.u32 	%rd16, %r8, %r2;
	add.s64 	%rd5, %rd16, %rd2;
	setp.ge.u64 	%p2, %rd5, %rd6;
	@%p2 bra 	$L__BB19_4;
	mul.lo.s64 	%rd17, %rd5, %rd3;
	shl.b64 	%rd18, %rd17, 5;
	add.s64 	%rd19, %rd1, %rd18;
	ld.global.v4.u64 	{%rd20, %rd21, %rd22, %rd23}, [%rd19];
	st.shared.v2.u64 	[%r3], {%rd20, %rd21};
	st.shared.v2.u64 	[%r3+16], {%rd22, %rd23};
$L__BB19_4:
	bar.sync 	0;
	ret;

}
	// .globl	_Z22stridedBandwidthKernelILi32ELi4EEvPKcmi
.visible .entry _Z22stridedBandwidthKernelILi32ELi4EEvPKcmi(
	.param .u64 .ptr .align 1 _Z22stridedBandwidthKernelILi32ELi4EEvPKcmi_param_0,
	.param .u64 _Z22stridedBandwidthKernelILi32ELi4EEvPKcmi_param_1,
	.param .u32 _Z22stridedBandwidthKernelILi32ELi4EEvPKcmi_param_2
)
{
	.reg .pred 	%p<5>;
	.reg .b32 	%r<8>;
	.reg .b64 	%rd<45>;

	ld.param.u64 	%rd14, [_Z22stridedBandwidthKernelILi32ELi4EEvPKcmi_param_0];
	ld.param.u64 	%rd13, [_Z22stridedBandwidthKernelILi32ELi4EEvPKcmi_param_1];
	ld.param.s32 	%rd6, [_Z22stridedBandwidthKernelILi32ELi4EEvPKcmi_param_2];
	cvta.to.global.u64 	%rd1, %rd14;
	mov.u32 	%r2, %ctaid.x;
	cvt.u64.u32 	%rd2, %r2;
	mov.u32 	%r3, %ntid.x;
	cvt.u64.u32 	%rd3, %r3;
	mov.u32 	%r4, %tid.x;
	cvt.u64.u32 	%rd4, %r4;
	mov.u32 	%r5, %nctaid.x;
	cvt.u64.u32 	%rd5, %r5;
	shl.b32 	%r6, %r4, 5;
	mov.u32 	%r7, smem_buffer;
	add.s32 	%r1, %r7, %r6;
	mul.wide.u32 	%rd15, %r2, %r3;
	add.s64 	%rd7, %rd15, %rd4;
	setp.ge.u64 	%p1, %rd7, %rd13;
	@%p1 bra 	$L__BB20_2;
	mul.lo.s64 	%rd16, %rd7, %rd6;
	shl.b64 	%rd17, %rd16, 5;
	add.s64 	%rd18, %rd1, %rd17;
	ld.global.v4.u64 	{%rd19, %rd20, %rd21, %rd22}, [%rd18];
	st.shared.v2.u64 	[%r1], {%rd19, %rd20};
	st.shared.v2.u64 	[%r1+16], {%rd21, %rd22};
$L__BB20_2:
	add.s64 	%rd8, %rd5, %rd2;
	mad.lo.s64 	%rd9, %rd8, %rd3, %rd4;
	setp.ge.u64 	%p2, %rd9, %rd13;
	@%p2 bra 	$L__BB20_4;
	mul.lo.s64 	%rd23, %rd9, %rd6;
	shl.b64 	%rd24, %rd23, 5;
	add.s64 	%rd25, %rd1, %rd24;
	ld.global.v4.u64 	{%rd26, %rd27, %rd28, %rd29}, [%rd25];
	st.shared.v2.u64 	[%r1], {%rd26, %rd27};
	st.shared.v2.u64 	[%r1+16], {%rd28, %rd29};
$L__BB20_4:
	add.s64 	%rd10, %rd8, %rd5;
	mad.lo.s64 	%rd11, %rd10, %rd3, %rd4;
	setp.ge.u64 	%p3, %rd11, %rd13;
	@%p3 bra 	$L__BB20_6;
	mul.lo.s64 	%rd30, %rd11, %rd6;
	shl.b64 	%rd31, %rd30, 5;
	add.s64 	%rd32, %rd1, %rd31;
	ld.global.v4.u64 	{%rd33, %rd34, %rd35, %rd36}, [%rd32];
	st.shared.v2.u64 	[%r1], {%rd33, %rd34};
	st.shared.v2.u64 	[%r1+16], {%rd35, %rd36};
$L__BB20_6:
	add.s64 	%rd37, %rd10, %rd5;
	mad.lo.s64 	%rd12, %rd37, %rd3, %rd4;
	setp.ge.u64 	%p4, %rd12, %rd13;
	@%p4 bra 	$L__BB20_8;
	mul.lo.s64 	%rd38, %rd12, %rd6;
	shl.b64 	%rd39, %rd38, 5;
	add.s64 	%rd40, %rd1, %rd39;
	ld.global.v4.u64 	{%rd41, %rd42, %rd43, %rd44}, [%rd40];
	st.shared.v2.u64 	[%r1], {%rd41, %rd42};
	st.shared.v2.u64 	[%r1+16], {%rd43, %rd44};
$L__BB20_8:
	bar.sync 	0;
	ret;

}
	// .globl	_Z22stridedBandwidthKernelILi32ELi8EEvPKcmi
.visible .entry _Z22stridedBandwidthKernelILi32ELi8EEvPKcmi(
	.param .u64 .ptr .align 1 _Z22stridedBandwidthKernelILi32ELi8EEvPKcmi_param_0,
	.param .u64 _Z22stridedBandwidthKernelILi32ELi8EEvPKcmi_param_1,
	.param .u32 _Z22stridedBandwidthKernelILi32ELi8EEvPKcmi_param_2
)
{
	.reg .pred 	%p<9>;
	.reg .b32 	%r<8>;
	.reg .b64 	%rd<81>;

	ld.param.u64 	%rd22, [_Z22stridedBandwidthKernelILi32ELi8EEvPKcmi_param_0];
	ld.param.u64 	%rd21, [_Z22stridedBandwidthKernelILi32ELi8EEvPKcmi_param_1];
	ld.param.s32 	%rd6, [_Z22stridedBandwidthKernelILi32ELi8EEvPKcmi_param_2];
	cvta.to.global.u64 	%rd1, %rd22;
	mov.u32 	%r2, %ctaid.x;
	cvt.u64.u32 	%rd2, %r2;
	mov.u32 	%r3, %ntid.x;
	cvt.u64.u32 	%rd3, %r3;
	mov.u32 	%r4, %tid.x;
	cvt.u64.u32 	%rd4, %r4;
	mov.u32 	%r5, %nctaid.x;
	cvt.u64.u32 	%rd5, %r5;
	shl.b32 	%r6, %r4, 5;
	mov.u32 	%r7, smem_buffer;
	add.s32 	%r1, %r7, %r6;
	mul.wide.u32 	%rd23, %r2, %r3;
	add.s64 	%rd7, %rd23, %rd4;
	setp.ge.u64 	%p1, %rd7, %rd21;
	@%p1 bra 	$L__BB21_2;
	mul.lo.s64 	%rd24, %rd7, %rd6;
	shl.b64 	%rd25, %rd24, 5;
	add.s64 	%rd26, %rd1, %rd25;
	ld.global.v4.u64 	{%rd27, %rd28, %rd29, %rd30}, [%rd26];
	st.shared.v2.u64 	[%r1], {%rd27, %rd28};
	st.shared.v2.u64 	[%r1+16], {%rd29, %rd30};
$L__BB21_2:
	add.s64 	%rd8, %rd5, %rd2;
	mad.lo.s64 	%rd9, %rd8, %rd3, %rd4;
	setp.ge.u64 	%p2, %rd9, %rd21;
	@%p2 bra 	$L__BB21_4;
	mul.lo.s64 	%rd31, %rd9, %rd6;
	shl.b64 	%rd32, %rd31, 5;
	add.s64 	%rd33, %rd1, %rd32;
	ld.global.v4.u64 	{%rd34, %rd35, %rd36, %rd37}, [%rd33];
	st.shared.v2.u64 	[%r1], {%rd34, %rd35};
	st.shared.v2.u64 	[%r1+16], {%rd36, %rd37};
$L__BB21_4:
	add.s64 	%rd10, %rd8, %rd5;
	mad.lo.s64 	%rd11, %rd10, %rd3, %rd4;
	setp.ge.u64 	%p3, %rd11, %rd21;
	@%p3 bra 	$L__BB21_6;
	mul.lo.s64 	%rd38, %rd11, %rd6;
	shl.b64 	%rd39, %rd38, 5;
	add.s64 	%rd40, %rd1, %rd39;
	ld.global.v4.u64 	{%rd41, %rd42, %rd43, %rd44}, [%rd40];
	st.shared.v2.u64 	[%r1], {%rd41, %rd42};
	st.shared.v2.u64 	[%r1+16], {%rd43, %rd44};
$L__BB21_6:
	add.s64 	%rd12, %rd10, %rd5;
	mad.lo.s64 	%rd13, %rd12, %rd3, %rd4;
	setp.ge.u64 	%p4, %rd13, %rd21;
	@%p4 bra 	$L__BB21_8;
	mul.lo.s64 	%rd45, %rd13, %rd6;
	shl.b64 	%rd46, %rd45, 5;
	add.s64 	%rd47, %rd1, %rd46;
	ld.global.v4.u64 	{%rd48, %rd49, %rd50, %rd51}, [%rd47];
	st.shared.v2.u64 	[%r1], {%rd48, %rd49};
	st.shared.v2.u64 	[%r1+16], {%rd50, %rd51};
$L__BB21_8:
	add.s64 	%rd14, %rd12, %rd5;
	mad.lo.s64 	%rd15, %rd14, %rd3, %rd4;
	setp.ge.u64 	%p5, %rd15, %rd21;
	@%p5 bra 	$L__BB21_10;
	mul.lo.s64 	%rd52, %rd15, %rd6;
	shl.b64 	%rd53, %rd52, 5;
	add.s64 	%rd54, %rd1, %rd53;
	ld.global.v4.u64 	{%rd55, %rd56, %rd57, %rd58}, [%rd54];
	st.shared.v2.u64 	[%r1], {%rd55, %rd56};
	st.shared.v2.u64 	[%r1+16], {%rd57, %rd58};
$L__BB21_10:
	add.s64 	%rd16, %rd14, %rd5;
	mad.lo.s64 	%rd17, %rd16, %rd3, %rd4;
	setp.ge.u64 	%p6, %rd17, %rd21;
	@%p6 bra 	$L__BB21_12;
	mul.lo.s64 	%rd59, %rd17, %rd6;
	shl.b64 	%rd60, %rd59, 5;
	add.s64 	%rd61, %rd1, %rd60;
	ld.global.v4.u64 	{%rd62, %rd63, %rd64, %rd65}, [%rd61];
	st.shared.v2.u64 	[%r1], {%rd62, %rd63};
	st.shared.v2.u64 	[%r1+16], {%rd64, %rd65};
$L__BB21_12:
	add.s64 	%rd18, %rd16, %rd5;
	mad.lo.s64 	%rd19, %rd18, %rd3, %rd4;
	setp.ge.u64 	%p7, %rd19, %rd21;
	@%p7 bra 	$L__BB21_14;
	mul.lo.s64 	%rd66, %rd19, %rd6;
	shl.b64 	%rd67, %rd66, 5;
	add.s64 	%rd68, %rd1, %rd67;
	ld.global.v4.u64 	{%rd69, %rd70, %rd71, %rd72}, [%rd68];
	st.shared.v2.u64 	[%r1], {%rd69, %rd70};
	st.shared.v2.u64 	[%r1+16], {%rd71, %rd72};
$L__BB21_14:
	add.s64 	%rd73, %rd18, %rd5;
	mad.lo.s64 	%rd20, %rd73, %rd3, %rd4;
	setp.ge.u64 	%p8, %rd20, %rd21;
	@%p8 bra 	$L__BB21_16;
	mul.lo.s64 	%rd74, %rd20, %rd6;
	shl.b64 	%rd75, %rd74, 5;
	add.s64 	%rd76, %rd1, %rd75;
	ld.global.v4.u64 	{%rd77, %rd78, %rd79, %rd80}, [%rd76];
	st.shared.v2.u64 	[%r1], {%rd77, %rd78};
	st.shared.v2.u64 	[%r1+16], {%rd79, %rd80};
$L__BB21_16:
	bar.sync 	0;
	ret;

}
	// .globl	_Z22stridedBandwidthKernelILi32ELi16EEvPKcmi
.visible .entry _Z22stridedBandwidthKernelILi32ELi16EEvPKcmi(
	.param .u64 .ptr .align 1 _Z22stridedBandwidthKernelILi32ELi16EEvPKcmi_param_0,
	.param .u64 _Z22stridedBandwidthKernelILi32ELi16EEvPKcmi_param_1,
	.param .u32 _Z22stridedBandwidthKernelILi32ELi16EEvPKcmi_param_2
)
{
	.reg .pred 	%p<17>;
	.reg .b32 	%r<8>;
	.reg .b64 	%rd<153>;

	ld.param.u64 	%rd38, [_Z22stridedBandwidthKernelILi32ELi16EEvPKcmi_param_0];
	ld.param.u64 	%rd37, [_Z22stridedBandwidthKernelILi32ELi16EEvPKcmi_param_1];
	ld.param.s32 	%rd6, [_Z22stridedBandwidthKernelILi32ELi16EEvPKcmi_param_2];
	cvta.to.global.u64 	%rd1, %rd38;
	mov.u32 	%r2, %ctaid.x;
	cvt.u64.u32 	%rd2, %r2;
	mov.u32 	%r3, %ntid.x;
	cvt.u64.u32 	%rd3, %r3;
	mov.u32 	%r4, %tid.x;
	cvt.u64.u32 	%rd4, %r4;
	mov.u32 	%r5, %nctaid.x;
	cvt.u64.u32 	%rd5, %r5;
	shl.b32 	%r6, %r4, 5;
	mov.u32 	%r7, smem_buffer;
	add.s32 	%r1, %r7, %r6;
	mul.wide.u32 	%rd39, %r2, %r3;
	add.s64 	%rd7, %rd39, %rd4;
	setp.ge.u64 	%p1, %rd7, %rd37;
	@%p1 bra 	$L__BB22_2;
	mul.lo.s64 	%rd40, %rd7, %rd6;
	shl.b64 	%rd41, %rd40, 5;
	add.s64 	%rd42, %rd1, %rd41;
	ld.global.v4.u64 	{%rd43, %rd44, %rd45, %rd46}, [%rd42];
	st.shared.v2.u64 	[%r1], {%rd43, %rd44};
	st.shared.v2.u64 	[%r1+16], {%rd45, %rd46};
$L__BB22_2:
	add.s64 	%rd8, %rd5, %rd2;
	mad.lo.s64 	%rd9, %rd8, %rd3, %rd4;
	setp.ge.u64 	%p2, %rd9, %rd37;
	@%p2 bra 	$L__BB22_4;
	mul.lo.s64 	%rd47, %rd9, %rd6;
	shl.b64 	%rd48, %rd47, 5;
	add.s64 	%rd49, %rd1, %rd48;
	ld.global.v4.u64 	{%rd50, %rd51, %rd52, %rd53}, [%rd49];
	st.shared.v2.u64 	[%r1], {%rd50, %rd51};
	st.shared.v2.u64 	[%r1+16], {%rd52, %rd53};
$L__BB22_4:
	add.s64 	%rd10, %rd8, %rd5;
	mad.lo.s64 	%rd11, %rd10, %rd3, %rd4;
	setp.ge.u64 	%p3, %rd11, %rd37;
	@%p3 bra 	$L__BB22_6;
	mul.lo.s64 	%rd54, %rd11, %rd6;
	shl.b64 	%rd55, %rd54, 5;
	add.s64 	%rd56, %rd1, %rd55;
	ld.global.v4.u64 	{%rd57, %rd58, %rd59, %rd60}, [%rd56];
	st.shared.v2.u64 	[%r1], {%rd57, %rd58};
	st.shared.v2.u64 	[%r1+16], {%rd59, %rd60};
$L__BB22_6:
	add.s64 	%rd12, %rd10, %rd5;
	mad.lo.s64 	%rd13, %rd12, %rd3, %rd4;
	setp.ge.u64 	%p4, %rd13, %rd37;
	@%p4 bra 	$L__BB22_8;
	mul.lo.s64 	%rd61, %rd13, %rd6;
	shl.b64 	%rd62, %rd61, 5;
	add.s64 	%rd63, %rd1, %rd62;
	ld.global.v4.u64 	{%rd64, %rd65, %rd66, %rd67}, [%rd63];
	st.shared.v2.u64 	[%r1], {%rd64, %rd65};
	st.shared.v2.u64 	[%r1+16], {%rd66, %rd67};
$L__BB22_8:
	add.s64 	%rd14, %rd12, %rd5;
	mad.lo.s64 	%rd15, %rd14, %rd3, %rd4;
	setp.ge.u64 	%p5, %rd15, %rd37;
	@%p5 bra 	$L__BB22_10;
	mul.lo.s64 	%rd68, %rd15, %rd6;
	shl.b64 	%rd69, %rd68, 5;
	add.s64 	%rd70, %rd1, %rd69;
	ld.global.v4.u64 	{%rd71, %rd72, %rd73, %rd74}, [%rd70];
	st.shared.v2.u64 	[%r1], {%rd71, %rd72};
	st.shared.v2.u64 	[%r1+16], {%rd73, %rd74};
$L__BB22_10:
	add.s64 	%rd16, %rd14, %rd5;
	mad.lo.s64 	%rd17, %rd16, %rd3, %rd4;
	setp.ge.u64 	%p6, %rd17, %rd37;
	@%p6 bra 	$L__BB22_12;
	mul.lo.s64 	%rd75, %rd17, %rd6;
	shl.b64 	%rd76, %rd75, 5;
	add.s64 	%rd77, %rd1, %rd76;
	ld.global.v4.u64 	{%rd78, %rd79, %rd80, %rd81}, [%rd77];
	st.shared.v2.u64 	[%r1], {%rd78, %rd79};
	st.shared.v2.u64 	[%r1+16], {%rd80, %rd81};
$L__BB22_12:
	add.s64 	%rd18, %rd16, %rd5;
	mad.lo.s64 	%rd19, %rd18, %rd3, %rd4;
	setp.ge.u64 	%p7, %rd19, %rd37;
	@%p7 bra 	$L__BB22_14;
	mul.lo.s64 	%rd82, %rd19, %rd6;
	shl.b64 	%rd83, %rd82, 5;
	add.s64 	%rd84, %rd1, %rd83;
	ld.global.v4.u64 	{%rd85, %rd86, %rd87, %rd88}, [%rd84];
	st.shared.v2.u64 	[%r1], {%rd85, %rd86};
	st.shared.v2.u64 	[%r1+16], {%rd87, %rd88};
$L__BB22_14:
	add.s64 	%rd20, %rd18, %rd5;
	mad.lo.s64 	%rd21, %rd20, %rd3, %rd4;
	setp.ge.u64 	%p8, %rd21, %rd37;
	@%p8 bra 	$L__BB22_16;
	mul.lo.s64 	%rd89, %rd21, %rd6;
	shl.b64 	%rd90, %rd89, 5;
	add.s64 	%rd91, %rd1, %rd90;
	ld.global.v4.u64 	{%rd92, %rd93, %rd94, %rd95}, [%rd91];
	st.shared.v2.u64 	[%r1], {%rd92, %rd93};
	st.shared.v2.u64 	[%r1+16], {%rd94, %rd95};
$L__BB22_16:
	add.s64 	%rd22, %rd20, %rd5;
	mad.lo.s64 	%rd23, %rd22, %rd3, %rd4;
	setp.ge.u64 	%p9, %rd23, %rd37;
	@%p9 bra 	$L__BB22_18;
	mul.lo.s64 	%rd96, %rd23, %rd6;
	shl.b64 	%rd97, %rd96, 5;
	add.s64 	%rd98, %rd1, %rd97;
	ld.global.v4.u64 	{%rd99, %rd100, %rd101, %rd102}, [%rd98];
	st.shared.v2.u64 	[%r1], {%rd99, %rd100};
	st.shared.v2.u64 	[%r1+16], {%rd101, %rd102};
$L__BB22_18:
	add.s64 	%rd24, %rd22, %rd5;
	mad.lo.s64 	%rd25, %rd24, %rd3, %rd4;
	setp.ge.u64 	%p10, %rd25, %rd37;
	@%p10 bra 	$L__BB22_20;
	mul.lo.s64 	%rd103, %rd25, %rd6;
	shl.b64 	%rd104, %rd103, 5;
	add.s64 	%rd105, %rd1, %rd104;
	ld.global.v4.u64 	{%rd106, %rd107, %rd108, %rd109}, [%rd105];
	st.shared.v2.u64 	[%r1], {%rd106, %rd107};
	st.shared.v2.u64 	[%r1+16], {%rd108, %rd109};
$L__BB22_20:
	add.s64 	%rd26, %rd24, %rd5;
	mad.lo.s64 	%rd27, %rd26, %rd3, %rd4;
	setp.ge.u64 	%p11, %rd27, %rd37;
	@%p11 bra 	$L__BB22_22;
	mul.lo.s64 	%rd110, %rd27, %rd6;
	shl.b64 	%rd111, %rd110, 5;
	add.s64 	%rd112, %rd1, %rd111;
	ld.global.v4.u64 	{%rd113, %rd114, %rd115, %rd116}, [%rd112];
	st.shared.v2.u64 	[%r1], {%rd113, %rd114};
	st.shared.v2.u64 	[%r1+16], {%rd115, %rd116};
$L__BB22_22:
	add.s64 	%rd28, %rd26, %rd5;
	mad.lo.s64 	%rd29, %rd28, %rd3, %rd4;
	setp.ge.u64 	%p12, %rd29, %rd37;
	@%p12 bra 	$L__BB22_24;
	mul.lo.s64 	%rd117, %rd29, %rd6;
	shl.b64 	%rd118, %rd117, 5;
	add.s64 	%rd119, %rd1, %rd118;
	ld.global.v4.u64 	{%rd120, %rd121, %rd122, %rd123}, [%rd119];
	st.shared.v2.u64 	[%r1], {%rd120, %rd121};
	st.shared.v2.u64 	[%r1+16], {%rd122, %rd123};
$L__BB22_24:
	add.s64 	%rd30, %rd28, %rd5;
	mad.lo.s64 	%rd31, %rd30, %rd3, %rd4;
	setp.ge.u64 	%p13, %rd31, %rd37;
	@%p13 bra 	$L__BB22_26;
	mul.lo.s64 	%rd124, %rd31, %rd6;
	shl.b64 	%rd125, %rd124, 5;
	add.s64 	%rd126, %rd1, %rd125;
	ld.global.v4.u64 	{%rd127, %rd128, %rd129, %rd130}, [%rd126];
	st.shared.v2.u64 	[%r1], {%rd127, %rd128};
	st.shared.v2.u64 	[%r1+16], {%rd129, %rd130};
$L__BB22_26:
	add.s64 	%rd32, %rd30, %rd5;
	mad.lo.s64 	%rd33, %rd32, %rd3, %rd4;
	setp.ge.u64 	%p14, %rd33, %rd37;
	@%p14 bra 	$L__BB22_28;
	mul.lo.s64 	%rd131, %rd33, %rd6;
	shl.b64 	%rd132, %rd131, 5;
	add.s64 	%rd133, %rd1, %rd132;
	ld.global.v4.u64 	{%rd134, %rd135, %rd136, %rd137}, [%rd133];
	st.shared.v2.u64 	[%r1], {%rd134, %rd135};
	st.shared.v2.u64 	[%r1+16], {%rd136, %rd137};
$L__BB22_28:
	add.s64 	%rd34, %rd32, %rd5;
	mad.lo.s64 	%rd35, %rd34, %rd3, %rd4;
	setp.ge.u64 	%p15, %rd35, %rd37;
	@%p15 bra 	$L__BB22_30;
	mul.lo.s64 	%rd138, %rd35, %rd6;
	shl.b64 	%rd139, %rd138, 5;
	add.s64 	%rd140, %rd1, %rd139;
	ld.global.v4.u64 	{%rd141, %rd142, %rd143, %rd144}, [%rd140];
	st.shared.v2.u64 	[%r1], {%rd141, %rd142};
	st.shared.v2.u64 	[%r1+16], {%rd143, %rd144};
$L__BB22_30:
	add.s64 	%rd145, %rd34, %rd5;
	mad.lo.s64 	%rd36, %rd145, %rd3, %rd4;
	setp.ge.u64 	%p16, %rd36, %rd37;
	@%p16 bra 	$L__BB22_32;
	mul.lo.s64 	%rd146, %rd36, %rd6;
	shl.b64 	%rd147, %rd146, 5;
	add.s64 	%rd148, %rd1, %rd147;
	ld.global.v4.u64 	{%rd149, %rd150, %rd151, %rd152}, [%rd148];
	st.shared.v2.u64 	[%r1], {%rd149, %rd150};
	st.shared.v2.u64 	[%r1+16], {%rd151, %rd152};
$L__BB22_32:
	bar.sync 	0;
	ret;

}
	// .globl	_Z22stridedBandwidthKernelILi32ELi32EEvPKcmi
.visible .entry _Z22stridedBandwidthKernelILi32ELi32EEvPKcmi(
	.param .u64 .ptr .align 1 _Z22stridedBandwidthKernelILi32ELi32EEvPKcmi_param_0,
	.param .u64 _Z22stridedBandwidthKernelILi32ELi32EEvPKcmi_param_1,
	.param .u32 _Z22stridedBandwidthKernelILi32ELi32EEvPKcmi_param_2
)
{
	.reg .pred 	%p<33>;
	.reg .b32 	%r<8>;
	.reg .b64 	%rd<297>;

	ld.param.u64 	%rd70, [_Z22stridedBandwidthKernelILi32ELi32EEvPKcmi_param_0];
	ld.param.u64 	%rd69, [_Z22stridedBandwidthKernelILi32ELi32EEvPKcmi_param_1];
	ld.param.s32 	%rd6, [_Z22stridedBandwidthKernelILi32ELi32EEvPKcmi_param_2];
	cvta.to.global.u64 	%rd1, %rd70;
	mov.u32 	%r2, %ctaid.x;
	cvt.u64.u32 	%rd2, %r2;
	mov.u32 	%r3, %ntid.x;
	cvt.u64.u32 	%rd3, %r3;
	mov.u32 	%r4, %tid.x;
	cvt.u64.u32 	%rd4, %r4;
	mov.u32 	%r5, %nctaid.x;
	cvt.u64.u32 	%rd5, %r5;
	shl.b32 	%r6, %r4, 5;
	mov.u32 	%r7, smem_buffer;
	add.s32 	%r1, %r7, %r6;
	mul.wide.u32 	%rd71, %r2, %r3;
	add.s64 	%rd7, %rd71, %rd4;
	setp.ge.u64 	%p1, %rd7, %rd69;
	@%p1 bra 	$L__BB23_2;
	mul.lo.s64 	%rd72, %rd7, %rd6;
	shl.b64 	%rd73, %rd72, 5;
	add.s64 	%rd74, %rd1, %rd73;
	ld.global.v4.u64 	{%rd75, %rd76, %rd77, %rd78}, [%rd74];
	st.shared.v2.u64 	[%r1], {%rd75, %rd76};
	st.shared.v2.u64 	[%r1+16], {%rd77, %rd78};
$L__BB23_2:
	add.s64 	%rd8, %rd5, %rd2;
	mad.lo.s64 	%rd9, %rd8, %rd3, %rd4;
	setp.ge.u64 	%p2, %rd9, %rd69;
	@%p2 bra 	$L__BB23_4;
	mul.lo.s64 	%rd79, %rd9, %rd6;
	shl.b64 	%rd80, %rd79, 5;
	add.s64 	%rd81, %rd1, %rd80;
	ld.global.v4.u64 	{%rd82, %rd83, %rd84, %rd85}, [%rd81];
	st.shared.v2.u64 	[%r1], {%rd82, %rd83};
	st.shared.v2.u64 	[%r1+16], {%rd84, %rd85};
$L__BB23_4:
	add.s64 	%rd10, %rd8, %rd5;
	mad.lo.s64 	%rd11, %rd10, %rd3, %rd4;
	setp.ge.u64 	%p3, %rd11, %rd69;
	@%p3 bra 	$L__BB23_6;
	mul.lo.s64 	%rd86, %rd11, %rd6;
	shl.b64 	%rd87, %rd86, 5;
	add.s64 	%rd88, %rd1, %rd87;
	ld.global.v4.u64 	{%rd89, %rd90, %rd91, %rd92}, [%rd88];
	st.shared.v2.u64 	[%r1], {%rd89, %rd90};
	st.shared.v2.u64 	[%r1+16], {%rd91, %rd92};
$L__BB23_6:
	add.s64 	%rd12, %rd10, %rd5;
	mad.lo.s64 	%rd13, %rd12, %rd3, %rd4;
	setp.ge.u64 	%p4, %rd13, %rd69;
	@%p4 bra 	$L__BB23_8;
	mul.lo.s64 	%rd93, %rd13, %rd6;
	shl.b64 	%rd94, %rd93, 5;
	add.s64 	%rd95, %rd1, %rd94;
	ld.global.v4.u64 	{%rd96, %rd97, %rd98, %rd99}, [%rd95];
	st.shared.v2.u64 	[%r1], {%rd96, %rd97};
	st.shared.v2.u64 	[%r1+16], {%rd98, %rd99};
$L__BB23_8:
	add.s64 	%rd14, %rd12, %rd5;
	mad.lo.s64 	%rd15, %rd14, %rd3, %rd4;
	setp.ge.u64 	%p5, %rd15, %rd69;
	@%p5 bra 	$L__BB23_10;
	mul.lo.s64 	%rd100, %rd15, %rd6;
	shl.b64 	%rd101, %rd100, 5;
	add.s64 	%rd102, %rd1, %rd101;
	ld.global.v4.u64 	{%rd103, %rd104, %rd105, %rd106}, [%rd102];
	st.shared.v2.u64 	[%r1], {%rd103, %rd104};
	st.shared.v2.u64 	[%r1+16], {%rd105, %rd106};
$L__BB23_10:
	add.s64 	%rd16, %rd14, %rd5;
	mad.lo.s64 	%rd17, %rd16, %rd3, %rd4;
	setp.ge.u64 	%p6, %rd17, %rd69;
	@%p6 bra 	$L__BB23_12;
	mul.lo.s64 	%rd107, %rd17, %rd6;
	shl.b64 	%rd108, %rd107, 5;
	add.s64 	%rd109, %rd1, %rd108;
	ld.global.v4.u64 	{%rd110, %rd111, %rd112, %rd113}, [%rd109];
	st.shared.v2.u64 	[%r1], {%rd110, %rd111};
	st.shared.v2.u64 	[%r1+16], {%rd112, %rd113};
$L__BB23_12:
	add.s64 	%rd18, %rd16, %rd5;
	mad.lo.s64 	%rd19, %rd18, %rd3, %rd4;
	setp.ge.u64 	%p7, %rd19, %rd69;
	@%p7 bra 	$L__BB23_14;
	mul.lo.s64 	%rd114, %rd19, %rd6;
	shl.b64 	%rd115, %rd114, 5;
	add.s64 	%rd116, %rd1, %rd115;
	ld.global.v4.u64 	{%rd117, %rd118, %rd119, %rd120}, [%rd116];
	st.shared.v2.u64 	[%r1], {%rd117, %rd118};
	st.shared.v2.u64 	[%r1+16], {%rd119, %rd120};
$L__BB23_14:
	add.s64 	%rd20, %rd18, %rd5;
	mad.lo.s64 	%rd21, %rd20, %rd3, %rd4;
	setp.ge.u64 	%p8, %rd21, %rd69;
	@%p8 bra 	$L__BB23_16;
	mul.lo.s64 	%rd121, %rd21, %rd6;
	shl.b64 	%rd122, %rd121, 5;
	add.s64 	%rd123, %rd1, %rd122;
	ld.global.v4.u64 	{%rd124, %rd125, %rd126, %rd127}, [%rd123];
	st.shared.v2.u64 	[%r1], {%rd124, %rd125};
	st.shared.v2.u64 	[%r1+16], {%rd126, %rd127};
$L__BB23_16:
	add.s64 	%rd22, %rd20, %rd5;
	mad.lo.s64 	%rd23, %rd22, %rd3, %rd4;
	setp.ge.u64 	%p9, %rd23, %rd69;
	@%p9 bra 	$L__BB23_18;
	mul.lo.s64 	%rd128, %rd23, %rd6;
	shl.b64 	%rd129, %rd128, 5;
	add.s64 	%rd130, %rd1, %rd129;
	ld.global.v4.u64 	{%rd131, %rd132, %rd133, %rd134}, [%rd130];
	st.shared.v2.u64 	[%r1], {%rd131, %rd132};
	st.shared.v2.u64 	[%r1+16], {%rd133, %rd134};
$L__BB23_18:
	add.s64 	%rd24, %rd22, %rd5;
	mad.lo.s64 	%rd25, %rd24, %rd3, %rd4;
	setp.ge.u64 	%p10, %rd25, %rd69;
	@%p10 bra 	$L__BB23_20;
	mul.lo.s64 	%rd135, %rd25, %rd6;
	shl.b64 	%rd136, %rd135, 5;
	add.s64 	%rd137, %rd1, %rd136;
	ld.global.v4.u64 	{%rd138, %rd139, %rd140, %rd141}, [%rd137];
	st.shared.v2.u64 	[%r1], {%rd138, %rd139};
	st.shared.v2.u64 	[%r1+16], {%rd140, %rd141};
$L__BB23_20:
	add.s64 	%rd26, %rd24, %rd5;
	mad.lo.s64 	%rd27, %rd26, %rd3, %rd4;
	setp.ge.u64 	%p11, %rd27, %rd69;
	@%p11 bra 	$L__BB23_22;
	mul.lo.s64 	%rd142, %rd27, %rd6;
	shl.b64 	%rd143, %rd142, 5;
	add.s64 	%rd144, %rd1, %rd143;
	ld.global.v4.u64 	{%rd145, %rd146, %rd147, %rd148}, [%rd144];
	st.shared.v2.u64 	[%r1], {%rd145, %rd146};
	st.shared.v2.u64 	[%r1+16], {%rd147, %rd148};
$L__BB23_22:
	add.s64 	%rd28, %rd26, %rd5;
	mad.lo.s64 	%rd29, %rd28, %rd3, %rd4;
	setp.ge.u64 	%p12, %rd29, %rd69;
	@%p12 bra 	$L__BB23_24;
	mul.lo.s64 	%rd149, %rd29, %rd6;
	shl.b64 	%rd150, %rd149, 5;
	add.s64 	%rd151, %rd1, %rd150;
	ld.global.v4.u64 	{%rd152, %rd153, %rd154, %rd155}, [%rd151];
	st.shared.v2.u64 	[%r1], {%rd152, %rd153};
	st.shared.v2.u64 	[%r1+16], {%rd154, %rd155};
$L__BB23_24:
	add.s64 	%rd30, %rd28, %rd5;
	mad.lo.s64 	%rd31, %rd30, %rd3, %rd4;
	setp.ge.u64 	%p13, %rd31, %rd69;
	@%p13 bra 	$L__BB23_26;
	mul.lo.s64 	%rd156, %rd31, %rd6;
	shl.b64 	%rd157, %rd156, 5;
	add.s64 	%rd158, %rd1, %rd157;
	ld.global.v4.u64 	{%rd159, %rd160, %rd161, %rd162}, [%rd158];
	st.shared.v2.u64 	[%r1], {%rd159, %rd160};
	st.shared.v2.u64 	[%r1+16], {%rd161, %rd162};
$L__BB23_26:
	add.s64 	%rd32, %rd30, %rd5;
	mad.lo.s64 	%rd33, %rd32, %rd3, %rd4;
	setp.ge.u64 	%p14, %rd33, %rd69;
	@%p14 bra 	$L__BB23_28;
	mul.lo.s64 	%rd163, %rd33, %rd6;
	shl.b64 	%rd164, %rd163, 5;
	add.s64 	%rd165, %rd1, %rd164;
	ld.global.v4.u64 	{%rd166, %rd167, %rd168, %rd169}, [%rd165];
	st.shared.v2.u64 	[%r1], {%rd166, %rd167};
	st.shared.v2.u64 	[%r1+16], {%rd168, %rd169};
$L__BB23_28:
	add.s64 	%rd34, %rd32, %rd5;
	mad.lo.s64 	%rd35, %rd34, %rd3, %rd4;
	setp.ge.u64 	%p15, %rd35, %rd69;
	@%p15 bra 	$L__BB23_30;
	mul.lo.s64 	%rd170, %rd35, %rd6;
	shl.b64 	%rd171, %rd170, 5;
	add.s64 	%rd172, %rd1, %rd171;
	ld.global.v4.u64 	{%rd173, %rd174, %rd175, %rd176}, [%rd172];
	st.shared.v2.u64 	[%r1], {%rd173, %rd174};
	st.shared.v2.u64 	[%r1+16], {%rd175, %rd176};
$L__BB23_30:
	add.s64 	%rd36, %rd34, %rd5;
	mad.lo.s64 	%rd37, %rd36, %rd3, %rd4;
	setp.ge.u64 	%p16, %rd37, %rd69;
	@%p16 bra 	$L__BB23_32;
	mul.lo.s64 	%rd177, %rd37, %rd6;
	shl.b64 	%rd178, %rd177, 5;
	add.s64 	%rd179, %rd1, %rd178;
	ld.global.v4.u64 	{%rd180, %rd181, %rd182, %rd183}, [%rd179];
	st.shared.v2.u64 	[%r1], {%rd180, %rd181};
	st.shared.v2.u64 	[%r1+16], {%rd182, %rd183};
$L__BB23_32:
	add.s64 	%rd38, %rd36, %rd5;
	mad.lo.s64 	%rd39, %rd38, %rd3, %rd4;
	setp.ge.u64 	%p17, %rd39, %rd69;
	@%p17 bra 	$L__BB23_34;
	mul.lo.s64 	%rd184, %rd39, %rd6;
	shl.b64 	%rd185, %rd184, 5;
	add.s64 	%rd186, %rd1, %rd185;
	ld.global.v4.u64 	{%rd187, %rd188, %rd189, %rd190}, [%rd186];
	st.shared.v2.u64 	[%r1], {%rd187, %rd188};
	st.shared.v2.u64 	[%r1+16], {%rd189, %rd190};
$L__BB23_34:
	add.s64 	%rd40, %rd38, %rd5;
	mad.lo.s64 	%rd41, %rd40, %rd3, %rd4;
	setp.ge.u64 	%p18, %rd41, %rd69;
	@%p18 bra 	$L__BB23_36;
	mul.lo.s64 	%rd191, %rd41, %rd6;
	shl.b64 	%rd192, %rd191, 5;
	add.s64 	%rd193, %rd1, %rd192;
	ld.global.v4.u64 	{%rd194, %rd195, %rd196, %rd197}, [%rd193];
	st.shared.v2.u64 	[%r1], {%rd194, %rd195};
	st.shared.v2.u64 	[%r1+16], {%rd196, %rd197};
$L__BB23_36:
	add.s64 	%rd42, %rd40, %rd5;
	mad.lo.s64 	%rd43, %rd42, %rd3, %rd4;
	setp.ge.u64 	%p19, %rd43, %rd69;
	@%p19 bra 	$L__BB23_38;
	mul.lo.s64 	%rd198, %rd43, %rd6;
	shl.b64 	%rd199, %rd198, 5;
	add.s64 	%rd200, %rd1, %rd199;
	ld.global.v4.u64 	{%rd201, %rd202, %rd203, %rd204}, [%rd200];
	st.shared.v2.u64 	[%r1], {%rd201, %rd202};
	st.shared.v2.u64 	[%r1+16], {%rd203, %rd204};
$L__BB23_38:
	add.s64 	%rd44, %rd42, %rd5;
	mad.lo.s64 	%rd45, %rd44, %rd3, %rd4;
	setp.ge.u64 	%p20, %rd45, %rd69;
	@%p20 bra 	$L__BB23_40;
	mul.lo.s64 	%rd205, %rd45, %rd6;
	shl.b64 	%rd206, %rd205, 5;
	add.s64 	%rd207, %rd1, %rd206;
	ld.global.v4.u64 	{%rd208, %rd209, %rd210, %rd211}, [%rd207];
	st.shared.v2.u64 	[%r1], {%rd208, %rd209};
	st.shared.v2.u64 	[%r1+16], {%rd210, %rd211};
$L__BB23_40:
	add.s64 	%rd46, %rd44, %rd5;
	mad.lo.s64 	%rd47, %rd46, %rd3, %rd4;
	setp.ge.u64 	%p21, %rd47, %rd69;
	@%p21 bra 	$L__BB23_42;
	mul.lo.s64 	%rd212, %rd47, %rd6;
	shl.b64 	%rd213, %rd212, 5;
	add.s64 	%rd214, %rd1, %rd213;
	ld.global.v4.u64 	{%rd215, %rd216, %rd217, %rd218}, [%rd214];
	st.shared.v2.u64 	[%r1], {%rd215, %rd216};
	st.shared.v2.u64 	[%r1+16], {%rd217, %rd218};
$L__BB23_42:
	add.s64 	%rd48, %rd46, %rd5;
	mad.lo.s64 	%rd49, %rd48, %rd3, %rd4;
	setp.ge.u64 	%p22, %rd49, %rd69;
	@%p22 bra 	$L__BB23_44;
	mul.lo.s64 	%rd219, %rd49, %rd6;
	shl.b64 	%rd220, %rd219, 5;
	add.s64 	%rd221, %rd1, %rd220;
	ld.global.v4.u64 	{%rd222, %rd223, %rd224, %rd225}, [%rd221];
	st.shared.v2.u64 	[%r1], {%rd222, %rd223};
	st.shared.v2.u64 	[%r1+16], {%rd224, %rd225};
$L__BB23_44:
	add.s64 	%rd50, %rd48, %rd5;
	mad.lo.s64 	%rd51, %rd50, %rd3, %rd4;
	setp.ge.u64 	%p23, %rd51, %rd69;
	@%p23 bra 	$L__BB23_46;
	mul.lo.s64 	%rd226, %rd51, %rd6;
	shl.b64 	%rd227, %rd226, 5;
	add.s64 	%rd228, %rd1, %rd227;
	ld.global.v4.u64 	{%rd229, %rd230, %rd231, %rd232}, [%rd228];
	st.shared.v2.u64 	[%r1], {%rd229, %rd230};
	st.shared.v2.u64 	[%r1+16], {%rd231, %rd232};
$L__BB23_46:
	add.s64 	%rd52, %rd50, %rd5;
	mad.lo.s64 	%rd53, %rd52, %rd3, %rd4;
	setp.ge.u64 	%p24, %rd53, %rd69;
	@%p24 bra 	$L__BB23_48;
	mul.lo.s64 	%rd233, %rd53, %rd6;
	shl.b64 	%rd234, %rd233, 5;
	add.s64 	%rd235, %rd1, %rd234;
	ld.global.v4.u64 	{%rd236, %rd237, %rd238, %rd239}, [%rd235];
	st.shared.v2.u64 	[%r1], {%rd236, %rd237};
	st.shared.v2.u64 	[%r1+16], {%rd238, %rd239};
$L__BB23_48:
	add.s64 	%rd54, %rd52, %rd5;
	mad.lo.s64 	%rd55, %rd54, %rd3, %rd4;
	setp.ge.u64 	%p25, %rd55, %rd69;
	@%p25 bra 	$L__BB23_50;
	mul.lo.s64 	%rd240, %rd55, %rd6;
	shl.b64 	%rd241, %rd240, 5;
	add.s64 	%rd242, %rd1, %rd241;
	ld.global.v4.u64 	{%rd243, %rd244, %rd245, %rd246}, [%rd242];
	st.shared.v2.u64 	[%r1], {%rd243, %rd244};
	st.shared.v2.u64 	[%r1+16], {%rd245, %rd246};
$L__BB23_50:
	add.s64 	%rd56, %rd54, %rd5;
	mad.lo.s64 	%rd57, %rd56, %rd3, %rd4;
	setp.ge.u64 	%p26, %rd57, %rd69;
	@%p26 bra 	$L__BB23_52;
	mul.lo.s64 	%rd247, %rd57, %rd6;
	shl.b64 	%rd248, %rd247, 5;
	add.s64 	%rd249, %rd1, %rd248;
	ld.global.v4.u64 	{%rd250, %rd251, %rd252, %rd253}, [%rd249];
	st.shared.v2.u64 	[%r1], {%rd250, %rd251};
	st.shared.v2.u64 	[%r1+16], {%rd252, %rd253};
$L__BB23_52:
	add.s64 	%rd58, %rd56, %rd5;
	mad.lo.s64 	%rd59, %rd58, %rd3, %rd4;
	setp.ge.u64 	%p27, %rd59, %rd69;
	@%p27 bra 	$L__BB23_54;
	mul.lo.s64 	%rd254, %rd59, %rd6;
	shl.b64 	%rd255, %rd254, 5;
	add.s64 	%rd256, %rd1, %rd255;
	ld.global.v4.u64 	{%rd257, %rd258, %rd259, %rd260}, [%rd256];
	st.shared.v2.u64 	[%r1], {%rd257, %rd258};
	st.shared.v2.u64 	[%r1+16], {%rd259, %rd260};
$L__BB23_54:
	add.s64 	%rd60, %rd58, %rd5;
	mad.lo.s64 	%rd61, %rd60, %rd3, %rd4;
	setp.ge.u64 	%p28, %rd61, %rd69;
	@%p28 bra 	$L__BB23_56;
	mul.lo.s64 	%rd261, %rd61, %rd6;
	shl.b64 	%rd262, %rd261, 5;
	add.s64 	%rd263, %rd1, %rd262;
	ld.global.v4.u64 	{%rd264, %rd265, %rd266, %rd267}, [%rd263];
	st.shared.v2.u64 	[%r1], {%rd264, %rd265};
	st.shared.v2.u64 	[%r1+16], {%rd266, %rd267};
$L__BB23_56:
	add.s64 	%rd62, %rd60, %rd5;
	mad.lo.s64 	%rd63, %rd62, %rd3, %rd4;
	setp.ge.u64 	%p29, %rd63, %rd69;
	@%p29 bra 	$L__BB23_58;
	mul.lo.s64 	%rd268, %rd63, %rd6;
	shl.b64 	%rd269, %rd268, 5;
	add.s64 	%rd270, %rd1, %rd269;
	ld.global.v4.u64 	{%rd271, %rd272, %rd273, %rd274}, [%rd270];
	st.shared.v2.u64 	[%r1], {%rd271, %rd272};
	st.shared.v2.u64 	[%r1+16], {%rd273, %rd274};
$L__BB23_58:
	add.s64 	%rd64, %rd62, %rd5;
	mad.lo.s64 	%rd65, %rd64, %rd3, %rd4;
	setp.ge.u64 	%p30, %rd65, %rd69;
	@%p30 bra 	$L__BB23_60;
	mul.lo.s64 	%rd275, %rd65, %rd6;
	shl.b64 	%rd276, %rd275, 5;
	add.s64 	%rd277, %rd1, %rd276;
	ld.global.v4.u64 	{%rd278, %rd279, %rd280, %rd281}, [%rd277];
	st.shared.v2.u64 	[%r1], {%rd278, %rd279};
	st.shared.v2.u64 	[%r1+16], {%rd280, %rd281};
$L__BB23_60:
	add.s64 	%rd66, %rd64, %rd5;
	mad.lo.s64 	%rd67, %rd66, %rd3, %rd4;
	setp.ge.u64 	%p31, %rd67, %rd69;
	@%p31 bra 	$L__BB23_62;
	mul.lo.s64 	%rd282, %rd67, %rd6;
	shl.b64 	%rd283, %rd282, 5;
	add.s64 	%rd284, %rd1, %rd283;
	ld.global.v4.u64 	{%rd285, %rd286, %rd287, %rd288}, [%rd284];
	st.shared.v2.u64 	[%r1], {%rd285, %rd286};
	st.shared.v2.u64 	[%r1+16], {%rd287, %rd288};
$L__BB23_62:
	add.s64 	%rd289, %rd66, %rd5;
	mad.lo.s64 	%rd68, %rd289, %rd3, %rd4;
	setp.ge.u64 	%p32, %rd68, %rd69;
	@%p32 bra 	$L__BB23_64;
	mul.lo.s64 	%rd290, %rd68, %rd6;
	shl.b64 	%rd291, %rd290, 5;
	add.s64 	%rd292, %rd1, %rd291;
	ld.global.v4.u64 	{%rd293, %rd294, %rd295, %rd296}, [%rd292];
	st.shared.v2.u64 	[%r1], {%rd293, %rd294};
	st.shared.v2.u64 	[%r1+16], {%rd295, %rd296};
$L__BB23_64:
	bar.sync 	0;
	ret;

}
	// .globl	_Z22stridedBandwidthKernelILi32ELi64EEvPKcmi
.visible .entry _Z22stridedBandwidthKernelILi32ELi64EEvPKcmi(
	.param .u64 .ptr .align 1 _Z22stridedBandwidthKernelILi32ELi64EEvPKcmi_param_0,
	.param .u64 _Z22stridedBandwidthKernelILi32ELi64EEvPKcmi_param_1,
	.param .u32 _Z22stridedBandwidthKernelILi32ELi64EEvPKcmi_param_2
)
{
	.reg .pred 	%p<65>;
	.reg .b32 	%r<8>;
	.reg .b64 	%rd<585>;

	ld.param.u64 	%rd134, [_Z22stridedBandwidthKernelILi32ELi64EEvPKcmi_param_0];
	ld.param.u64 	%rd133, [_Z22stridedBandwidthKernelILi32ELi64EEvPKcmi_param_1];
	ld.param.s32 	%rd6, [_Z22stridedBandwidthKernelILi32ELi64EEvPKcmi_param_2];
	cvta.to.global.u64 	%rd1, %rd134;
	mov.u32 	%r2, %ctaid.x;
	cvt.u64.u32 	%rd2, %r2;
	mov.u32 	%r3, %ntid.x;
	cvt.u64.u32 	%rd3, %r3;
	mov.u32 	%r4, %tid.x;
	cvt.u64.u32 	%rd4, %r4;
	mov.u32 	%r5, %nctaid.x;
	cvt.u64.u32 	%rd5, %r5;
	shl.b32 	%r6, %r4, 5;
	mov.u32 	%r7, smem_buffer;
	add.s32 	%r1, %r7, %r6;
	mul.wide.u32 	%rd135, %r2, %r3;
	add.s64 	%rd7, %rd135, %rd4;
	setp.ge.u64 	%p1, %rd7, %rd133;
	@%p1 bra 	$L__BB24_2;
	mul.lo.s64 	%rd136, %rd7, %rd6;
	shl.b64 	%rd137, %rd136, 5;
	add.s64 	%rd138, %rd1, %rd137;
	ld.global.v4.u64 	{%rd139, %rd140, %rd141, %rd142}, [%rd138];
	st.shared.v2.u64 	[%r1], {%rd139, %rd140};
	st.shared.v2.u64 	[%r1+16], {%rd141, %rd142};
$L__BB24_2:
	add.s64 	%rd8, %rd5, %rd2;
	mad.lo.s64 	%rd9, %rd8, %rd3, %rd4;
	setp.ge.u64 	%p2, %rd9, %rd133;
	@%p2 bra 	$L__BB24_4;
	mul.lo.s64 	%rd143, %rd9, %rd6;
	shl.b64 	%rd144, %rd143, 5;
	add.s64 	%rd145, %rd1, %rd144;
	ld.global.v4.u64 	{%rd146, %rd147, %rd148, %rd149}, [%rd145];
	st.shared.v2.u64 	[%r1], {%rd146, %rd147};
	st.shared.v2.u64 	[%r1+16], {%rd148, %rd149};
$L__BB24_4:
	add.s64 	%rd10, %rd8, %rd5;
	mad.lo.s64 	%rd11, %rd10, %rd3, %rd4;
	setp.ge.u64 	%p3, %rd11, %rd133;
	@%p3 bra 	$L__BB24_6;
	mul.lo.s64 	%rd150, %rd11, %rd6;
	shl.b64 	%rd151, %rd150, 5;
	add.s64 	%rd152, %rd1, %rd151;
	ld.global.v4.u64 	{%rd153, %rd154, %rd155, %rd156}, [%rd152];
	st.shared.v2.u64 	[%r1], {%rd153, %rd154};
	st.shared.v2.u64 	[%r1+16], {%rd155, %rd156};
$L__BB24_6:
	add.s64 	%rd12, %rd10, %rd5;
	mad.lo.s64 	%rd13, %rd12, %rd3, %rd4;
	setp.ge.u64 	%p4, %rd13, %rd133;
	@%p4 bra 	$L__BB24_8;
	mul.lo.s64 	%rd157, %rd13, %rd6;
	shl.b64 	%rd158, %rd157, 5;
	add.s64 	%rd159, %rd1, %rd158;
	ld.global.v4.u64 	{%rd160, %rd161, %rd162, %rd163}, [%rd159];
	st.shared.v2.u64 	[%r1], {%rd160, %rd161};
	st.shared.v2.u64 	[%r1+16], {%rd162, %rd163};
$L__BB24_8:
	add.s64 	%rd14, %rd12, %rd5;
	mad.lo.s64 	%rd15, %rd14, %rd3, %rd4;
	setp.ge.u64 	%p5, %rd15, %rd133;
	@%p5 bra 	$L__BB24_10;
	mul.lo.s64 	%rd164, %rd15, %rd6;
	shl.b64 	%rd165, %rd164, 5;
	add.s64 	%rd166, %rd1, %rd165;
	ld.global.v4.u64 	{%rd167, %rd168, %rd169, %rd170}, [%rd166];
	st.shared.v2.u64 	[%r1], {%rd167, %rd168};
	st.shared.v2.u64 	[%r1+16], {%rd169, %rd170};
$L__BB24_10:
	add.s64 	%rd16, %rd14, %rd5;
	mad.lo.s64 	%rd17, %rd16, %rd3, %rd4;
	setp.ge.u64 	%p6, %rd17, %rd133;
	@%p6 bra 	$L__BB24_12;
	mul.lo.s64 	%rd171, %rd17, %rd6;
	shl.b64 	%rd172, %rd171, 5;
	add.s64 	%rd173, %rd1, %rd172;
	ld.global.v4.u64 	{%rd174, %rd175, %rd176, %rd177}, [%rd173];
	st.shared.v2.u64 	[%r1], {%rd174, %rd175};
	st.shared.v2.u64 	[%r1+16], {%rd176, %rd177};
$L__BB24_12:
	add.s64 	%rd18, %rd16, %rd5;
	mad.lo.s64 	%rd19, %rd18, %rd3, %rd4;
	setp.ge.u64 	%p7, %rd19, %rd133;
	@%p7 bra 	$L__BB24_14;
	mul.lo.s64 	%rd178, %rd19, %rd6;
	shl.b64 	%rd179, %rd178, 5;
	add.s64 	%rd180, %rd1, %rd179;
	ld.global.v4.u64 	{%rd181, %rd182, %rd183, %rd184}, [%rd180];
	st.shared.v2.u64 	[%r1], {%rd181, %rd182};
	st.shared.v2.u64 	[%r1+16], {%rd183, %rd184};
$L__BB24_14:
	add.s64 	%rd20, %rd18, %rd5;
	mad.lo.s64 	%rd21, %rd20, %rd3, %rd4;
	setp.ge.u64 	%p8, %rd21, %rd133;
	@%p8 bra 	$L__BB24_16;
	mul.lo.s64 	%rd185, %rd21, %rd6;
	shl.b64 	%rd186, %rd185, 5;
	add.s64 	%rd187, %rd1, %rd186;
	ld.global.v4.u64 	{%rd188, %rd189, %rd190, %rd191}, [%rd187];
	st.shared.v2.u64 	[%r1], {%rd188, %rd189};
	st.shared.v2.u64 	[%r1+16], {%rd190, %rd191};
$L__BB24_16:
	add.s64 	%rd22, %rd20, %rd5;
	mad.lo.s64 	%rd23, %rd22, %rd3, %rd4;
	setp.ge.u64 	%p9, %rd23, %rd133;
	@%p9 bra 	$L__BB24_18;
	mul.lo.s64 	%rd192, %rd23, %rd6;
	shl.b64 	%rd193, %rd192, 5;
	add.s64 	%rd194, %rd1, %rd193;
	ld.global.v4.u64 	{%rd195, %rd196, %rd197, %rd198}, [%rd194];
	st.shared.v2.u64 	[%r1], {%rd195, %rd196};
	st.shared.v2.u64 	[%r1+16], {%rd197, %rd198};
$L__BB24_18:
	add.s64 	%rd24, %rd22, %rd5;
	mad.lo.s64 	%rd25, %rd24, %rd3, %rd4;
	setp.ge.u64 	%p10, %rd25, %rd133;
	@%p10 bra 	$L__BB24_20;
	mul.lo.s64 	%rd199, %rd25, %rd6;
	shl.b64 	%rd200, %rd199, 5;
	add.s64 	%rd201, %rd1, %rd200;
	ld.global.v4.u64 	{%rd202, %rd203, %rd204, %rd205}, [%rd201];
	st.shared.v2.u64 	[%r1], {%rd202, %rd203};
	st.shared.v2.u64 	[%r1+16], {%rd204, %rd205};
$L__BB24_20:
	add.s64 	%rd26, %rd24, %rd5;
	mad.lo.s64 	%rd27, %rd26, %rd3, %rd4;
	setp.ge.u64 	%p11, %rd27, %rd133;
	@%p11 bra 	$L__BB24_22;
	mul.lo.s64 	%rd206, %rd27, %rd6;
	shl.b64 	%rd207, %rd206, 5;
	add.s64 	%rd208, %rd1, %rd207;
	ld.global.v4.u64 	{%rd209, %rd210, %rd211, %rd212}, [%rd208];
	st.shared.v2.u64 	[%r1], {%rd209, %rd210};
	st.shared.v2.u64 	[%r1+16], {%rd211, %rd212};
$L__BB24_22:
	add.s64 	%rd28, %rd26, %rd5;
	mad.lo.s64 	%rd29, %rd28, %rd3, %rd4;
	setp.ge.u64 	%p12, %rd29, %rd133;
	@%p12 bra 	$L__BB24_24;
	mul.lo.s64 	%rd213, %rd29, %rd6;
	shl.b64 	%rd214, %rd213, 5;
	add.s64 	%rd215, %rd1, %rd214;
	ld.global.v4.u64 	{%rd216, %rd217, %rd218, %rd219}, [%rd215];
	st.shared.v2.u64 	[%r1], {%rd216, %rd217};
	st.shared.v2.u64 	[%r1+16], {%rd218, %rd219};
$L__BB24_24:
	add.s64 	%rd30, %rd28, %rd5;
	mad.lo.s64 	%rd31, %rd30, %rd3, %rd4;
	setp.ge.u64 	%p13, %rd31, %rd133;
	@%p13 bra 	$L__BB24_26;
	mul.lo.s64 	%rd220, %rd31, %rd6;
	shl.b64 	%rd221, %rd220, 5;
	add.s64 	%rd222, %rd1, %rd221;
	ld.global.v4.u64 	{%rd223, %rd224, %rd225, %rd226}, [%rd222];
	st.shared.v2.u64 	[%r1], {%rd223, %rd224};
	st.shared.v2.u64 	[%r1+16], {%rd225, %rd226};
$L__BB24_26:
	add.s64 	%rd32, %rd30, %rd5;
	mad.lo.s64 	%rd33, %rd32, %rd3, %rd4;
	setp.ge.u64 	%p14, %rd33, %rd133;
	@%p14 bra 	$L__BB24_28;
	mul.lo.s64 	%rd227, %rd33, %rd6;
	shl.b64 	%rd228, %rd227, 5;
	add.s64 	%rd229, %rd1, %rd228;
	ld.global.v4.u64 	{%rd230, %rd231, %rd232, %rd233}, [%rd229];
	st.shared.v2.u64 	[%r1], {%rd230, %rd231};
	st.shared.v2.u64 	[%r1+16], {%rd232, %rd233};
$L__BB24_28:
	add.s64 	%rd34, %rd32, %rd5;
	mad.lo.s64 	%rd35, %rd34, %rd3, %rd4;
	setp.ge.u64 	%p15, %rd35, %rd133;
	@%p15 bra 	$L__BB24_30;
	mul.lo.s64 	%rd234, %rd35, %rd6;
	shl.b64 	%rd235, %rd234, 5;
	add.s64 	%rd236, %rd1, %rd235;
	ld.global.v4.u64 	{%rd237, %rd238, %rd239, %rd240}, [%rd236];
	st.shared.v2.u64 	[%r1], {%rd237, %rd238};
	st.shared.v2.u64 	[%r1+16], {%rd239, %rd240};
$L__BB24_30:
	add.s64 	%rd36, %rd34, %rd5;
	mad.lo.s64 	%rd37, %rd36, %rd3, %rd4;
	setp.ge.u64 	%p16, %rd37, %rd133;
	@%p16 bra 	$L__BB24_32;
	mul.lo.s64 	%rd241, %rd37, %rd6;
	shl.b64 	%rd242, %rd241, 5;
	add.s64 	%rd243, %rd1, %rd242;
	ld.global.v4.u64 	{%rd244, %rd245, %rd246, %rd247}, [%rd243];
	st.shared.v2.u64 	[%r1], {%rd244, %rd245};
	st.shared.v2.u64 	[%r1+16], {%rd246, %rd247};
$L__BB24_32:
	add.s64 	%rd38, %rd36, %rd5;
	mad.lo.s64 	%rd39, %rd38, %rd3, %rd4;
	setp.ge.u64 	%p17, %rd39, %rd133;
	@%p17 bra 	$L__BB24_34;
	mul.lo.s64 	%rd248, %rd39, %rd6;
	shl.b64 	%rd249, %rd248, 5;
	add.s64 	%rd250, %rd1, %rd249;
	ld.global.v4.u64 	{%rd251, %rd252, %rd253, %rd254}, [%rd250];
	st.shared.v2.u64 	[%r1], {%rd251, %rd252};
	st.shared.v2.u64 	[%r1+16], {%rd253, %rd254};
$L__BB24_34:
	add.s64 	%rd40, %rd38, %rd5;
	mad.lo.s64 	%rd41, %rd40, %rd3, %rd4;
	setp.ge.u64 	%p18, %rd41, %rd133;
	@%p18 bra 	$L__BB24_36;
	mul.lo.s64 	%rd255, %rd41, %rd6;
	shl.b64 	%rd256, %rd255, 5;
	add.s64 	%rd257, %rd1, %rd256;
	ld.global.v4.u64 	{%rd258, %rd259, %rd260, %rd261}, [%rd257];
	st.shared.v2.u64 	[%r1], {%rd258, %rd259};
	st.shared.v2.u64 	[%r1+16], {%rd260, %rd261};
$L__BB24_36:
	add.s64 	%rd42, %rd40, %rd5;
	mad.lo.s64 	%rd43, %rd42, %rd3, %rd4;
	setp.ge.u64 	%p19, %rd43, %rd133;
	@%p19 bra 	$L__BB24_38;
	mul.lo.s64 	%rd262, %rd43, %rd6;
	shl.b64 	%rd263, %rd262, 5;
	add.s64 	%rd264, %rd1, %rd263;
	ld.global.v4.u64 	{%rd265, %rd266, %rd267, %rd268}, [%rd264];
	st.shared.v2.u64 	[%r1], {%rd265, %rd266};
	st.shared.v2.u64 	[%r1+16], {%rd267, %rd268};
$L__BB24_38:
	add.s64 	%rd44, %rd42, %rd5;
	mad.lo.s64 	%rd45, %rd44, %rd3, %rd4;
	setp.ge.u64 	%p20, %rd45, %rd133;
	@%p20 bra 	$L__BB24_40;
	mul.lo.s64 	%rd269, %rd45, %rd6;
	shl.b64 	%rd270, %rd269, 5;
	add.s64 	%rd271, %rd1, %rd270;
	ld.global.v4.u64 	{%rd272, %rd273, %rd274, %rd275}, [%rd271];
	st.shared.v2.u64 	[%r1], {%rd272, %rd273};
	st.shared.v2.u64 	[%r1+16], {%rd274, %rd275};
$L__BB24_40:
	add.s64 	%rd46, %rd44, %rd5;
	mad.lo.s64 	%rd47, %rd46, %rd3, %rd4;
	setp.ge.u64 	%p21, %rd47, %rd133;
	@%p21 bra 	$L__BB24_42;
	mul.lo.s64 	%rd276, %rd47, %rd6;
	shl.b64 	%rd277, %rd276, 5;
	add.s64 	%rd278, %rd1, %rd277;
	ld.global.v4.u64 	{%rd279, %rd280, %rd281, %rd282}, [%rd278];
	st.shared.v2.u64 	[%r1], {%rd279, %rd280};
	st.shared.v2.u64 	[%r1+16], {%rd281, %rd282};
$L__BB24_42:
	add.s64 	%rd48, %rd46, %rd5;
	mad.lo.s64 	%rd49, %rd48, %rd3, %rd4;
	setp.ge.u64 	%p22, %rd49, %rd133;
	@%p22 bra 	$L__BB24_44;
	mul.lo.s64 	%rd283, %rd49, %rd6;
	shl.b64 	%rd284, %rd283, 5;
	add.s64 	%rd285, %rd1, %rd284;
	ld.global.v4.u64 	{%rd286, %rd287, %rd288, %rd289}, [%rd285];
	st.shared.v2.u64 	[%r1], {%rd286, %rd287};
	st.shared.v2.u64 	[%r1+16], {%rd288, %rd289};
$L__BB24_44:
	add.s64 	%rd50, %rd48, %rd5;
	mad.lo.s64 	%rd51, %rd50, %rd3, %rd4;
	setp.ge.u64 	%p23, %rd51, %rd133;
	@%p23 bra 	$L__BB24_46;
	mul.lo.s64 	%rd290, %rd51, %rd6;
	shl.b64 	%rd291, %rd290, 5;
	add.s64 	%rd292, %rd1, %rd291;
	ld.global.v4.u64 	{%rd293, %rd294, %rd295, %rd296}, [%rd292];
	st.shared.v2.u64 	[%r1], {%rd293, %rd294};
	st.shared.v2.u64 	[%r1+16], {%rd295, %rd296};
$L__BB24_46:
	add.s64 	%rd52, %rd50, %rd5;
	mad.lo.s64 	%rd53, %rd52, %rd3, %rd4;
	setp.ge.u64 	%p24, %rd53, %rd133;
	@%p24 bra 	$L__BB24_48;
	mul.lo.s64 	%rd297, %rd53, %rd6;
	shl.b64 	%rd298, %rd297, 5;
	add.s64 	%rd299, %rd1, %rd298;
	ld.global.v4.u64 	{%rd300, %rd301, %rd302, %rd303}, [%rd299];
	st.shared.v2.u64 	[%r1], {%rd300, %rd301};
	st.shared.v2.u64 	[%r1+16], {%rd302, %rd303};
$L__BB24_48:
	add.s64 	%rd54, %rd52, %rd5;
	mad.lo.s64 	%rd55, %rd54, %rd3, %rd4;
	setp.ge.u64 	%p25, %rd55, %rd133;
	@%p25 bra 	$L__BB24_50;
	mul.lo.s64 	%rd304, %rd55, %rd6;
	shl.b64 	%rd305, %rd304, 5;
	add.s64 	%rd306, %rd1, %rd305;
	ld.global.v4.u64 	{%rd307, %rd308, %rd309, %rd310}, [%rd306];
	st.shared.v2.u64 	[%r1], {%rd307, %rd308};
	st.shared.v2.u64 	[%r1+16], {%rd309, %rd310};
$L__BB24_50:
	add.s64 	%rd56, %rd54, %rd5;
	mad.lo.s64 	%rd57, %rd56, %rd3, %rd4;
	setp.ge.u64 	%p26, %rd57, %rd133;
	@%p26 bra 	$L__BB24_52;
	mul.lo.s64 	%rd311, %rd57, %rd6;
	shl.b64 	%rd312, %rd311, 5;
	add.s64 	%rd313, %rd1, %rd312;
	ld.global.v4.u64 	{%rd314, %rd315, %rd316, %rd317}, [%rd313];
	st.shared.v2.u64 	[%r1], {%rd314, %rd315};
	st.shared.v2.u64 	[%r1+16], {%rd316, %rd317};
$L__BB24_52:
	add.s64 	%rd58, %rd56, %rd5;
	mad.lo.s64 	%rd59, %rd58, %rd3, %rd4;
	setp.ge.u64 	%p27, %rd59, %rd133;
	@%p27 bra 	$L__BB24_54;
	mul.lo.s64 	%rd318, %rd59, %rd6;
	shl.b64 	%rd319, %rd318, 5;
	add.s64 	%rd320, %rd1, %rd319;
	ld.global.v4.u64 	{%rd321, %rd322, %rd323, %rd324}, [%rd320];
	st.shared.v2.u64 	[%r1], {%rd321, %rd322};
	st.shared.v2.u64 	[%r1+16], {%rd323, %rd324};
$L__BB24_54:
	add.s64 	%rd60, %rd58, %rd5;
	mad.lo.s64 	%rd61, %rd60, %rd3, %rd4;
	setp.ge.u64 	%p28, %rd61, %rd133;
	@%p28 bra 	$L__BB24_56;
	mul.lo.s64 	%rd325, %rd61, %rd6;
	shl.b64 	%rd326, %rd325, 5;
	add.s64 	%rd327, %rd1, %rd326;
	ld.global.v4.u64 	{%rd328, %rd329, %rd330, %rd331}, [%rd327];
	st.shared.v2.u64 	[%r1], {%rd328, %rd329};
	st.shared.v2.u64 	[%r1+16], {%rd330, %rd331};
$L__BB24_56:
	add.s64 	%rd62, %rd60, %rd5;
	mad.lo.s64 	%rd63, %rd62, %rd3, %rd4;
	setp.ge.u64 	%p29, %rd63, %rd133;
	@%p29 bra 	$L__BB24_58;
	mul.lo.s64 	%rd332, %rd63, %rd6;
	shl.b64 	%rd333, %rd332, 5;
	add.s64 	%rd334, %rd1, %rd333;
	ld.global.v4.u64 	{%rd335, %rd336, %rd337, %rd338}, [%rd334];
	st.shared.v2.u64 	[%r1], {%rd335, %rd336};
	st.shared.v2.u64 	[%r1+16], {%rd337, %rd338};
$L__BB24_58:
	add.s64 	%rd64, %rd62, %rd5;
	mad.lo.s64 	%rd65, %rd64, %rd3, %rd4;
	setp.ge.u64 	%p30, %rd65, %rd133;
	@%p30 bra 	$L__BB24_60;
	mul.lo.s64 	%rd339, %rd65, %rd6;
	shl.b64 	%rd340, %rd339, 5;
	add.s64 	%rd341, %rd1, %rd340;
	ld.global.v4.u64 	{%rd342, %rd343, %rd344, %rd345}, [%rd341];
	st.shared.v2.u64 	[%r1], {%rd342, %rd343};
	st.shared.v2.u64 	[%r1+16], {%rd344, %rd345};
$L__BB24_60:
	add.s64 	%rd66, %rd64, %rd5;
	mad.lo.s64 	%rd67, %rd66, %rd3, %rd4;
	setp.ge.u64 	%p31, %rd67, %rd133;
	@%p31 bra 	$L__BB24_62;
	mul.lo.s64 	%rd346, %rd67, %rd6;
	shl.b64 	%rd347, %rd346, 5;
	add.s64 	%rd348, %rd1, %rd347;
	ld.global.v4.u64 	{%rd349, %rd350, %rd351, %rd352}, [%rd348];
	st.shared.v2.u64 	[%r1], {%rd349, %rd350};
	st.shared.v2.u64 	[%r1+16], {%rd351, %rd352};
$L__BB24_62:
	add.s64 	%rd68, %rd66, %rd5;
	mad.lo.s64 	%rd69, %rd68, %rd3, %rd4;
	setp.ge.u64 	%p32, %rd69, %rd133;
	@%p32 bra 	$L__BB24_64;
	mul.lo.s64 	%rd353, %rd69, %rd6;
	shl.b64 	%rd354, %rd353, 5;
	add.s64 	%rd355, %rd1, %rd354;
	ld.global.v4.u64 	{%rd356, %rd357, %rd358, %rd359}, [%rd355];
	st.shared.v2.u64 	[%r1], {%rd356, %rd357};
	st.shared.v2.u64 	[%r1+16], {%rd358, %rd359};
$L__BB24_64:
	add.s64 	%rd70, %rd68, %rd5;
	mad.lo.s64 	%rd71, %rd70, %rd3, %rd4;
	setp.ge.u64 	%p33, %rd71, %rd133;
	@%p33 bra 	$L__BB24_66;
	mul.lo.s64 	%rd360, %rd71, %rd6;
	shl.b64 	%rd361, %rd360, 5;
	add.s64 	%rd362, %rd1, %rd361;
	ld.global.v4.u64 	{%rd363, %rd364, %rd365, %rd366}, [%rd362];
	st.shared.v2.u64 	[%r1], {%rd363, %rd364};
	st.shared.v2.u64 	[%r1+16], {%rd365, %rd366};
$L__BB24_66:
	add.s64 	%rd72, %rd70, %rd5;
	mad.lo.s64 	%rd73, %rd72, %rd3, %rd4;
	setp.ge.u64 	%p34, %rd73, %rd133;
	@%p34 bra 	$L__BB24_68;
	mul.lo.s64 	%rd367, %rd73, %rd6;
	shl.b64 	%rd368, %rd367, 5;
	add.s64 	%rd369, %rd1, %rd368;
	ld.global.v4.u64 	{%rd370, %rd371, %rd372, %rd373}, [%rd369];
	st.shared.v2.u64 	[%r1], {%rd370, %rd371};
	st.shared.v2.u64 	[%r1+16], {%rd372, %rd373};
$L__BB24_68:
	add.s64 	%rd74, %rd72, %rd5;
	mad.lo.s64 	%rd75, %rd74, %rd3, %rd4;
	setp.ge.u64 	%p35, %rd75, %rd133;
	@%p35 bra 	$L__BB24_70;
	mul.lo.s64 	%rd374, %rd75, %rd6;
	shl.b64 	%rd375, %rd374, 5;
	add.s64 	%rd376, %rd1, %rd375;
	ld.global.v4.u64 	{%rd377, %rd378, %rd379, %rd380}, [%rd376];
	st.shared.v2.u64 	[%r1], {%rd377, %rd378};
	st.shared.v2.u64 	[%r1+16], {%rd379, %rd380};
$L__BB24_70:
	add.s64 	%rd76, %rd74, %rd5;
	mad.lo.s64 	%rd77, %rd76, %rd3, %rd4;
	setp.ge.u64 	%p36, %rd77, %rd133;
	@%p36 bra 	$L__BB24_72;
	mul.lo.s64 	%rd381, %rd77, %rd6;
	shl.b64 	%rd382, %rd381, 5;
	add.s64 	%rd383, %rd1, %rd382;
	ld.global.v4.u64 	{%rd384, %rd385, %rd386, %rd387}, [%rd383];
	st.shared.v2.u64 	[%r1], {%rd384, %rd385};
	st.shared.v2.u64 	[%r1+16], {%rd386, %rd387};
$L__BB24_72:
	add.s64 	%rd78, %rd76, %rd5;
	mad.lo.s64 	%rd79, %rd78, %rd3, %rd4;
	setp.ge.u64 	%p37, %rd79, %rd133;
	@%p37 bra 	$L__BB24_74;
	mul.lo.s64 	%rd388, %rd79, %rd6;
	shl.b64 	%rd389, %rd388, 5;
	add.s64 	%rd390, %rd1, %rd389;
	ld.global.v4.u64 	{%rd391, %rd392, %rd393, %rd394}, [%rd390];
	st.shared.v2.u64 	[%r1], {%rd391, %rd392};
	st.shared.v2.u64 	[%r1+16], {%rd393, %rd394};
$L__BB24_74:
	add.s64 	%rd80, %rd78, %rd5;
	mad.lo.s64 	%rd81, %rd80, %rd3, %rd4;
	setp.ge.u64 	%p38, %rd81, %rd133;
	@%p38 bra 	$L__BB24_76;
	mul.lo.s64 	%rd395, %rd81, %rd6;
	shl.b64 	%rd396, %rd395, 5;
	add.s64 	%rd397, %rd1, %rd396;
	ld.global.v4.u64 	{%rd398, %rd399, %rd400, %rd401}, [%rd397];
	st.shared.v2.u64 	[%r1], {%rd398, %rd399};
	st.shared.v2.u64 	[%r1+16], {%rd400, %rd401};
$L__BB24_76:
	add.s64 	%rd82, %rd80, %rd5;
	mad.lo.s64 	%rd83, %rd82, %rd3, %rd4;
	setp.ge.u64 	%p39, %rd83, %rd133;
	@%p39 bra 	$L__BB24_78;
	mul.lo.s64 	%rd402, %rd83, %rd6;
	shl.b64 	%rd403, %rd402, 5;
	add.s64 	%rd404, %rd1, %rd403;
	ld.global.v4.u64 	{%rd405, %rd406, %rd407, %rd408}, [%rd404];
	st.shared.v2.u64 	[%r1], {%rd405, %rd406};
	st.shared.v2.u64 	[%r1+16], {%rd407, %rd408};
$L__BB24_78:
	add.s64 	%rd84, %rd82, %rd5;
	mad.lo.s64 	%rd85, %rd84, %rd3, %rd4;
	setp.ge.u64 	%p40, %rd85, %rd133;
	@%p40 bra 	$L__BB24_80;
	mul.lo.s64 	%rd409, %rd85, %rd6;
	shl.b64 	%rd410, %rd409, 5;
	add.s64 	%rd411, %rd1, %rd410;
	ld.global.v4.u64 	{%rd412, %rd413, %rd414, %rd415}, [%rd411];
	st.shared.v2.u64 	[%r1], {%rd412, %rd413};
	st.shared.v2.u64 	[%r1+16], {%rd414, %rd415};
$L__BB24_80:
	add.s64 	%rd86, %rd84, %rd5;
	mad.lo.s64 	%rd87, %rd86, %rd3, %rd4;
	setp.ge.u64 	%p41, %rd87, %rd133;
	@%p41 bra 	$L__BB24_82;
	mul.lo.s64 	%rd416, %rd87, %rd6;
	shl.b64 	%rd417, %rd416, 5;
	add.s64 	%rd418, %rd1, %rd417;
	ld.global.v4.u64 	{%rd419, %rd420, %rd421, %rd422}, [%rd418];
	st.shared.v2.u64 	[%r1], {%rd419, %rd420};
	st.shared.v2.u64 	[%r1+16], {%rd421, %rd422};
$L__BB24_82:
	add.s64 	%rd88, %rd86, %rd5;
	mad.lo.s64 	%rd89, %rd88, %rd3, %rd4;
	setp.ge.u64 	%p42, %rd89, %rd133;
	@%p42 bra 	$L__BB24_84;
	mul.lo.s64 	%rd423, %rd89, %rd6;
	shl.b64 	%rd424, %rd423, 5;
	add.s64 	%rd425, %rd1, %rd424;
	ld.global.v4.u64 	{%rd426, %rd427, %rd428, %rd429}, [%rd425];
	st.shared.v2.u64 	[%r1], {%rd426, %rd427};
	st.shared.v2.u64 	[%r1+16], {%rd428, %rd429};
$L__BB24_84:
	add.s64 	%rd90, %rd88, %rd5;
	mad.lo.s64 	%rd91, %rd90, %rd3, %rd4;
	setp.ge.u64 	%p43, %rd91, %rd133;
	@%p43 bra 	$L__BB24_86;
	mul.lo.s64 	%rd430, %rd91, %rd6;
	shl.b64 	%rd431, %rd430, 5;
	add.s64 	%rd432, %rd1, %rd431;
	ld.global.v4.u64 	{%rd433, %rd434, %rd435, %rd436}, [%rd432];
	st.shared.v2.u64 	[%r1], {%rd433, %rd434};
	st.shared.v2.u64 	[%r1+16], {%rd435, %rd436};
$L__BB24_86:
	add.s64 	%rd92, %rd90, %rd5;
	mad.lo.s64 	%rd93, %rd92, %rd3, %rd4;
	setp.ge.u64 	%p44, %rd93, %rd133;
	@%p44 bra 	$L__BB24_88;
	mul.lo.s64 	%rd437, %rd93, %rd6;
	shl.b64 	%rd438, %rd437, 5;
	add.s64 	%rd439, %rd1, %rd438;
	ld.global.v4.u64 	{%rd440, %rd441, %rd442, %rd443}, [%rd439];
	st.shared.v2.u64 	[%r1], {%rd440, %rd441};
	st.shared.v2.u64 	[%r1+16], {%rd442, %rd443};
$L__BB24_88:
	add.s64 	%rd94, %rd92, %rd5;
	mad.lo.s64 	%rd95, %rd94, %rd3, %rd4;
	setp.ge.u64 	%p45, %rd95, %rd133;
	@%p45 bra 	$L__BB24_90;
	mul.lo.s64 	%rd444, %rd95, %rd6;
	shl.b64 	%rd445, %rd444, 5;
	add.s64 	%rd446, %rd1, %rd445;
	ld.global.v4.u64 	{%rd447, %rd448, %rd449, %rd450}, [%rd446];
	st.shared.v2.u64 	[%r1], {%rd447, %rd448};
	st.shared.v2.u64 	[%r1+16], {%rd449, %rd450};
$L__BB24_90:
	add.s64 	%rd96, %rd94, %rd5;
	mad.lo.s64 	%rd97, %rd96, %rd3, %rd4;
	setp.ge.u64 	%p46, %rd97, %rd133;
	@%p46 bra 	$L__BB24_92;
	mul.lo.s64 	%rd451, %rd97, %rd6;
	shl.b64 	%rd452, %rd451, 5;
	add.s64 	%rd453, %rd1, %rd452;
	ld.global.v4.u64 	{%rd454, %rd455, %rd456, %rd457}, [%rd453];
	st.shared.v2.u64 	[%r1], {%rd454, %rd455};
	st.shared.v2.u64 	[%r1+16], {%rd456, %rd457};
$L__BB24_92:
	add.s64 	%rd98, %rd96, %rd5;
	mad.lo.s64 	%rd99, %rd98, %rd3, %rd4;
	setp.ge.u64 	%p47, %rd99, %rd133;
	@%p47 bra 	$L__BB24_94;
	mul.lo.s64 	%rd458, %rd99, %rd6;
	shl.b64 	%rd459, %rd458, 5;
	add.s64 	%rd460, %rd1, %rd459;
	ld.global.v4.u64 	{%rd461, %rd462, %rd463, %rd464}, [%rd460];
	st.shared.v2.u64 	[%r1], {%rd461, %rd462};
	st.shared.v2.u64 	[%r1+16], {%rd463, %rd464};
$L__BB24_94:
	add.s64 	%rd100, %rd98, %rd5;
	mad.lo.s64 	%rd101, %rd100, %rd3, %rd4;
	setp.ge.u64 	%p48, %rd101, %rd133;
	@%p48 bra 	$L__BB24_96;
	mul.lo.s64 	%rd465, %rd101, %rd6;
	shl.b64 	%rd466, %rd465, 5;
	add.s64 	%rd467, %rd1, %rd466;
	ld.global.v4.u64 	{%rd468, %rd469, %rd470, %rd471}, [%rd467];
	st.shared.v2.u64 	[%r1], {%rd468, %rd469};
	st.shared.v2.u64 	[%r1+16], {%rd470, %rd471};
$L__BB24_96:
	add.s64 	%rd102, %rd100, %rd5;
	mad.lo.s64 	%rd103, %rd102, %rd3, %rd4;
	setp.ge.u64 	%p49, %rd103, %rd133;
	@%p49 bra 	$L__BB24_98;
	mul.lo.s64 	%rd472, %rd103, %rd6;
	shl.b64 	%rd473, %rd472, 5;
	add.s64 	%rd474, %rd1, %rd473;
	ld.global.v4.u64 	{%rd475, %rd476, %rd477, %rd478}, [%rd474];
	st.shared.v2.u64 	[%r1], {%rd475, %rd476};
	st.shared.v2.u64 	[%r1+16], {%rd477, %rd478};
$L__BB24_98:
	add.s64 	%rd104, %rd102, %rd5;
	mad.lo.s64 	%rd105, %rd104, %rd3, %rd4;
	setp.ge.u64 	%p50, %rd105, %rd133;
	@%p50 bra 	$L__BB24_100;
	mul.lo.s64 	%rd479, %rd105, %rd6;
	shl.b64 	%rd480, %rd479, 5;
	add.s64 	%rd481, %rd1, %rd480;
	ld.global.v4.u64 	{%rd482, %rd483, %rd484, %rd485}, [%rd481];
	st.shared.v2.u64 	[%r1], {%rd482, %rd483};
	st.shared.v2.u64 	[%r1+16], {%rd484, %rd485};
$L__BB24_100:
	add.s64 	%rd106, %rd104, %rd5;
	mad.lo.s64 	%rd107, %rd106, %rd3, %rd4;
	setp.ge.u64 	%p51, %rd107, %rd133;
	@%p51 bra 	$L__BB24_102;
	mul.lo.s64 	%rd486, %rd107, %rd6;
	shl.b64 	%rd487, %rd486, 5;
	add.s64 	%rd488, %rd1, %rd487;
	ld.global.v4.u64 	{%rd489, %rd490, %rd491, %rd492}, [%rd488];
	st.shared.v2.u64 	[%r1], {%rd489, %rd490};
	st.shared.v2.u64 	[%r1+16], {%rd491, %rd492};
$L__BB24_102:
	add.s64 	%rd108, %rd106, %rd5;
	mad.lo.s64 	%rd109, %rd108, %rd3, %rd4;
	setp.ge.u64 	%p52, %rd109, %rd133;
	@%p52 bra 	$L__BB24_104;
	mul.lo.s64 	%rd493, %rd109, %rd6;
	shl.b64 	%rd494, %rd493, 5;
	add.s64 	%rd495, %rd1, %rd494;
	ld.global.v4.u64 	{%rd496, %rd497, %rd498, %rd499}, [%rd495];
	st.shared.v2.u64 	[%r1], {%rd496, %rd497};
	st.shared.v2.u64 	[%r1+16], {%rd498, %rd499};
$L__BB24_104:
	add.s64 	%rd110, %rd108, %rd5;
	mad.lo.s64 	%rd111, %rd110, %rd3, %rd4;
	setp.ge.u64 	%p53, %rd111, %rd133;
	@%p53 bra 	$L__BB24_106;
	mul.lo.s64 	%rd500, %rd111, %rd6;
	shl.b64 	%rd501, %rd500, 5;
	add.s64 	%rd502, %rd1, %rd501;
	ld.global.v4.u64 	{%rd503, %rd504, %rd505, %rd506}, [%rd502];
	st.shared.v2.u64 	[%r1], {%rd503, %rd504};
	st.shared.v2.u64 	[%r1+16], {%rd505, %rd506};
$L__BB24_106:
	add.s64 	%rd112, %rd110, %rd5;
	mad.lo.s64 	%rd113, %rd112, %rd3, %rd4;
	setp.ge.u64 	%p54, %rd113, %rd133;
	@%p54 bra 	$L__BB24_108;
	mul.lo.s64 	%rd507, %rd113, %rd6;
	shl.b64 	%rd508, %rd507, 5;
	add.s64 	%rd509, %rd1, %rd508;
	ld.global.v4.u64 	{%rd510, %rd511, %rd512, %rd513}, [%rd509];
	st.shared.v2.u64 	[%r1], {%rd510, %rd511};
	st.shared.v2.u64 	[%r1+16], {%rd512, %rd513};
$L__BB24_108:
	add.s64 	%rd114, %rd112, %rd5;
	mad.lo.s64 	%rd115, %rd114, %rd3, %rd4;
	setp.ge.u64 	%p55, %rd115, %rd133;
	@%p55 bra 	$L__BB24_110;
	mul.lo.s64 	%rd514, %rd115, %rd6;
	shl.b64 	%rd515, %rd514, 5;
	add.s64 	%rd516, %rd1, %rd515;
	ld.global.v4.u64 	{%rd517, %rd518, %rd519, %rd520}, [%rd516];
	st.shared.v2.u64 	[%r1], {%rd517, %rd518};
	st.shared.v2.u64 	[%r1+16], {%rd519, %rd520};
$L__BB24_110:
	add.s64 	%rd116, %rd114, %rd5;
	mad.lo.s64 	%rd117, %rd116, %rd3, %rd4;
	setp.ge.u64 	%p56, %rd117, %rd133;
	@%p56 bra 	$L__BB24_112;
	mul.lo.s64 	%rd521, %rd117, %rd6;
	shl.b64 	%rd522, %rd521, 5;
	add.s64 	%rd523, %rd1, %rd522;
	ld.global.v4.u64 	{%rd524, %rd525, %rd526, %rd527}, [%rd523];
	st.shared.v2.u64 	[%r1], {%rd524, %rd525};
	st.shared.v2.u64 	[%r1+16], {%rd526, %rd527};
$L__BB24_112:
	add.s64 	%rd118, %rd116, %rd5;
	mad.lo.s64 	%rd119, %rd118, %rd3, %rd4;
	setp.ge.u64 	%p57, %rd119, %rd133;
	@%p57 bra 	$L__BB24_114;
	mul.lo.s64 	%rd528, %rd119, %rd6;
	shl.b64 	%rd529, %rd528, 5;
	add.s64 	%rd530, %rd1, %rd529;
	ld.global.v4.u64 	{%rd531, %rd532, %rd533, %rd534}, [%rd530];
	st.shared.v2.u64 	[%r1], {%rd531, %rd532};
	st.shared.v2.u64 	[%r1+16], {%rd533, %rd534};
$L__BB24_114:
	add.s64 	%rd120, %rd118, %rd5;
	mad.lo.s64 	%rd121, %rd120, %rd3, %rd4;
	setp.ge.u64 	%p58, %rd121, %rd133;
	@%p58 bra 	$L__BB24_116;
	mul.lo.s64 	%rd535, %rd121, %rd6;
	shl.b64 	%rd536, %rd535, 5;
	add.s64 	%rd537, %rd1, %rd536;
	ld.global.v4.u64 	{%rd538, %rd539, %rd540, %rd541}, [%rd537];
	st.shared.v2.u64 	[%r1], {%rd538, %rd539};
	st.shared.v2.u64 	[%r1+16], {%rd540, %rd541};
$L__BB24_116:
	add.s64 	%rd122, %rd120, %rd5;
	mad.lo.s64 	%rd123, %rd122, %rd3, %rd4;
	setp.ge.u64 	%p59, %rd123, %rd133;
	@%p59 bra 	$L__BB24_118;
	mul.lo.s64 	%rd542, %rd123, %rd6;
	shl.b64 	%rd543, %rd542, 5;
	add.s64 	%rd544, %rd1, %rd543;
	ld.global.v4.u64 	{%rd545, %rd546, %rd547, %rd548}, [%rd544];
	st.shared.v2.u64 	[%r1], {%rd545, %rd546};
	st.shared.v2.u64 	[%r1+16], {%rd547, %rd548};
$L__BB24_118:
	add.s64 	%rd124, %rd122, %rd5;
	mad.lo.s64 	%rd125, %rd124, %rd3, %rd4;
	setp.ge.u64 	%p60, %rd125, %rd133;
	@%p60 bra 	$L__BB24_120;
	mul.lo.s64 	%rd549, %rd125, %rd6;
	shl.b64 	%rd550, %rd549, 5;
	add.s64 	%rd551, %rd1, %rd550;
	ld.global.v4.u64 	{%rd552, %rd553, %rd554, %rd555}, [%rd551];
	st.shared.v2.u64 	[%r1], {%rd552, %rd553};
	st.shared.v2.u64 	[%r1+16], {%rd554, %rd555};
$L__BB24_120:
	add.s64 	%rd126, %rd124, %rd5;
	mad.lo.s64 	%rd127, %rd126, %rd3, %rd4;
	setp.ge.u64 	%p61, %rd127, %rd133;
	@%p61 bra 	$L__BB24_122;
	mul.lo.s64 	%rd556, %rd127, %rd6;
	shl.b64 	%rd557, %rd556, 5;
	add.s64 	%rd558, %rd1, %rd557;
	ld.global.v4.u64 	{%rd559, %rd560, %rd561, %rd562}, [%rd558];
	st.shared.v2.u64 	[%r1], {%rd559, %rd560};
	st.shared.v2.u64 	[%r1+16], {%rd561, %rd562};
$L__BB24_122:
	add.s64 	%rd128, %rd126, %rd5;
	mad.lo.s64 	%rd129, %rd128, %rd3, %rd4;
	setp.ge.u64 	%p62, %rd129, %rd133;
	@%p62 bra 	$L__BB24_124;
	mul.lo.s64 	%rd563, %rd129, %rd6;
	shl.b64 	%rd564, %rd563, 5;
	add.s64 	%rd565, %rd1, %rd564;
	ld.global.v4.u64 	{%rd566, %rd567, %rd568, %rd569}, [%rd565];
	st.shared.v2.u64 	[%r1], {%rd566, %rd567};
	st.shared.v2.u64 	[%r1+16], {%rd568, %rd569};
$L__BB24_124:
	add.s64 	%rd130, %rd128, %rd5;
	mad.lo.s64 	%rd131, %rd130, %rd3, %rd4;
	setp.ge.u64 	%p63, %rd131, %rd133;
	@%p63 bra 	$L__BB24_126;
	mul.lo.s64 	%rd570, %rd131, %rd6;
	shl.b64 	%rd571, %rd570, 5;
	add.s64 	%rd572, %rd1, %rd571;
	ld.global.v4.u64 	{%rd573, %rd574, %rd575, %rd576}, [%rd572];
	st.shared.v2.u64 	[%r1], {%rd573, %rd574};
	st.shared.v2.u64 	[%r1+16], {%rd575, %rd576};
$L__BB24_126:
	add.s64 	%rd577, %rd130, %rd5;
	mad.lo.s64 	%rd132, %rd577, %rd3, %rd4;
	setp.ge.u64 	%p64, %rd132, %rd133;
	@%p64 bra 	$L__BB24_128;
	mul.lo.s64 	%rd578, %rd132, %rd6;
	shl.b64 	%rd579, %rd578, 5;
	add.s64 	%rd580, %rd1, %rd579;
	ld.global.v4.u64 	{%rd581, %rd582, %rd583, %rd584}, [%rd580];
	st.shared.v2.u64 	[%r1], {%rd581, %rd582};
	st.shared.v2.u64 	[%r1+16], {%rd583, %rd584};
$L__BB24_128:
	bar.sync 	0;
	ret;

}
	// .globl	_Z22stridedBandwidthKernelILi32ELi128EEvPKcmi
.visible .entry _Z22stridedBandwidthKernelILi32ELi128EEvPKcmi(
	.param .u64 .ptr .align 1 _Z22stridedBandwidthKernelILi32ELi128EEvPKcmi_param_0,
	.param .u64 _Z22stridedBandwidthKernelILi32ELi128EEvPKcmi_param_1,
	.param .u32 _Z22stridedBandwidthKernelILi32ELi128EEvPKcmi_param_2
)
{
	.reg .pred 	%p<129>;
	.reg .b32 	%r<8>;
	.reg .b64 	%rd<1161>;

	ld.param.u64 	%rd262, [_Z22stridedBandwidthKernelILi32ELi128EEvPKcmi_param_0];
	ld.param.u64 	%rd261, [_Z22stridedBandwidthKernelILi32ELi128EEvPKcmi_param_1];
	ld.param.s32 	%rd6, [_Z22stridedBandwidthKernelILi32ELi128EEvPKcmi_param_2];
	cvta.to.global.u64 	%rd1, %rd262;
	mov.u32 	%r2, %ctaid.x;
	cvt.u64.u32 	%rd2, %r2;
	mov.u32 	%r3, %ntid.x;
	cvt.u64.u32 	%rd3, %r3;
	mov.u32 	%r4, %tid.x;
	cvt.u64.u32 	%rd4, %r4;
	mov.u32 	%r5, %nctaid.x;
	cvt.u64.u32 	%rd5, %r5;
	shl.b32 	%r6, %r4, 5;
	mov.u32 	%r7, smem_buffer;
	add.s32 	%r1, %r7, %r6;
	mul.wide.u32 	%rd263, %r2, %r3;
	add.s64 	%rd7, %rd263, %rd4;
	setp.ge.u64 	%p1, %rd7, %rd261;
	@%p1 bra 	$L__BB25_2;
	mul.lo.s64 	%rd264, %rd7, %rd6;
	shl.b64 	%rd265, %rd264, 5;
	add.s64 	%rd266, %rd1, %rd265;
	ld.global.v4.u64 	{%rd267, %rd268, %rd269, %rd270}, [%rd266];
	st.shared.v2.u64 	[%r1], {%rd267, %rd268};
	st.shared.v2.u64 	[%r1+16], {%rd269, %rd270};
$L__BB25_2:
	add.s64 	%rd8, %rd5, %rd2;
	mad.lo.s64 	%rd9, %rd8, %rd3, %rd4;
	setp.ge.u64 	%p2, %rd9, %rd261;
	@%p2 bra 	$L__BB25_4;
	mul.lo.s64 	%rd271, %rd9, %rd6;
	shl.b64 	%rd272, %rd271, 5;
	add.s64 	%rd273, %rd1, %rd272;
	ld.global.v4.u64 	{%rd274, %rd275, %rd276, %rd277}, [%rd273];
	st.shared.v2.u64 	[%r1], {%rd274, %rd275};
	st.shared.v2.u64 	[%r1+16], {%rd276, %rd277};
$L__BB25_4:
	add.s64 	%rd10, %rd8, %rd5;
	mad.lo.s64 	%rd11, %rd10, %rd3, %rd4;
	setp.ge.u64 	%p3, %rd11, %rd261;
	@%p3 bra 	$L__BB25_6;
	mul.lo.s64 	%rd278, %rd11, %rd6;
	shl.b64 	%rd279, %rd278, 5;
	add.s64 	%rd280, %rd1, %rd279;
	ld.global.v4.u64 	{%rd281, %rd282, %rd283, %rd284}, [%rd280];
	st.shared.v2.u64 	[%r1], {%rd281, %rd282};
	st.shared.v2.u64 	[%r1+16], {%rd283, %rd284};
$L__BB25_6:
	add.s64 	%rd12, %rd10, %rd5;
	mad.lo.s64 	%rd13, %rd12, %rd3, %rd4;
	setp.ge.u64 	%p4, %rd13, %rd261;
	@%p4 bra 	$L__BB25_8;
	mul.lo.s64 	%rd285, %rd13, %rd6;
	shl.b64 	%rd286, %rd285, 5;
	add.s64 	%rd287, %rd1, %rd286;
	ld.global.v4.u64 	{%rd288, %rd289, %rd290, %rd291}, [%rd287];
	st.shared.v2.u64 	[%r1], {%rd288, %rd289};
	st.shared.v2.u64 	[%r1+16], {%rd290, %rd291};
$L__BB25_8:
	add.s64 	%rd14, %rd12, %rd5;
	mad.lo.s64 	%rd15, %rd14, %rd3, %rd4;
	setp.ge.u64 	%p5, %rd15, %rd261;
	@%p5 bra 	$L__BB25_10;
	mul.lo.s64 	%rd292, %rd15, %rd6;
	shl.b64 	%rd293, %rd292, 5;
	add.s64 	%rd294, %rd1, %rd293;
	ld.global.v4.u64 	{%rd295, %rd296, %rd297, %rd298}, [%rd294];
	st.shared.v2.u64 	[%r1], {%rd295, %rd296};
	st.shared.v2.u64 	[%r1+16], {%rd297, %rd298};
$L__BB25_10:
	add.s64 	%rd16, %rd14, %rd5;
	mad.lo.s64 	%rd17, %rd16, %rd3, %rd4;
	setp.ge.u64 	%p6, %rd17, %rd261;
	@%p6 bra 	$L__BB25_12;
	mul.lo.s64 	%rd299, %rd17, %rd6;
	shl.b64 	%rd300, %rd299, 5;
	add.s64 	%rd301, %rd1, %rd300;
	ld.global.v4.u64 	{%rd302, %rd303, %rd304, %rd305}, [%rd301];
	st.shared.v2.u64 	[%r1], {%rd302, %rd303};
	st.shared.v2.u64 	[%r1+16], {%rd304, %rd305};
$L__BB25_12:
	add.s64 	%rd18, %rd16, %rd5;
	mad.lo.s64 	%rd19, %rd18, %rd3, %rd4;
	setp.ge.u64 	%p7, %rd19, %rd261;
	@%p7 bra 	$L__BB25_14;
	mul.lo.s64 	%rd306, %rd19, %rd6;
	shl.b64 	%rd307, %rd306, 5;
	add.s64 	%rd308, %rd1, %rd307;
	ld.global.v4.u64 	{%rd309, %rd310, %rd311, %rd312}, [%rd308];
	st.shared.v2.u64 	[%r1], {%rd309, %rd310};
	st.shared.v2.u64 	[%r1+16], {%rd311, %rd312};
$L__BB25_14:
	add.s64 	%rd20, %rd18, %rd5;
	mad.lo.s64 	%rd21, %rd20, %rd3, %rd4;
	setp.ge.u64 	%p8, %rd21, %rd261;
	@%p8 bra 	$L__BB25_16;
	mul.lo.s64 	%rd313, %rd21, %rd6;
	shl.b64 	%rd314, %rd313, 5;
	add.s64 	%rd315, %rd1, %rd314;
	ld.global.v4.u64 	{%rd316, %rd317, %rd318, %rd319}, [%rd315];
	st.shared.v2.u64 	[%r1], {%rd316, %rd317};
	st.shared.v2.u64 	[%r1+16], {%rd318, %rd319};
$L__BB25_16:
	add.s64 	%rd22, %rd20, %rd5;
	mad.lo.s64 	%rd23, %rd22, %rd3, %rd4;
	setp.ge.u64 	%p9, %rd23, %rd261;
	@%p9 bra 	$L__BB25_18;
	mul.lo.s64 	%rd320, %rd23, %rd6;
	shl.b64 	%rd321, %rd320, 5;
	add.s64 	%rd322, %rd1, %rd321;
	ld.global.v4.u64 	{%rd323, %rd324, %rd325, %rd326}, [%rd322];
	st.shared.v2.u64 	[%r1], {%rd323, %rd324};
	st.shared.v2.u64 	[%r1+16], {%rd325, %rd326};
$L__BB25_18:
	add.s64 	%rd24, %rd22, %rd5;
	mad.lo.s64 	%rd25, %rd24, %rd3, %rd4;
	setp.ge.u64 	%p10, %rd25, %rd261;
	@%p10 bra 	$L__BB25_20;
	mul.lo.s64 	%rd327, %rd25, %rd6;
	shl.b64 	%rd328, %rd327, 5;
	add.s64 	%rd329, %rd1, %rd328;
	ld.global.v4.u64 	{%rd330, %rd331, %rd332, %rd333}, [%rd329];
	st.shared.v2.u64 	[%r1], {%rd330, %rd331};
	st.shared.v2.u64 	[%r1+16], {%rd332, %rd333};
$L__BB25_20:
	add.s64 	%rd26, %rd24, %rd5;
	mad.lo.s64 	%rd27, %rd26, %rd3, %rd4;
	setp.ge.u64 	%p11, %rd27, %rd261;
	@%p11 bra 	$L__BB25_22;
	mul.lo.s64 	%rd334, %rd27, %rd6;
	shl.b64 	%rd335, %rd334, 5;
	add.s64 	%rd336, %rd1, %rd335;
	ld.global.v4.u64 	{%rd337, %rd338, %rd339, %rd340}, [%rd336];
	st.shared.v2.u64 	[%r1], {%rd337, %rd338};
	st.shared.v2.u64 	[%r1+16], {%rd339, %rd340};
$L__BB25_22:
	add.s64 	%rd28, %rd26, %rd5;
	mad.lo.s64 	%rd29, %rd28, %rd3, %rd4;
	setp.ge.u64 	%p12, %rd29, %rd261;
	@%p12 bra 	$L__BB25_24;
	mul.lo.s64 	%rd341, %rd29, %rd6;
	shl.b64 	%rd342, %rd341, 5;
	add.s64 	%rd343, %rd1, %rd342;
	ld.global.v4.u64 	{%rd344, %rd345, %rd346, %rd347}, [%rd343];
	st.shared.v2.u64 	[%r1], {%rd344, %rd345};
	st.shared.v2.u64 	[%r1+16], {%rd346, %rd347};
$L__BB25_24:
	add.s64 	%rd30, %rd28, %rd5;
	mad.lo.s64 	%rd31, %rd30, %rd3, %rd4;
	setp.ge.u64 	%p13, %rd31, %rd261;
	@%p13 bra 	$L__BB25_26;
	mul.lo.s64 	%rd348, %rd31, %rd6;
	shl.b64 	%rd349, %rd348, 5;
	add.s64 	%rd350, %rd1, %rd349;
	ld.global.v4.u64 	{%rd351, %rd352, %rd353, %rd354}, [%rd350];
	st.shared.v2.u64 	[%r1], {%rd351, %rd352};
	st.shared.v2.u64 	[%r1+16], {%rd353, %rd354};
$L__BB25_26:
	add.s64 	%rd32, %rd30, %rd5;
	mad.lo.s64 	%rd33, %rd32, %rd3, %rd4;
	setp.ge.u64 	%p14, %rd33, %rd261;
	@%p14 bra 	$L__BB25_28;
	mul.lo.s64 	%rd355, %rd33, %rd6;
	shl.b64 	%rd356, %rd355, 5;
	add.s64 	%rd357, %rd1, %rd356;
	ld.global.v4.u64 	{%rd358, %rd359, %rd360, %rd361}, [%rd357];
	st.shared.v2.u64 	[%r1], {%rd358, %rd359};
	st.shared.v2.u64 	[%r1+16], {%rd360, %rd361};
$L__BB25_28:
	add.s64 	%rd34, %rd32, %rd5;
	mad.lo.s64 	%rd35, %rd34, %rd3, %rd4;
	setp.ge.u64 	%p15, %rd35, %rd261;
	@%p15 bra 	$L__BB25_30;
	mul.lo.s64 	%rd362, %rd35, %rd6;
	shl.b64 	%rd363, %rd362, 5;
	add.s64 	%rd364, %rd1, %rd363;
	ld.global.v4.u64 	{%rd365, %rd366, %rd367, %rd368}, [%rd364];
	st.shared.v2.u64 	[%r1], {%rd365, %rd366};
	st.shared.v2.u64 	[%r1+16], {%rd367, %rd368};
$L__BB25_30:
	add.s64 	%rd36, %rd34, %rd5;
	mad.lo.s64 	%rd37, %rd36, %rd3, %rd4;
	setp.ge.u64 	%p16, %rd37, %rd261;
	@%p16 bra 	$L__BB25_32;
	mul.lo.s64 	%rd369, %rd37, %rd6;
	shl.b64 	%rd370, %rd369, 5;
	add.s64 	%rd371, %rd1, %rd370;
	ld.global.v4.u64 	{%rd372, %rd373, %rd374, %rd375}, [%rd371];
	st.shared.v2.u64 	[%r1], {%rd372, %rd373};
	st.shared.v2.u64 	[%r1+16], {%rd374, %rd375};
$L__BB25_32:
	add.s64 	%rd38, %rd36, %rd5;
	mad.lo.s64 	%rd39, %rd38, %rd3, %rd4;
	setp.ge.u64 	%p17, %rd39, %rd261;
	@%p17 bra 	$L__BB25_34;
	mul.lo.s64 	%rd376, %rd39, %rd6;
	shl.b64 	%rd377, %rd376, 5;
	add.s64 	%rd378, %rd1, %rd377;
	ld.global.v4.u64 	{%rd379, %rd380, %rd381, %rd382}, [%rd378];
	st.shared.v2.u64 	[%r1], {%rd379, %rd380};
	st.shared.v2.u64 	[%r1+16], {%rd381, %rd382};
$L__BB25_34:
	add.s64 	%rd40, %rd38, %rd5;
	mad.lo.s64 	%rd41, %rd40, %rd3, %rd4;
	setp.ge.u64 	%p18, %rd41, %rd261;
	@%p18 bra 	$L__BB25_36;
	mul.lo.s64 	%rd383, %rd41, %rd6;
	shl.b64 	%rd384, %rd383, 5;
	add.s64 	%rd385, %rd1, %rd384;
	ld.global.v4.u64 	{%rd386, %rd387, %rd388, %rd389}, [%rd385];
	st.shared.v2.u64 	[%r1], {%rd386, %rd387};
	st.shared.v2.u64 	[%r1+16], {%rd388, %rd389};
$L__BB25_36:
	add.s64 	%rd42, %rd40, %rd5;
	mad.lo.s64 	%rd43, %rd42, %rd3, %rd4;
	setp.ge.u64 	%p19, %rd43, %rd261;
	@%p19 bra 	$L__BB25_38;
	mul.lo.s64 	%rd390, %rd43, %rd6;
	shl.b64 	%rd391, %rd390, 5;
	add.s64 	%rd392, %rd1, %rd391;
	ld.global.v4.u64 	{%rd393, %rd394, %rd395, %rd396}, [%rd392];
	st.shared.v2.u64 	[%r1], {%rd393, %rd394};
	st.shared.v2.u64 	[%r1+16], {%rd395, %rd396};
$L__BB25_38:
	add.s64 	%rd44, %rd42, %rd5;
	mad.lo.s64 	%rd45, %rd44, %rd3, %rd4;
	setp.ge.u64 	%p20, %rd45, %rd261;
	@%p20 bra 	$L__BB25_40;
	mul.lo.s64 	%rd397, %rd45, %rd6;
	shl.b64 	%rd398, %rd397, 5;
	add.s64 	%rd399, %rd1, %rd398;
	ld.global.v4.u64 	{%rd400, %rd401, %rd402, %rd403}, [%rd399];
	st.shared.v2.u64 	[%r1], {%rd400, %rd401};
	st.shared.v2.u64 	[%r1+16], {%rd402, %rd403};
$L__BB25_40:
	add.s64 	%rd46, %rd44, %rd5;
	mad.lo.s64 	%rd47, %rd46, %rd3, %rd4;
	setp.ge.u64 	%p21, %rd47, %rd261;
	@%p21 bra 	$L__BB25_42;
	mul.lo.s64 	%rd404, %rd47, %rd6;
	shl.b64 	%rd405, %rd404, 5;
	add.s64 	%rd406, %rd1, %rd405;
	ld.global.v4.u64 	{%rd407, %rd408, %rd409, %rd410}, [%rd406];
	st.shared.v2.u64 	[%r1], {%rd407, %rd408};
	st.shared.v2.u64 	[%r1+16], {%rd409, %rd410};
$L__BB25_42:
	add.s64 	%rd48, %rd46, %rd5;
	mad.lo.s64 	%rd49, %rd48, %rd3, %rd4;
	setp.ge.u64 	%p22, %rd49, %rd261;
	@%p22 bra 	$L__BB25_44;
	mul.lo.s64 	%rd411, %rd49, %rd6;
	shl.b64 	%rd412, %rd411, 5;
	add.s64 	%rd413, %rd1, %rd412;
	ld.global.v4.u64 	{%rd414, %rd415, %rd416, %rd417}, [%rd413];
	st.shared.v2.u64 	[%r1], {%rd414, %rd415};
	st.shared.v2.u64 	[%r1+16], {%rd416, %rd417};
$L__BB25_44:
	add.s64 	%rd50, %rd48, %rd5;
	mad.lo.s64 	%rd51, %rd50, %rd3, %rd4;
	setp.ge.u64 	%p23, %rd51, %rd261;
	@%p23 bra 	$L__BB25_46;
	mul.lo.s64 	%rd418, %rd51, %rd6;
	shl.b64 	%rd419, %rd418, 5;
	add.s64 	%rd420, %rd1, %rd419;
	ld.global.v4.u64 	{%rd421, %rd422, %rd423, %rd424}, [%rd420];
	st.shared.v2.u64 	[%r1], {%rd421, %rd422};
	st.shared.v2.u64 	[%r1+16], {%rd423, %rd424};
$L__BB25_46:
	add.s64 	%rd52, %rd50, %rd5;
	mad.lo.s64 	%rd53, %rd52, %rd3, %rd4;
	setp.ge.u64 	%p24, %rd53, %rd261;
	@%p24 bra 	$L__BB25_48;
	mul.lo.s64 	%rd425, %rd53, %rd6;
	shl.b64 	%rd426, %rd425, 5;
	add.s64 	%rd427, %rd1, %rd426;
	ld.global.v4.u64 	{%rd428, %rd429, %rd430, %rd431}, [%rd427];
	st.shared.v2.u64 	[%r1], {%rd428, %rd429};
	st.shared.v2.u64 	[%r1+16], {%rd430, %rd431};
$L__BB25_48:
	add.s64 	%rd54, %rd52, %rd5;
	mad.lo.s64 	%rd55, %rd54, %rd3, %rd4;
	setp.ge.u64 	%p25, %rd55, %rd261;
	@%p25 bra 	$L__BB25_50;
	mul.lo.s64 	%rd432, %rd55, %rd6;
	shl.b64 	%rd433, %rd432, 5;
	add.s64 	%rd434, %rd1, %rd433;
	ld.global.v4.u64 	{%rd435, %rd436, %rd437, %rd438}, [%rd434];
	st.shared.v2.u64 	[%r1], {%rd435, %rd436};
	st.shared.v2.u64 	[%r1+16], {%rd437, %rd438};
$L__BB25_50:
	add.s64 	%rd56, %rd54, %rd5;
	mad.lo.s64 	%rd57, %rd56, %rd3, %rd4;
	setp.ge.u64 	%p26, %rd57, %rd261;
	@%p26 bra 	$L__BB25_52;
	mul.lo.s64 	%rd439, %rd57, %rd6;
	shl.b64 	%rd440, %rd439, 5;
	add.s64 	%rd441, %rd1, %rd440;
	ld.global.v4.u64 	{%rd442, %rd443, %rd444, %rd445}, [%rd441];
	st.shared.v2.u64 	[%r1], {%rd442, %rd443};
	st.shared.v2.u64 	[%r1+16], {%rd444, %rd445};
$L__BB25_52:
	add.s64 	%rd58, %rd56, %rd5;
	mad.lo.s64 	%rd59, %rd58, %rd3, %rd4;
	setp.ge.u64 	%p27, %rd59, %rd261;
	@%p27 bra 	$L__BB25_54;
	mul.lo.s64 	%rd446, %rd59, %rd6;
	shl.b64 	%rd447, %rd446, 5;
	add.s64 	%rd448, %rd1, %rd447;
	ld.global.v4.u64 	{%rd449, %rd450, %rd451, %rd452}, [%rd448];
	st.shared.v2.u64 	[%r1], {%rd449, %rd450};
	st.shared.v2.u64 	[%r1+16], {%rd451, %rd452};
$L__BB25_54:
	add.s64 	%rd60, %rd58, %rd5;
	mad.lo.s64 	%rd61, %rd60, %rd3, %rd4;
	setp.ge.u64 	%p28, %rd61, %rd261;
	@%p28 bra 	$L__BB25_56;
	mul.lo.s64 	%rd453, %rd61, %rd6;
	shl.b64 	%rd454, %rd453, 5;
	add.s64 	%rd455, %rd1, %rd454;
	ld.global.v4.u64 	{%rd456, %rd457, %rd458, %rd459}, [%rd455];
	st.shared.v2.u64 	[%r1], {%rd456, %rd457};
	st.shared.v2.u64 	[%r1+16], {%rd458, %rd459};
$L__BB25_56:
	add.s64 	%rd62, %rd60, %rd5;
	mad.lo.s64 	%rd63, %rd62, %rd3, %rd4;
	setp.ge.u64 	%p29, %rd63, %rd261;
	@%p29 bra 	$L__BB25_58;
	mul.lo.s64 	%rd460, %rd63, %rd6;
	shl.b64 	%rd461, %rd460, 5;
	add.s64 	%rd462, %rd1, %rd461;
	ld.global.v4.u64 	{%rd463, %rd464, %rd465, %rd466}, [%rd462];
	st.shared.v2.u64 	[%r1], {%rd463, %rd464};
	st.shared.v2.u64 	[%r1+16], {%rd465, %rd466};
$L__BB25_58:
	add.s64 	%rd64, %rd62, %rd5;
	mad.lo.s64 	%rd65, %rd64, %rd3, %rd4;
	setp.ge.u64 	%p30, %rd65, %rd261;
	@%p30 bra 	$L__BB25_60;
	mul.lo.s64 	%rd467, %rd65, %rd6;
	shl.b64 	%rd468, %rd467, 5;
	add.s64 	%rd469, %rd1, %rd468;
	ld.global.v4.u64 	{%rd470, %rd471, %rd472, %rd473}, [%rd469];
	st.shared.v2.u64 	[%r1], {%rd470, %rd471};
	st.shared.v2.u64 	[%r1+16], {%rd472, %rd473};
$L__BB25_60:
	add.s64 	%rd66, %rd64, %rd5;
	mad.lo.s64 	%rd67, %rd66, %rd3, %rd4;
	setp.ge.u64 	%p31, %rd67, %rd261;
	@%p31 bra 	$L__BB25_62;
	mul.lo.s64 	%rd474, %rd67, %rd6;
	shl.b64 	%rd475, %rd474, 5;
	add.s64 	%rd476, %rd1, %rd475;
	ld.global.v4.u64 	{%rd477, %rd478, %rd479, %rd480}, [%rd476];
	st.shared.v2.u64 	[%r1], {%rd477, %rd478};
	st.shared.v2.u64 	[%r1+16], {%rd479, %rd480};
$L__BB25_62:
	add.s64 	%rd68, %rd66, %rd5;
	mad.lo.s64 	%rd69, %rd68, %rd3, %rd4;
	setp.ge.u64 	%p32, %rd69, %rd261;
	@%p32 bra 	$L__BB25_64;
	mul.lo.s64 	%rd481, %rd69, %rd6;
	shl.b64 	%rd482, %rd481, 5;
	add.s64 	%rd483, %rd1, %rd482;
	ld.global.v4.u64 	{%rd484, %rd485, %rd486, %rd487}, [%rd483];
	st.shared.v2.u64 	[%r1], {%rd484, %rd485};
	st.shared.v2.u64 	[%r1+16], {%rd486, %rd487};
$L__BB25_64:
	add.s64 	%rd70, %rd68, %rd5;
	mad.lo.s64 	%rd71, %rd70, %rd3, %rd4;
	setp.ge.u64 	%p33, %rd71, %rd261;
	@%p33 bra 	$L__BB25_66;
	mul.lo.s64 	%rd488, %rd71, %rd6;
	shl.b64 	%rd489, %rd488, 5;
	add.s64 	%rd490, %rd1, %rd489;
	ld.global.v4.u64 	{%rd491, %rd492, %rd493, %rd494}, [%rd490];
	st.shared.v2.u64 	[%r1], {%rd491, %rd492};
	st.shared.v2.u64 	[%r1+16], {%rd493, %rd494};
$L__BB25_66:
	add.s64 	%rd72, %rd70, %rd5;
	mad.lo.s64 	%rd73, %rd72, %rd3, %rd4;
	setp.ge.u64 	%p34, %rd73, %rd261;
	@%p34 bra 	$L__BB25_68;
	mul.lo.s64 	%rd495, %rd73, %rd6;
	shl.b64 	%rd496, %rd495, 5;
	add.s64 	%rd497, %rd1, %rd496;
	ld.global.v4.u64 	{%rd498, %rd499, %rd500, %rd501}, [%rd497];
	st.shared.v2.u64 	[%r1], {%rd498, %rd499};
	st.shared.v2.u64 	[%r1+16], {%rd500, %rd501};
$L__BB25_68:
	add.s64 	%rd74, %rd72, %rd5;
	mad.lo.s64 	%rd75, %rd74, %rd3, %rd4;
	setp.ge.u64 	%p35, %rd75, %rd261;
	@%p35 bra 	$L__BB25_70;
	mul.lo.s64 	%rd502, %rd75, %rd6;
	shl.b64 	%rd503, %rd502, 5;
	add.s64 	%rd504, %rd1, %rd503;
	ld.global.v4.u64 	{%rd505, %rd506, %rd507, %rd508}, [%rd504];
	st.shared.v2.u64 	[%r1], {%rd505, %rd506};
	st.shared.v2.u64 	[%r1+16], {%rd507, %rd508};
$L__BB25_70:
	add.s64 	%rd76, %rd74, %rd5;
	mad.lo.s64 	%rd77, %rd76, %rd3, %rd4;
	setp.ge.u64 	%p36, %rd77, %rd261;
	@%p36 bra 	$L__BB25_72;
	mul.lo.s64 	%rd509, %rd77, %rd6;
	shl.b64 	%rd510, %rd509, 5;
	add.s64 	%rd511, %rd1, %rd510;
	ld.global.v4.u64 	{%rd512, %rd513, %rd514, %rd515}, [%rd511];
	st.shared.v2.u64 	[%r1], {%rd512, %rd513};
	st.shared.v2.u64 	[%r1+16], {%rd514, %rd515};
$L__BB25_72:
	add.s64 	%rd78, %rd76, %rd5;
	mad.lo.s64 	%rd79, %rd78, %rd3, %rd4;
	setp.ge.u64 	%p37, %rd79, %rd261;
	@%p37 bra 	$L__BB25_74;
	mul.lo.s64 	%rd516, %rd79, %rd6;
	shl.b64 	%rd517, %rd516, 5;
	add.s64 	%rd518, %rd1, %rd517;
	ld.global.v4.u64 	{%rd519, %rd520, %rd521, %rd522}, [%rd518];
	st.shared.v2.u64 	[%r1], {%rd519, %rd520};
	st.shared.v2.u64 	[%r1+16], {%rd521, %rd522};
$L__BB25_74:
	add.s64 	%rd80, %rd78, %rd5;
	mad.lo.s64 	%rd81, %rd80, %rd3, %rd4;
	setp.ge.u64 	%p38, %rd81, %rd261;
	@%p38 bra 	$L__BB25_76;
	mul.lo.s64 	%rd523, %rd81, %rd6;
	shl.b64 	%rd524, %rd523, 5;
	add.s64 	%rd525, %rd1, %rd524;
	ld.global.v4.u64 	{%rd526, %rd527, %rd528, %rd529}, [%rd525];
	st.shared.v2.u64 	[%r1], {%rd526, %rd527};
	st.shared.v2.u64 	[%r1+16], {%rd528, %rd529};
$L__BB25_76:
	add.s64 	%rd82, %rd80, %rd5;
	mad.lo.s64 	%rd83, %rd82, %rd3, %rd4;
	setp.ge.u64 	%p39, %rd83, %rd261;
	@%p39 bra 	$L__BB25_78;
	mul.lo.s64 	%rd530, %rd83, %rd6;
	shl.b64 	%rd531, %rd530, 5;
	add.s64 	%rd532, %rd1, %rd531;
	ld.global.v4.u64 	{%rd533, %rd534, %rd535, %rd536}, [%rd532];
	st.shared.v2.u64 	[%r1], {%rd533, %rd534};
	st.shared.v2.u64 	[%r1+16], {%rd535, %rd536};
$L__BB25_78:
	add.s64 	%rd84, %rd82, %rd5;
	mad.lo.s64 	%rd85, %rd84, %rd3, %rd4;
	setp.ge.u64 	%p40, %rd85, %rd261;
	@%p40 bra 	$L__BB25_80;
	mul.lo.s64 	%rd537, %rd85, %rd6;
	shl.b64 	%rd538, %rd537, 5;
	add.s64 	%rd539, %rd1, %rd538;
	ld.global.v4.u64 	{%rd540, %rd541, %rd542, %rd543}, [%rd539];
	st.shared.v2.u64 	[%r1], {%rd540, %rd541};
	st.shared.v2.u64 	[%r1+16], {%rd542, %rd543};
$L__BB25_80:
	add.s64 	%rd86, %rd84, %rd5;
	mad.lo.s64 	%rd87, %rd86, %rd3, %rd4;
	setp.ge.u64 	%p41, %rd87, %rd261;
	@%p41 bra 	$L__BB25_82;
	mul.lo.s64 	%rd544, %rd87, %rd6;
	shl.b64 	%rd545, %rd544, 5;
	add.s64 	%rd546, %rd1, %rd545;
	ld.global.v4.u64 	{%rd547, %rd548, %rd549, %rd550}, [%rd546];
	st.shared.v2.u64 	[%r1], {%rd547, %rd548};
	st.shared.v2.u64 	[%r1+16], {%rd549, %rd550};
$L__BB25_82:
	add.s64 	%rd88, %rd86, %rd5;
	mad.lo.s64 	%rd89, %rd88, %rd3, %rd4;
	setp.ge.u64 	%p42, %rd89, %rd261;
	@%p42 bra 	$L__BB25_84;
	mul.lo.s64 	%rd551, %rd89, %rd6;
	shl.b64 	%rd552, %rd551, 5;
	add.s64 	%rd553, %rd1, %rd552;
	ld.global.v4.u64 	{%rd554, %rd555, %rd556, %rd557}, [%rd553];
	st.shared.v2.u64 	[%r1], {%rd554, %rd555};
	st.shared.v2.u64 	[%r1+16], {%rd556, %rd557};
$L__BB25_84:
	add.s64 	%rd90, %rd88, %rd5;
	mad.lo.s64 	%rd91, %rd90, %rd3, %rd4;
	setp.ge.u64 	%p43, %rd91, %rd261;
	@%p43 bra 	$L__BB25_86;
	mul.lo.s64 	%rd558, %rd91, %rd6;
	shl.b64 	%rd559, %rd558, 5;
	add.s64 	%rd560, %rd1, %rd559;
	ld.global.v4.u64 	{%rd561, %rd562, %rd563, %rd564}, [%rd560];
	st.shared.v2.u64 	[%r1], {%rd561, %rd562};
	st.shared.v2.u64 	[%r1+16], {%rd563, %rd564};
$L__BB25_86:
	add.s64 	%rd92, %rd90, %rd5;
	mad.lo.s64 	%rd93, %rd92, %rd3, %rd4;
	setp.ge.u64 	%p44, %rd93, %rd261;
	@%p44 bra 	$L__BB25_88;
	mul.lo.s64 	%rd565, %rd93, %rd6;
	shl.b64 	%rd566, %rd565, 5;
	add.s64 	%rd567, %rd1, %rd566;
	ld.global.v4.u64 	{%rd568, %rd569, %rd570, %rd571}, [%rd567];
	st.shared.v2.u64 	[%r1], {%rd568, %rd569};
	st.shared.v2.u64 	[%r1+16], {%rd570, %rd571};
$L__BB25_88:
	add.s64 	%rd94, %rd92, %rd5;
	mad.lo.s64 	%rd95, %rd94, %rd3, %rd4;
	setp.ge.u64 	%p45, %rd95, %rd261;
	@%p45 bra 	$L__BB25_90;
	mul.lo.s64 	%rd572, %rd95, %rd6;
	shl.b64 	%rd573, %rd572, 5;
	add.s64 	%rd574, %rd1, %rd573;
	ld.global.v4.u64 	{%rd575, %rd576, %rd577, %rd578}, [%rd574];
	st.shared.v2.u64 	[%r1], {%rd575, %rd576};
	st.shared.v2.u64 	[%r1+16], {%rd577, %rd578};
$L__BB25_90:
	add.s64 	%rd96, %rd94, %rd5;
	mad.lo.s64 	%rd97, %rd96, %rd3, %rd4;
	setp.ge.u64 	%p46, %rd97, %rd261;
	@%p46 bra 	$L__BB25_92;
	mul.lo.s64 	%rd579, %rd97, %rd6;
	shl.b64 	%rd580, %rd579, 5;
	add.s64 	%rd581, %rd1, %rd580;
	ld.global.v4.u64 	{%rd582, %rd583, %rd584, %rd585}, [%rd581];
	st.shared.v2.u64 	[%r1], {%rd582, %rd583};
	st.shared.v2.u64 	[%r1+16], {%rd584, %rd585};
$L__BB25_92:
	add.s64 	%rd98, %rd96, %rd5;
	mad.lo.s64 	%rd99, %rd98, %rd3, %rd4;
	setp.ge.u64 	%p47, %rd99, %rd261;
	@%p47 bra 	$L__BB25_94;
	mul.lo.s64 	%rd586, %rd99, %rd6;
	shl.b64 	%rd587, %rd586, 5;
	add.s64 	%rd588, %rd1, %rd587;
	ld.global.v4.u64 	{%rd589, %rd590, %rd591, %rd592}, [%rd588];
	st.shared.v2.u64 	[%r1], {%rd589, %rd590};
	st.shared.v2.u64 	[%r1+16], {%rd591, %rd592};
$L__BB25_94:
	add.s64 	%rd100, %rd98, %rd5;
	mad.lo.s64 	%rd101, %rd100, %rd3, %rd4;
	setp.ge.u64 	%p48, %rd101, %rd261;
	@%p48 bra 	$L__BB25_96;
	mul.lo.s64 	%rd593, %rd101, %rd6;
	shl.b64 	%rd594, %rd593, 5;
	add.s64 	%rd595, %rd1, %rd594;
	ld.global.v4.u64 	{%rd596, %rd597, %rd598, %rd599}, [%rd595];
	st.shared.v2.u64 	[%r1], {%rd596, %rd597};
	st.shared.v2.u64 	[%r1+16], {%rd598, %rd599};
$L__BB25_96:
	add.s64 	%rd102, %rd100, %rd5;
	mad.lo.s64 	%rd103, %rd102, %rd3, %rd4;
	setp.ge.u64 	%p49, %rd103, %rd261;
	@%p49 bra 	$L__BB25_98;
	mul.lo.s64 	%rd600, %rd103, %rd6;
	shl.b64 	%rd601, %rd600, 5;
	add.s64 	%rd602, %rd1, %rd601;
	ld.global.v4.u64 	{%rd603, %rd604, %rd605, %rd606}, [%rd602];
	st.shared.v2.u64 	[%r1], {%rd603, %rd604};
	st.shared.v2.u64 	[%r1+16], {%rd605, %rd606};
$L__BB25_98:
	add.s64 	%rd104, %rd102, %rd5;
	mad.lo.s64 	%rd105, %rd104, %rd3, %rd4;
	setp.ge.u64 	%p50, %rd105, %rd261;
	@%p50 bra 	$L__BB25_100;
	mul.lo.s64 	%rd607, %rd105, %rd6;
	shl.b64 	%rd608, %rd607, 5;
	add.s64 	%rd609, %rd1, %rd608;
	ld.global.v4.u64 	{%rd610, %rd611, %rd612, %rd613}, [%rd609];
	st.shared.v2.u64 	[%r1], {%rd610, %rd611};
	st.shared.v2.u64 	[%r1+16], {%rd612, %rd613};
$L__BB25_100:
	add.s64 	%rd106, %rd104, %rd5;
	mad.lo.s64 	%rd107, %rd106, %rd3, %rd4;
	setp.ge.u64 	%p51, %rd107, %rd261;
	@%p51 bra 	$L__BB25_102;
	mul.lo.s64 	%rd614, %rd107, %rd6;
	shl.b64 	%rd615, %rd614, 5;
	add.s64 	%rd616, %rd1, %rd615;
	ld.global.v4.u64 	{%rd617, %rd618, %rd619, %rd620}, [%rd616];
	st.shared.v2.u64 	[%r1], {%rd617, %rd618};
	st.shared.v2.u64 	[%r1+16], {%rd619, %rd620};
$L__BB25_102:
	add.s64 	%rd108, %rd106, %rd5;
	mad.lo.s64 	%rd109, %rd108, %rd3, %rd4;
	setp.ge.u64 	%p52, %rd109, %rd261;
	@%p52 bra 	$L__BB25_104;
	mul.lo.s64 	%rd621, %rd109, %rd6;
	shl.b64 	%rd622, %rd621, 5;
	add.s64 	%rd623, %rd1, %rd622;
	ld.global.v4.u64 	{%rd624, %rd625, %rd626, %rd627}, [%rd623];
	st.shared.v2.u64 	[%r1], {%rd624, %rd625};
	st.shared.v2.u64 	[%r1+16], {%rd626, %rd627};
$L__BB25_104:
	add.s64 	%rd110, %rd108, %rd5;
	mad.lo.s64 	%rd111, %rd110, %rd3, %rd4;
	setp.ge.u64 	%p53, %rd111, %rd261;
	@%p53 bra 	$L__BB25_106;
	mul.lo.s64 	%rd628, %rd111, %rd6;
	shl.b64 	%rd629, %rd628, 5;
	add.s64 	%rd630, %rd1, %rd629;
	ld.global.v4.u64 	{%rd631, %rd632, %rd633, %rd634}, [%rd630];
	st.shared.v2.u64 	[%r1], {%rd631, %rd632};
	st.shared.v2.u64 	[%r1+16], {%rd633, %rd634};
$L__BB25_106:
	add.s64 	%rd112, %rd110, %rd5;
	mad.lo.s64 	%rd113, %rd112, %rd3, %rd4;
	setp.ge.u64 	%p54, %rd113, %rd261;
	@%p54 bra 	$L__BB25_108;
	mul.lo.s64 	%rd635, %rd113, %rd6;
	shl.b64 	%rd636, %rd635, 5;
	add.s64 	%rd637, %rd1, %rd636;
	ld.global.v4.u64 	{%rd638, %rd639, %rd640, %rd641}, [%rd637];
	st.shared.v2.u64 	[%r1], {%rd638, %rd639};
	st.shared.v2.u64 	[%r1+16], {%rd640, %rd641};
$L__BB25_108:
	add.s64 	%rd114, %rd112, %rd5;
	mad.lo.s64 	%rd115, %rd114, %rd3, %rd4;
	setp.ge.u64 	%p55, %rd115, %rd261;
	@%p55 bra 	$L__BB25_110;
	mul.lo.s64 	%rd642, %rd115, %rd6;
	shl.b64 	%rd643, %rd642, 5;
	add.s64 	%rd644, %rd1, %rd643;
	ld.global.v4.u64 	{%rd645, %rd646, %rd647, %rd648}, [%rd644];
	st.shared.v2.u64 	[%r1], {%rd645, %rd646};
	st.shared.v2.u64 	[%r1+16], {%rd647, %rd648};
$L__BB25_110:
	add.s64 	%rd116, %rd114, %rd5;
	mad.lo.s64 	%rd117, %rd116, %rd3, %rd4;
	setp.ge.u64 	%p56, %rd117, %rd261;
	@%p56 bra 	$L__BB25_112;
	mul.lo.s64 	%rd649, %rd117, %rd6;
	shl.b64 	%rd650, %rd649, 5;
	add.s64 	%rd651, %rd1, %rd650;
	ld.global.v4.u64 	{%rd652, %rd653, %rd654, %rd655}, [%rd651];
	st.shared.v2.u64 	[%r1], {%rd652, %rd653};
	st.shared.v2.u64 	[%r1+16], {%rd654, %rd655};
$L__BB25_112:
	add.s64 	%rd118, %rd116, %rd5;
	mad.lo.s64 	%rd119, %rd118, %rd3, %rd4;
	setp.ge.u64 	%p57, %rd119, %rd261;
	@%p57 bra 	$L__BB25_114;
	mul.lo.s64 	%rd656, %rd119, %rd6;
	shl.b64 	%rd657, %rd656, 5;
	add.s64 	%rd658, %rd1, %rd657;
	ld.global.v4.u64 	{%rd659, %rd660, %rd661, %rd662}, [%rd658];
	st.shared.v2.u64 	[%r1], {%rd659, %rd660};
	st.shared.v2.u64 	[%r1+16], {%rd661, %rd662};
$L__BB25_114:
	add.s64 	%rd120, %rd118, %rd5;
	mad.lo.s64 	%rd121, %rd120, %rd3, %rd4;
	setp.ge.u64 	%p58, %rd121, %rd261;
	@%p58 bra 	$L__BB25_116;
	mul.lo.s64 	%rd663, %rd121, %rd6;
	shl.b64 	%rd664, %rd663, 5;
	add.s64 	%rd665, %rd1, %rd664;
	ld.global.v4.u64 	{%rd666, %rd667, %rd668, %rd669}, [%rd665];
	st.shared.v2.u64 	[%r1], {%rd666, %rd667};
	st.shared.v2.u64 	[%r1+16], {%rd668, %rd669};
$L__BB25_116:
	add.s64 	%rd122, %rd120, %rd5;
	mad.lo.s64 	%rd123, %rd122, %rd3, %rd4;
	setp.ge.u64 	%p59, %rd123, %rd261;
	@%p59 bra 	$L__BB25_118;
	mul.lo.s64 	%rd670, %rd123, %rd6;
	shl.b64 	%rd671, %rd670, 5;
	add.s64 	%rd672, %rd1, %rd671;
	ld.global.v4.u64 	{%rd673, %rd674, %rd675, %rd676}, [%rd672];
	st.shared.v2.u64 	[%r1], {%rd673, %rd674};
	st.shared.v2.u64 	[%r1+16], {%rd675, %rd676};
$L__BB25_118:
	add.s64 	%rd124, %rd122, %rd5;
	mad.lo.s64 	%rd125, %rd124, %rd3, %rd4;
	setp.ge.u64 	%p60, %rd125, %rd261;
	@%p60 bra 	$L__BB25_120;
	mul.lo.s64 	%rd677, %rd125, %rd6;
	shl.b64 	%rd678, %rd677, 5;
	add.s64 	%rd679, %rd1, %rd678;
	ld.global.v4.u64 	{%rd680, %rd681, %rd682, %rd683}, [%rd679];
	st.shared.v2.u64 	[%r1], {%rd680, %rd681};
	st.shared.v2.u64 	[%r1+16], {%rd682, %rd683};
$L__BB25_120:
	add.s64 	%rd126, %rd124, %rd5;
	mad.lo.s64 	%rd127, %rd126, %rd3, %rd4;
	setp.ge.u64 	%p61, %rd127, %rd261;
	@%p61 bra 	$L__BB25_122;
	mul.lo.s64 	%rd684, %rd127, %rd6;
	shl.b64 	%rd685, %rd684, 5;
	add.s64 	%rd686, %rd1, %rd685;
	ld.global.v4.u64 	{%rd687, %rd688, %rd689, %rd690}, [%rd686];
	st.shared.v2.u64 	[%r1], {%rd687, %rd688};
	st.shared.v2.u64 	[%r1+16], {%rd689, %rd690};
$L__BB25_122:
	add.s64 	%rd128, %rd126, %rd5;
	mad.lo.s64 	%rd129, %rd128, %rd3, %rd4;
	setp.ge.u64 	%p62, %rd129, %rd261;
	@%p62 bra 	$L__BB25_124;
	mul.lo.s64 	%rd691, %rd129, %rd6;
	shl.b64 	%rd692, %rd691, 5;
	add.s64 	%rd693, %rd1, %rd692;
	ld.global.v4.u64 	{%rd694, %rd695, %rd696, %rd697}, [%rd693];
	st.shared.v2.u64 	[%r1], {%rd694, %rd695};
	st.shared.v2.u64 	[%r1+16], {%rd696, %rd697};
$L__BB25_124:
	add.s64 	%rd130, %rd128, %rd5;
	mad.lo.s64 	%rd131, %rd130, %rd3, %rd4;
	setp.ge.u64 	%p63, %rd131, %rd261;
	@%p63 bra 	$L__BB25_126;
	mul.lo.s64 	%rd698, %rd131, %rd6;
	shl.b64 	%rd699, %rd698, 5;
	add.s64 	%rd700, %rd1, %rd699;
	ld.global.v4.u64 	{%rd701, %rd702, %rd703, %rd704}, [%rd700];
	st.shared.v2.u64 	[%r1], {%rd701, %rd702};
	st.shared.v2.u64 	[%r1+16], {%rd703, %rd704};
$L__BB25_126:
	add.s64 	%rd132, %rd130, %rd5;
	mad.lo.s64 	%rd133, %rd132, %rd3, %rd4;
	setp.ge.u64 	%p64, %rd133, %rd261;
	@%p64 bra 	$L__BB25_128;
	mul.lo.s64 	%rd705, %rd133, %rd6;
	shl.b64 	%rd706, %rd705, 5;
	add.s64 	%rd707, %rd1, %rd706;
	ld.global.v4.u64 	{%rd708, %rd709, %rd710, %rd711}, [%rd707];
	st.shared.v2.u64 	[%r1], {%rd708, %rd709};
	st.shared.v2.u64 	[%r1+16], {%rd710, %rd711};
$L__BB25_128:
	add.s64 	%rd134, %rd132, %rd5;
	mad.lo.s64 	%rd135, %rd134, %rd3, %rd4;
	setp.ge.u64 	%p65, %rd135, %rd261;
	@%p65 bra 	$L__BB25_130;
	mul.lo.s64 	%rd712, %rd135, %rd6;
	shl.b64 	%rd713, %rd712, 5;
	add.s64 	%rd714, %rd1, %rd713;
	ld.global.v4.u64 	{%rd715, %rd716, %rd717, %rd718}, [%rd714];
	st.shared.v2.u64 	[%r1], {%rd715, %rd716};
	st.shared.v2.u64 	[%r1+16], {%rd717, %rd718};
$L__BB25_130:
	add.s64 	%rd136, %rd134, %rd5;
	mad.lo.s64 	%rd137, %rd136, %rd3, %rd4;
	setp.ge.u64 	%p66, %rd137, %rd261;
	@%p66 bra 	$L__BB25_132;
	mul.lo.s64 	%rd719, %rd137, %rd6;
	shl.b64 	%rd720, %rd719, 5;
	add.s64 	%rd721, %rd1, %rd720;
	ld.global.v4.u64 	{%rd722, %rd723, %rd724, %rd725}, [%rd721];
	st.shared.v2.u64 	[%r1], {%rd722, %rd723};
	st.shared.v2.u64 	[%r1+16], {%rd724, %rd725};
$L__BB25_132:
	add.s64 	%rd138, %rd136, %rd5;
	mad.lo.s64 	%rd139, %rd138, %rd3, %rd4;
	setp.ge.u64 	%p67, %rd139, %rd261;
	@%p67 bra 	$L__BB25_134;
	mul.lo.s64 	%rd726, %rd139, %rd6;
	shl.b64 	%rd727, %rd726, 5;
	add.s64 	%rd728, %rd1, %rd727;
	ld.global.v4.u64 	{%rd729, %rd730, %rd731, %rd732}, [%rd728];
	st.shared.v2.u64 	[%r1], {%rd729, %rd730};
	st.shared.v2.u64 	[%r1+16], {%rd731, %rd732};
$L__BB25_134:
	add.s64 	%rd140, %rd138, %rd5;
	mad.lo.s64 	%rd141, %rd140, %rd3, %rd4;
	setp.ge.u64 	%p68, %rd141, %rd261;
	@%p68 bra 	$L__BB25_136;
	mul.lo.s64 	%rd733, %rd141, %rd6;
	shl.b64 	%rd734, %rd733, 5;
	add.s64 	%rd735, %rd1, %rd734;
	ld.global.v4.u64 	{%rd736, %rd737, %rd738, %rd739}, [%rd735];
	st.shared.v2.u64 	[%r1], {%rd736, %rd737};
	st.shared.v2.u64 	[%r1+16], {%rd738, %rd739};
$L__BB25_136:
	add.s64 	%rd142, %rd140, %rd5;
	mad.lo.s64 	%rd143, %rd142, %rd3, %rd4;
	setp.ge.u64 	%p69, %rd143, %rd261;
	@%p69 bra 	$L__BB25_138;
	mul.lo.s64 	%rd740, %rd143, %rd6;
	shl.b64 	%rd741, %rd740, 5;
	add.s64 	%rd742, %rd1, %rd741;
	ld.global.v4.u64 	{%rd743, %rd744, %rd745, %rd746}, [%rd742];
	st.shared.v2.u64 	[%r1], {%rd743, %rd744};
	st.shared.v2.u64 	[%r1+16], {%rd745, %rd746};
$L__BB25_138:
	add.s64 	%rd144, %rd142, %rd5;
	mad.lo.s64 	%rd145, %rd144, %rd3, %rd4;
	setp.ge.u64 	%p70, %rd145, %rd261;
	@%p70 bra 	$L__BB25_140;
	mul.lo.s64 	%rd747, %rd145, %rd6;
	shl.b64 	%rd748, %rd747, 5;
	add.s64 	%rd749, %rd1, %rd748;
	ld.global.v4.u64 	{%rd750, %rd751, %rd752, %rd753}, [%rd749];
	st.shared.v2.u64 	[%r1], {%rd750, %rd751};
	st.shared.v2.u64 	[%r1+16], {%rd752, %rd753};
$L__BB25_140:
	add.s64 	%rd146, %rd144, %rd5;
	mad.lo.s64 	%rd147, %rd146, %rd3, %rd4;
	setp.ge.u64 	%p71, %rd147, %rd261;
	@%p71 bra 	$L__BB25_142;
	mul.lo.s64 	%rd754, %rd147, %rd6;
	shl.b64 	%rd755, %rd754, 5;
	add.s64 	%rd756, %rd1, %rd755;
	ld.global.v4.u64 	{%rd757, %rd758, %rd759, %rd760}, [%rd756];
	st.shared.v2.u64 	[%r1], {%rd757, %rd758};
	st.shared.v2.u64 	[%r1+16], {%rd759, %rd760};
$L__BB25_142:
	add.s64 	%rd148, %rd146, %rd5;
	mad.lo.s64 	%rd149, %rd148, %rd3, %rd4;
	setp.ge.u64 	%p72, %rd149, %rd261;
	@%p72 bra 	$L__BB25_144;
	mul.lo.s64 	%rd761, %rd149, %rd6;
	shl.b64 	%rd762, %rd761, 5;
	add.s64 	%rd763, %rd1, %rd762;
	ld.global.v4.u64 	{%rd764, %rd765, %rd766, %rd767}, [%rd763];
	st.shared.v2.u64 	[%r1], {%rd764, %rd765};
	st.shared.v2.u64 	[%r1+16], {%rd766, %rd767};
$L__BB25_144:
	add.s64 	%rd150, %rd148, %rd5;
	mad.lo.s64 	%rd151, %rd150, %rd3, %rd4;
	setp.ge.u64 	%p73, %rd151, %rd261;
	@%p73 bra 	$L__BB25_146;
	mul.lo.s64 	%rd768, %rd151, %rd6;
	shl.b64 	%rd769, %rd768, 5;
	add.s64 	%rd770, %rd1, %rd769;
	ld.global.v4.u64 	{%rd771, %rd772, %rd773, %rd774}, [%rd770];
	st.shared.v2.u64 	[%r1], {%rd771, %rd772};
	st.shared.v2.u64 	[%r1+16], {%rd773, %rd774};
$L__BB25_146:
	add.s64 	%rd152, %rd150, %rd5;
	mad.lo.s64 	%rd153, %rd152, %rd3, %rd4;
	setp.ge.u64 	%p74, %rd153, %rd261;
	@%p74 bra 	$L__BB25_148;
	mul.lo.s64 	%rd775, %rd153, %rd6;
	shl.b64 	%rd776, %rd775, 5;
	add.s64 	%rd777, %rd1, %rd776;
	ld.global.v4.u64 	{%rd778, %rd779, %rd780, %rd781}, [%rd777];
	st.shared.v2.u64 	[%r1], {%rd778, %rd779};
	st.shared.v2.u64 	[%r1+16], {%rd780, %rd781};
$L__BB25_148:
	add.s64 	%rd154, %rd152, %rd5;
	mad.lo.s64 	%rd155, %rd154, %rd3, %rd4;
	setp.ge.u64 	%p75, %rd155, %rd261;
	@%p75 bra 	$L__BB25_150;
	mul.lo.s64 	%rd782, %rd155, %rd6;
	shl.b64 	%rd783, %rd782, 5;
	add.s64 	%rd784, %rd1, %rd783;
	ld.global.v4.u64 	{%rd785, %rd786, %rd787, %rd788}, [%rd784];
	st.shared.v2.u64 	[%r1], {%rd785, %rd786};
	st.shared.v2.u64 	[%r1+16], {%rd787, %rd788};
$L__BB25_150:
	add.s64 	%rd156, %rd154, %rd5;
	mad.lo.s64 	%rd157, %rd156, %rd3, %rd4;
	setp.ge.u64 	%p76, %rd157, %rd261;
	@%p76 bra 	$L__BB25_152;
	mul.lo.s64 	%rd789, %rd157, %rd6;
	shl.b64 	%rd790, %rd789, 5;
	add.s64 	%rd791, %rd1, %rd790;
	ld.global.v4.u64 	{%rd792, %rd793, %rd794, %rd795}, [%rd791];
	st.shared.v2.u64 	[%r1], {%rd792, %rd793};
	st.shared.v2.u64 	[%r1+16], {%rd794, %rd795};
$L__BB25_152:
	add.s64 	%rd158, %rd156, %rd5;
	mad.lo.s64 	%rd159, %rd158, %rd3, %rd4;
	setp.ge.u64 	%p77, %rd159, %rd261;
	@%p77 bra 	$L__BB25_154;
	mul.lo.s64 	%rd796, %rd159, %rd6;
	shl.b64 	%rd797, %rd796, 5;
	add.s64 	%rd798, %rd1, %rd797;
	ld.global.v4.u64 	{%rd799, %rd800, %rd801, %rd802}, [%rd798];
	st.shared.v2.u64 	[%r1], {%rd799, %rd800};
	st.shared.v2.u64 	[%r1+16], {%rd801, %rd802};
$L__BB25_154:
	add.s64 	%rd160, %rd158, %rd5;
	mad.lo.s64 	%rd161, %rd160, %rd3, %rd4;
	setp.ge.u64 	%p78, %rd161, %rd261;
	@%p78 bra 	$L__BB25_156;
	mul.lo.s64 	%rd803, %rd161, %rd6;
	shl.b64 	%rd804, %rd803, 5;
	add.s64 	%rd805, %rd1, %rd804;
	ld.global.v4.u64 	{%rd806, %rd807, %rd808, %rd809}, [%rd805];
	st.shared.v2.u64 	[%r1], {%rd806, %rd807};
	st.shared.v2.u64 	[%r1+16], {%rd808, %rd809};
$L__BB25_156:
	add.s64 	%rd162, %rd160, %rd5;
	mad.lo.s64 	%rd163, %rd162, %rd3, %rd4;
	setp.ge.u64 	%p79, %rd163, %rd261;
	@%p79 bra 	$L__BB25_158;
	mul.lo.s64 	%rd810, %rd163, %rd6;
	shl.b64 	%rd811, %rd810, 5;
	add.s64 	%rd812, %rd1, %rd811;
	ld.global.v4.u64 	{%rd813, %rd814, %rd815, %rd816}, [%rd812];
	st.shared.v2.u64 	[%r1], {%rd813, %rd814};
	st.shared.v2.u64 	[%r1+16], {%rd815, %rd816};
$L__BB25_158:
	add.s64 	%rd164, %rd162, %rd5;
	mad.lo.s64 	%rd165, %rd164, %rd3, %rd4;
	setp.ge.u64 	%p80, %rd165, %rd261;
	@%p80 bra 	$L__BB25_160;
	mul.lo.s64 	%rd817, %rd165, %rd6;
	shl.b64 	%rd818, %rd817, 5;
	add.s64 	%rd819, %rd1, %rd818;
	ld.global.v4.u64 	{%rd820, %rd821, %rd822, %rd823}, [%rd819];
	st.shared.v2.u64 	[%r1], {%rd820, %rd821};
	st.shared.v2.u64 	[%r1+16], {%rd822, %rd823};
$L__BB25_160:
	add.s64 	%rd166, %rd164, %rd5;
	mad.lo.s64 	%rd167, %rd166, %rd3, %rd4;
	setp.ge.u64 	%p81, %rd167, %rd261;
	@%p81 bra 	$L__BB25_162;
	mul.lo.s64 	%rd824, %rd167, %rd6;
	shl.b64 	%rd825, %rd824, 5;
	add.s64 	%rd826, %rd1, %rd825;
	ld.global.v4.u64 	{%rd827, %rd828, %rd829, %rd830}, [%rd826];
	st.shared.v2.u64 	[%r1], {%rd827, %rd828};
	st.shared.v2.u64 	[%r1+16], {%rd829, %rd830};
$L__BB25_162:
	add.s64 	%rd168, %rd166, %rd5;
	mad.lo.s64 	%rd169, %rd168, %rd3, %rd4;
	setp.ge.u64 	%p82, %rd169, %rd261;
	@%p82 bra 	$L__BB25_164;
	mul.lo.s64 	%rd831, %rd169, %rd6;
	shl.b64 	%rd832, %rd831, 5;
	add.s64 	%rd833, %rd1, %rd832;
	ld.global.v4.u64 	{%rd834, %rd835, %rd836, %rd837}, [%rd833];
	st.shared.v2.u64 	[%r1], {%rd834, %rd835};
	st.shared.v2.u64 	[%r1+16], {%rd836, %rd837};
$L__BB25_164:
	add.s64 	%rd170, %rd168, %rd5;
	mad.lo.s64 	%rd171, %rd170, %rd3, %rd4;
	setp.ge.u64 	%p83, %rd171, %rd261;
	@%p83 bra 	$L__BB25_166;
	mul.lo.s64 	%rd838, %rd171, %rd6;
	shl.b64 	%rd839, %rd838, 5;
	add.s64 	%rd840, %rd1, %rd839;
	ld.global.v4.u64 	{%rd841, %rd842, %rd843, %rd844}, [%rd840];
	st.shared.v2.u64 	[%r1], {%rd841, %rd842};
	st.shared.v2.u64 	[%r1+16], {%rd843, %rd844};
$L__BB25_166:
	add.s64 	%rd172, %rd170, %rd5;
	mad.lo.s64 	%rd173, %rd172, %rd3, %rd4;
	setp.ge.u64 	%p84, %rd173, %rd261;
	@%p84 bra 	$L__BB25_168;
	mul.lo.s64 	%rd845, %rd173, %rd6;
	shl.b64 	%rd846, %rd845, 5;
	add.s64 	%rd847, %rd1, %rd846;
	ld.global.v4.u64 	{%rd848, %rd849, %rd850, %rd851}, [%rd847];
	st.shared.v2.u64 	[%r1], {%rd848, %rd849};
	st.shared.v2.u64 	[%r1+16], {%rd850, %rd851};
$L__BB25_168:
	add.s64 	%rd174, %rd172, %rd5;
	mad.lo.s64 	%rd175, %rd174, %rd3, %rd4;
	setp.ge.u64 	%p85, %rd175, %rd261;
	@%p85 bra 	$L__BB25_170;
	mul.lo.s64 	%rd852, %rd175, %rd6;
	shl.b64 	%rd853, %rd852, 5;
	add.s64 	%rd854, %rd1, %rd853;
	ld.global.v4.u64 	{%rd855, %rd856, %rd857, %rd858}, [%rd854];
	st.shared.v2.u64 	[%r1], {%rd855, %rd856};
	st.shared.v2.u64 	[%r1+16], {%rd857, %rd858};
$L__BB25_170:
	add.s64 	%rd176, %rd174, %rd5;
	mad.lo.s64 	%rd177, %rd176, %rd3, %rd4;
	setp.ge.u64 	%p86, %rd177, %rd261;
	@%p86 bra 	$L__BB25_172;
	mul.lo.s64 	%rd859, %rd177, %rd6;
	shl.b64 	%rd860, %rd859, 5;
	add.s64 	%rd861, %rd1, %rd860;
	ld.global.v4.u64 	{%rd862, %rd863, %rd864, %rd865}, [%rd861];
	st.shared.v2.u64 	[%r1], {%rd862, %rd863};
	st.shared.v2.u64 	[%r1+16], {%rd864, %rd865};
$L__BB25_172:
	add.s64 	%rd178, %rd176, %rd5;
	mad.lo.s64 	%rd179, %rd178, %rd3, %rd4;
	setp.ge.u64 	%p87, %rd179, %rd261;
	@%p87 bra 	$L__BB25_174;
	mul.lo.s64 	%rd866, %rd179, %rd6;
	shl.b64 	%rd867, %rd866, 5;
	add.s64 	%rd868, %rd1, %rd867;
	ld.global.v4.u64 	{%rd869, %rd870, %rd871, %rd872}, [%rd868];
	st.shared.v2.u64 	[%r1], {%rd869, %rd870};
	st.shared.v2.u64 	[%r1+16], {%rd871, %rd872};
$L__BB25_174:
	add.s64 	%rd180, %rd178, %rd5;
	mad.lo.s64 	%rd181, %rd180, %rd3, %rd4;
	setp.ge.u64 	%p88, %rd181, %rd261;
	@%p88 bra 	$L__BB25_176;
	mul.lo.s64 	%rd873, %rd181, %rd6;
	shl.b64 	%rd874, %rd873, 5;
	add.s64 	%rd875, %rd1, %rd874;
	ld.global.v4.u64 	{%rd876, %rd877, %rd878, %rd879}, [%rd875];
	st.shared.v2.u64 	[%r1], {%rd876, %rd877};
	st.shared.v2.u64 	[%r1+16], {%rd878, %rd879};
$L__BB25_176:
	add.s64 	%rd182, %rd180, %rd5;
	mad.lo.s64 	%rd183, %rd182, %rd3, %rd4;
	setp.ge.u64 	%p89, %rd183, %rd261;
	@%p89 bra 	$L__BB25_178;
	mul.lo.s64 	%rd880, %rd183, %rd6;
	shl.b64 	%rd881, %rd880, 5;
	add.s64 	%rd882, %rd1, %rd881;
	ld.global.v4.u64 	{%rd883, %rd884, %rd885, %rd886}, [%rd882];
	st.shared.v2.u64 	[%r1], {%rd883, %rd884};
	st.shared.v2.u64 	[%r1+16], {%rd885, %rd886};
$L__BB25_178:
	add.s64 	%rd184, %rd182, %rd5;
	mad.lo.s64 	%rd185, %rd184, %rd3, %rd4;
	setp.ge.u64 	%p90, %rd185, %rd261;
	@%p90 bra 	$L__BB25_180;
	mul.lo.s64 	%rd887, %rd185, %rd6;
	shl.b64 	%rd888, %rd887, 5;
	add.s64 	%rd889, %rd1, %rd888;
	ld.global.v4.u64 	{%rd890, %rd891, %rd892, %rd893}, [%rd889];
	st.shared.v2.u64 	[%r1], {%rd890, %rd891};
	st.shared.v2.u64 	[%r1+16], {%rd892, %rd893};
$L__BB25_180:
	add.s64 	%rd186, %rd184, %rd5;
	mad.lo.s64 	%rd187, %rd186, %rd3, %rd4;
	setp.ge.u64 	%p91, %rd187, %rd261;
	@%p91 bra 	$L__BB25_182;
	mul.lo.s64 	%rd894, %rd187, %rd6;
	shl.b64 	%rd895, %rd894, 5;
	add.s64 	%rd896, %rd1, %rd895;
	ld.global.v4.u64 	{%rd897, %rd898, %rd899, %rd900}, [%rd896];
	st.shared.v2.u64 	[%r1], {%rd897, %rd898};
	st.shared.v2.u64 	[%r1+16], {%rd899, %rd900};
$L__BB25_182:
	add.s64 	%rd188, %rd186, %rd5;
	mad.lo.s64 	%rd189, %rd188, %rd3, %rd4;
	setp.ge.u64 	%p92, %rd189, %rd261;
	@%p92 bra 	$L__BB25_184;
	mul.lo.s64 	%rd901, %rd189, %rd6;
	shl.b64 	%rd902, %rd901, 5;
	add.s64 	%rd903, %rd1, %rd902;
	ld.global.v4.u64 	{%rd904, %rd905, %rd906, %rd907}, [%rd903];
	st.shared.v2.u64 	[%r1], {%rd904, %rd905};
	st.shared.v2.u64 	[%r1+16], {%rd906, %rd907};
$L__BB25_184:
	add.s64 	%rd190, %rd188, %rd5;
	mad.lo.s64 	%rd191, %rd190, %rd3, %rd4;
	setp.ge.u64 	%p93, %rd191, %rd261;
	@%p93 bra 	$L__BB25_186;
	mul.lo.s64 	%rd908, %rd191, %rd6;
	shl.b64 	%rd909, %rd908, 5;
	add.s64 	%rd910, %rd1, %rd909;
	ld.global.v4.u64 	{%rd911, %rd912, %rd913, %rd914}, [%rd910];
	st.shared.v2.u64 	[%r1], {%rd911, %rd912};
	st.shared.v2.u64 	[%r1+16], {%rd913, %rd914};
$L__BB25_186:
	add.s64 	%rd192, %rd190, %rd5;
	mad.lo.s64 	%rd193, %rd192, %rd3, %rd4;
	setp.ge.u64 	%p94, %rd193, %rd261;
	@%p94 bra 	$L__BB25_188;
	mul.lo.s64 	%rd915, %rd193, %rd6;
	shl.b64 	%rd916, %rd915, 5;
	add.s64 	%rd917, %rd1, %rd916;
	ld.global.v4.u64 	{%rd918, %rd919, %rd920, %rd921}, [%rd917];
	st.shared.v2.u64 	[%r1], {%rd918, %rd919};
	st.shared.v2.u64 	[%r1+16], {%rd920, %rd921};
$L__BB25_188:
	add.s64 	%rd194, %rd192, %rd5;
	mad.lo.s64 	%rd195, %rd194, %rd3, %rd4;
	setp.ge.u64 	%p95, %rd195, %rd261;
	@%p95 bra 	$L__BB25_190;
	mul.lo.s64 	%rd922, %rd195, %rd6;
	shl.b64 	%rd923, %rd922, 5;
	add.s64 	%rd924, %rd1, %rd923;
	ld.global.v4.u64 	{%rd925, %rd926, %rd927, %rd928}, [%rd924];
	st.shared.v2.u64 	[%r1], {%rd925, %rd926};
	st.shared.v2.u64 	[%r1+16], {%rd927, %rd928};
$L__BB25_190:
	add.s64 	%rd196, %rd194, %rd5;
	mad.lo.s64 	%rd197, %rd196, %rd3, %rd4;
	setp.ge.u64 	%p96, %rd197, %rd261;
	@%p96 bra 	$L__BB25_192;
	mul.lo.s64 	%rd929, %rd197, %rd6;
	shl.b64 	%rd930, %rd929, 5;
	add.s64 	%rd931, %rd1, %rd930;
	ld.global.v4.u64 	{%rd932, %rd933, %rd934, %rd935}, [%rd931];
	st.shared.v2.u64 	[%r1], {%rd932, %rd933};
	st.shared.v2.u64 	[%r1+16], {%rd934, %rd935};
$L__BB25_192:
	add.s64 	%rd198, %rd196, %rd5;
	mad.lo.s64 	%rd199, %rd198, %rd3, %rd4;
	setp.ge.u64 	%p97, %rd199, %rd261;
	@%p97 bra 	$L__BB25_194;
	mul.lo.s64 	%rd936, %rd199, %rd6;
	shl.b64 	%rd937, %rd936, 5;
	add.s64 	%rd938, %rd1, %rd937;
	ld.global.v4.u64 	{%rd939, %rd940, %rd941, %rd942}, [%rd938];
	st.shared.v2.u64 	[%r1], {%rd939, %rd940};
	st.shared.v2.u64 	[%r1+16], {%rd941, %rd942};
$L__BB25_194:
	add.s64 	%rd200, %rd198, %rd5;
	mad.lo.s64 	%rd201, %rd200, %rd3, %rd4;
	setp.ge.u64 	%p98, %rd201, %rd261;
	@%p98 bra 	$L__BB25_196;
	mul.lo.s64 	%rd943, %rd201, %rd6;
	shl.b64 	%rd944, %rd943, 5;
	add.s64 	%rd945, %rd1, %rd944;
	ld.global.v4.u64 	{%rd946, %rd947, %rd948, %rd949}, [%rd945];
	st.shared.v2.u64 	[%r1], {%rd946, %rd947};
	st.shared.v2.u64 	[%r1+16], {%rd948, %rd949};
$L__BB25_196:
	add.s64 	%rd202, %rd200, %rd5;
	mad.lo.s64 	%rd203, %rd202, %rd3, %rd4;
	setp.ge.u64 	%p99, %rd203, %rd261;
	@%p99 bra 	$L__BB25_198;
	mul.lo.s64 	%rd950, %rd203, %rd6;
	shl.b64 	%rd951, %rd950, 5;
	add.s64 	%rd952, %rd1, %rd951;
	ld.global.v4.u64 	{%rd953, %rd954, %rd955, %rd956}, [%rd952];
	st.shared.v2.u64 	[%r1], {%rd953, %rd954};
	st.shared.v2.u64 	[%r1+16], {%rd955, %rd956};
$L__BB25_198:
	add.s64 	%rd204, %rd202, %rd5;
	mad.lo.s64 	%rd205, %rd204, %rd3, %rd4;
	setp.ge.u64 	%p100, %rd205, %rd261;
	@%p100 bra 	$L__BB25_200;
	mul.lo.s64 	%rd957, %rd205, %rd6;
	shl.b64 	%rd958, %rd957, 5;
	add.s64 	%rd959, %rd1, %rd958;
	ld.global.v4.u64 	{%rd960, %rd961, %rd962, %rd963}, [%rd959];
	st.shared.v2.u64 	[%r1], {%rd960, %rd961};
	st.shared.v2.u64 	[%r1+16], {%rd962, %rd963};
$L__BB25_200:
	add.s64 	%rd206, %rd204, %rd5;
	mad.lo.s64 	%rd207, %rd206, %rd3, %rd4;
	setp.ge.u64 	%p101, %rd207, %rd261;
	@%p101 bra 	$L__BB25_202;
	mul.lo.s64 	%rd964, %rd207, %rd6;
	shl.b64 	%rd965, %rd964, 5;
	add.s64 	%rd966, %rd1, %rd965;
	ld.global.v4.u64 	{%rd967, %rd968, %rd969, %rd970}, [%rd966];
	st.shared.v2.u64 	[%r1], {%rd967, %rd968};
	st.shared.v2.u64 	[%r1+16], {%rd969, %rd970};
$L__BB25_202:
	add.s64 	%rd208, %rd206, %rd5;
	mad.lo.s64 	%rd209, %rd208, %rd3, %rd4;
	setp.ge.u64 	%p102, %rd209, %rd261;
	@%p102 bra 	$L__BB25_204;
	mul.lo.s64 	%rd971, %rd209, %rd6;
	shl.b64 	%rd972, %rd971, 5;
	add.s64 	%rd973, %rd1, %rd972;
	ld.global.v4.u64 	{%rd974, %rd975, %rd976, %rd977}, [%rd973];
	st.shared.v2.u64 	[%r1], {%rd974, %rd975};
	st.shared.v2.u64 	[%r1+16], {%rd976, %rd977};
$L__BB25_204:
	add.s64 	%rd210, %rd208, %rd5;
	mad.lo.s64 	%rd211, %rd210, %rd3, %rd4;
	setp.ge.u64 	%p103, %rd211, %rd261;
	@%p103 bra 	$L__BB25_206;
	mul.lo.s64 	%rd978, %rd211, %rd6;
	shl.b64 	%rd979, %rd978, 5;
	add.s64 	%rd980, %rd1, %rd979;
	ld.global.v4.u64 	{%rd981, %rd982, %rd983, %rd984}, [%rd980];
	st.shared.v2.u64 	[%r1], {%rd981, %rd982};
	st.shared.v2.u64 	[%r1+16], {%rd983, %rd984};
$L__BB25_206:
	add.s64 	%rd212, %rd210, %rd5;
	mad.lo.s64 	%rd213, %rd212, %rd3, %rd4;
	setp.ge.u64 	%p104, %rd213, %rd261;
	@%p104 bra 	$L__BB25_208;
	mul.lo.s64 	%rd985, %rd213, %rd6;
	shl.b64 	%rd986, %rd985, 5;
	add.s64 	%rd987, %rd1, %rd986;
	ld.global.v4.u64 	{%rd988, %rd989, %rd990, %rd991}, [%rd987];
	st.shared.v2.u64 	[%r1], {%rd988, %rd989};
	st.shared.v2.u64 	[%r1+16], {%rd990, %rd991};
$L__BB25_208:
	add.s64 	%rd214, %rd212, %rd5;
	mad.lo.s64 	%rd215, %rd214, %rd3, %rd4;
	setp.ge.u64 	%p105, %rd215, %rd261;
	@%p105 bra 	$L__BB25_210;
	mul.lo.s64 	%rd992, %rd215, %rd6;
	shl.b64 	%rd993, %rd992, 5;
	add.s64 	%rd994, %rd1, %rd993;
	ld.global.v4.u64 	{%rd995, %rd996, %rd997, %rd998}, [%rd994];
	st.shared.v2.u64 	[%r1], {%rd995, %rd996};
	st.shared.v2.u64 	[%r1+16], {%rd997, %rd998};
$L__BB25_210:
	add.s64 	%rd216, %rd214, %rd5;
	mad.lo.s64 	%rd217, %rd216, %rd3, %rd4;
	setp.ge.u64 	%p106, %rd217, %rd261;
	@%p106 bra 	$L__BB25_212;
	mul.lo.s64 	%rd999, %rd217, %rd6;
	shl.b64 	%rd1000, %rd999, 5;
	add.s64 	%rd1001, %rd1, %rd1000;
	ld.global.v4.u64 	{%rd1002, %rd1003, %rd1004, %rd1005}, [%rd1001];
	st.shared.v2.u64 	[%r1], {%rd1002, %rd1003};
	st.shared.v2.u64 	[%r1+16], {%rd1004, %rd1005};
$L__BB25_212:
	add.s64 	%rd218, %rd216, %rd5;
	mad.lo.s64 	%rd219, %rd218, %rd3, %rd4;
	setp.ge.u64 	%p107, %rd219, %rd261;
	@%p107 bra 	$L__BB25_214;
	mul.lo.s64 	%rd1006, %rd219, %rd6;
	shl.b64 	%rd1007, %rd1006, 5;
	add.s64 	%rd1008, %rd1, %rd1007;
	ld.global.v4.u64 	{%rd1009, %rd1010, %rd1011, %rd1012}, [%rd1008];
	st.shared.v2.u64 	[%r1], {%rd1009, %rd1010};
	st.shared.v2.u64 	[%r1+16], {%rd1011, %rd1012};
$L__BB25_214:
	add.s64 	%rd220, %rd218, %rd5;
	mad.lo.s64 	%rd221, %rd220, %rd3, %rd4;
	setp.ge.u64 	%p108, %rd221, %rd261;
	@%p108 bra 	$L__BB25_216;
	mul.lo.s64 	%rd1013, %rd221, %rd6;
	shl.b64 	%rd1014, %rd1013, 5;
	add.s64 	%rd1015, %rd1, %rd1014;
	ld.global.v4.u64 	{%rd1016, %rd1017, %rd1018, %rd1019}, [%rd1015];
	st.shared.v2.u64 	[%r1], {%rd1016, %rd1017};
	st.shared.v2.u64 	[%r1+16], {%rd1018, %rd1019};
$L__BB25_216:
	add.s64 	%rd222, %rd220, %rd5;
	mad.lo.s64 	%rd223, %rd222, %rd3, %rd4;
	setp.ge.u64 	%p109, %rd223, %rd261;
	@%p109 bra 	$L__BB25_218;
	mul.lo.s64 	%rd1020, %rd223, %rd6;
	shl.b64 	%rd1021, %rd1020, 5;
	add.s64 	%rd1022, %rd1, %rd1021;
	ld.global.v4.u64 	{%rd1023, %rd1024, %rd1025, %rd1026}, [%rd1022];
	st.shared.v2.u64 	[%r1], {%rd1023, %rd1024};
	st.shared.v2.u64 	[%r1+16], {%rd1025, %rd1026};
$L__BB25_218:
	add.s64 	%rd224, %rd222, %rd5;
	mad.lo.s64 	%rd225, %rd224, %rd3, %rd4;
	setp.ge.u64 	%p110, %rd225, %rd261;
	@%p110 bra 	$L__BB25_220;
	mul.lo.s64 	%rd1027, %rd225, %rd6;
	shl.b64 	%rd1028, %rd1027, 5;
	add.s64 	%rd1029, %rd1, %rd1028;
	ld.global.v4.u64 	{%rd1030, %rd1031, %rd1032, %rd1033}, [%rd1029];
	st.shared.v2.u64 	[%r1], {%rd1030, %rd1031};
	st.shared.v2.u64 	[%r1+16], {%rd1032, %rd1033};
$L__BB25_220:
	add.s64 	%rd226, %rd224, %rd5;
	mad.lo.s64 	%rd227, %rd226, %rd3, %rd4;
	setp.ge.u64 	%p111, %rd227, %rd261;
	@%p111 bra 	$L__BB25_222;
	mul.lo.s64 	%rd1034, %rd227, %rd6;
	shl.b64 	%rd1035, %rd1034, 5;
	add.s64 	%rd1036, %rd1, %rd1035;
	ld.global.v4.u64 	{%rd1037, %rd1038, %rd1039, %rd1040}, [%rd1036];
	st.shared.v2.u64 	[%r1], {%rd1037, %rd1038};
	st.shared.v2.u64 	[%r1+16], {%rd1039, %rd1040};
$L__BB25_222:
	add.s64 	%rd228, %rd226, %rd5;
	mad.lo.s64 	%rd229, %rd228, %rd3, %rd4;
	setp.ge.u64 	%p112, %rd229, %rd261;
	@%p112 bra 	$L__BB25_224;
	mul.lo.s64 	%rd1041, %rd229, %rd6;
	shl.b64 	%rd1042, %rd1041, 5;
	add.s64 	%rd1043, %rd1, %rd1042;
	ld.global.v4.u64 	{%rd1044, %rd1045, %rd1046, %rd1047}, [%rd1043];
	st.shared.v2.u64 	[%r1], {%rd1044, %rd1045};
	st.shared.v2.u64 	[%r1+16], {%rd1046, %rd1047};
$L__BB25_224:
	add.s64 	%rd230, %rd228, %rd5;
	mad.lo.s64 	%rd231, %rd230, %rd3, %rd4;
	setp.ge.u64 	%p113, %rd231, %rd261;
	@%p113 bra 	$L__BB25_226;
	mul.lo.s64 	%rd1048, %rd231, %rd6;
	shl.b64 	%rd1049, %rd1048, 5;
	add.s64 	%rd1050, %rd1, %rd1049;
	ld.global.v4.u64 	{%rd1051, %rd1052, %rd1053, %rd1054}, [%rd1050];
	st.shared.v2.u64 	[%r1], {%rd1051, %rd1052};
	st.shared.v2.u64 	[%r1+16], {%rd1053, %rd1054};
$L__BB25_226:
	add.s64 	%rd232, %rd230, %rd5;
	mad.lo.s64 	%rd233, %rd232, %rd3, %rd4;
	setp.ge.u64 	%p114, %rd233, %rd261;
	@%p114 bra 	$L__BB25_228;
	mul.lo.s64 	%rd1055, %rd233, %rd6;
	shl.b64 	%rd1056, %rd1055, 5;
	add.s64 	%rd1057, %rd1, %rd1056;
	ld.global.v4.u64 	{%rd1058, %rd1059, %rd1060, %rd1061}, [%rd1057];
	st.shared.v2.u64 	[%r1], {%rd1058, %rd1059};
	st.shared.v2.u64 	[%r1+16], {%rd1060, %rd1061};
$L__BB25_228:
	add.s64 	%rd234, %rd232, %rd5;
	mad.lo.s64 	%rd235, %rd234, %rd3, %rd4;
	setp.ge.u64 	%p115, %rd235, %rd261;
	@%p115 bra 	$L__BB25_230;
	mul.lo.s64 	%rd1062, %rd235, %rd6;
	shl.b64 	%rd1063, %rd1062, 5;
	add.s64 	%rd1064, %rd1, %rd1063;
	ld.global.v4.u64 	{%rd1065, %rd1066, %rd1067, %rd1068}, [%rd1064];
	st.shared.v2.u64 	[%r1], {%rd1065, %rd1066};
	st.shared.v2.u64 	[%r1+16], {%rd1067, %rd1068};
$L__BB25_230:
	add.s64 	%rd236, %rd234, %rd5;
	mad.lo.s64 	%rd237, %rd236, %rd3, %rd4;
	setp.ge.u64 	%p116, %rd237, %rd261;
	@%p116 bra 	$L__BB25_232;
	mul.lo.s64 	%rd1069, %rd237, %rd6;
	shl.b64 	%rd1070, %rd1069, 5;
	add.s64 	%rd1071, %rd1, %rd1070;
	ld.global.v4.u64 	{%rd1072, %rd1073, %rd1074, %rd1075}, [%rd1071];
	st.shared.v2.u64 	[%r1], {%rd1072, %rd1073};
	st.shared.v2.u64 	[%r1+16], {%rd1074, %rd1075};
$L__BB25_232:
	add.s64 	%rd238, %rd236, %rd5;
	mad.lo.s64 	%rd239, %rd238, %rd3, %rd4;
	setp.ge.u64 	%p117, %rd239, %rd261;
	@%p117 bra 	$L__BB25_234;
	mul.lo.s64 	%rd1076, %rd239, %rd6;
	shl.b64 	%rd1077, %rd1076, 5;
	add.s64 	%rd1078, %rd1, %rd1077;
	ld.global.v4.u64 	{%rd1079, %rd1080, %rd1081, %rd1082}, [%rd1078];
	st.shared.v2.u64 	[%r1], {%rd1079, %rd1080};
	st.shared.v2.u64 	[%r1+16], {%rd1081, %rd1082};
$L__BB25_234:
	add.s64 	%rd240, %rd238, %rd5;
	mad.lo.s64 	%rd241, %rd240, %rd3, %rd4;
	setp.ge.u64 	%p118, %rd241, %rd261;
	@%p118 bra 	$L__BB25_236;
	mul.lo.s64 	%rd1083, %rd241, %rd6;
	shl.b64 	%rd1084, %rd1083, 5;
	add.s64 	%rd1085, %rd1, %rd1084;
	ld.global.v4.u64 	{%rd1086, %rd1087, %rd1088, %rd1089}, [%rd1085];
	st.shared.v2.u64 	[%r1], {%rd1086, %rd1087};
	st.shared.v2.u64 	[%r1+16], {%rd1088, %rd1089};
$L__BB25_236:
	add.s64 	%rd242, %rd240, %rd5;
	mad.lo.s64 	%rd243, %rd242, %rd3, %rd4;
	setp.ge.u64 	%p119, %rd243, %rd261;
	@%p119 bra 	$L__BB25_238;
	mul.lo.s64 	%rd1090, %rd243, %rd6;
	shl.b64 	%rd1091, %rd1090, 5;
	add.s64 	%rd1092, %rd1, %rd1091;
	ld.global.v4.u64 	{%rd1093, %rd1094, %rd1095, %rd1096}, [%rd1092];
	st.shared.v2.u64 	[%r1], {%rd1093, %rd1094};
	st.shared.v2.u64 	[%r1+16], {%rd1095, %rd1096};
$L__BB25_238:
	add.s64 	%rd244, %rd242, %rd5;
	mad.lo.s64 	%rd245, %rd244, %rd3, %rd4;
	setp.ge.u64 	%p120, %rd245, %rd261;
	@%p120 bra 	$L__BB25_240;
	mul.lo.s64 	%rd1097, %rd245, %rd6;
	shl.b64 	%rd1098, %rd1097, 5;
	add.s64 	%rd1099, %rd1, %rd1098;
	ld.global.v4.u64 	{%rd1100, %rd1101, %rd1102, %rd1103}, [%rd1099];
	st.shared.v2.u64 	[%r1], {%rd1100, %rd1101};
	st.shared.v2.u64 	[%r1+16], {%rd1102, %rd1103};
$L__BB25_240:
	add.s64 	%rd246, %rd244, %rd5;
	mad.lo.s64 	%rd247, %rd246, %rd3, %rd4;
	setp.ge.u64 	%p121, %rd247, %rd261;
	@%p121 bra 	$L__BB25_242;
	mul.lo.s64 	%rd1104, %rd247, %rd6;
	shl.b64 	%rd1105, %rd1104, 5;
	add.s64 	%rd1106, %rd1, %rd1105;
	ld.global.v4.u64 	{%rd1107, %rd1108, %rd1109, %rd1110}, [%rd1106];
	st.shared.v2.u64 	[%r1], {%rd1107, %rd1108};
	st.shared.v2.u64 	[%r1+16], {%rd1109, %rd1110};
$L__BB25_242:
	add.s64 	%rd248, %rd246, %rd5;
	mad.lo.s64 	%rd249, %rd248, %rd3, %rd4;
	setp.ge.u64 	%p122, %rd249, %rd261;
	@%p122 bra 	$L__BB25_244;
	mul.lo.s64 	%rd1111, %rd249, %rd6;
	shl.b64 	%rd1112, %rd1111, 5;
	add.s64 	%rd1113, %rd1, %rd1112;
	ld.global.v4.u64 	{%rd1114, %rd1115, %rd1116, %rd1117}, [%rd1113];
	st.shared.v2.u64 	[%r1], {%rd1114, %rd1115};
	st.shared.v2.u64 	[%r1+16], {%rd1116, %rd1117};
$L__BB25_244:
	add.s64 	%rd250, %rd248, %rd5;
	mad.lo.s64 	%rd251, %rd250, %rd3, %rd4;
	setp.ge.u64 	%p123, %rd251, %rd261;
	@%p123 bra 	$L__BB25_246;
	mul.lo.s64 	%rd1118, %rd251, %rd6;
	shl.b64 	%rd1119, %rd1118, 5;
	add.s64 	%rd1120, %rd1, %rd1119;
	ld.global.v4.u64 	{%rd1121, %rd1122, %rd1123, %rd1124}, [%rd1120];
	st.shared.v2.u64 	[%r1], {%rd1121, %rd1122};
	st.shared.v2.u64 	[%r1+16], {%rd1123, %rd1124};
$L__BB25_246:
	add.s64 	%rd252, %rd250, %rd5;
	mad.lo.s64 	%rd253, %rd252, %rd3, %rd4;
	setp.ge.u64 	%p124, %rd253, %rd261;
	@%p124 bra 	$L__BB25_248;
	mul.lo.s64 	%rd1125, %rd253, %rd6;
	shl.b64 	%rd1126, %rd1125, 5;
	add.s64 	%rd1127, %rd1, %rd1126;
	ld.global.v4.u64 	{%rd1128, %rd1129, %rd1130, %rd1131}, [%rd1127];
	st.shared.v2.u64 	[%r1], {%rd1128, %rd1129};
	st.shared.v2.u64 	[%r1+16], {%rd1130, %rd1131};
$L__BB25_248:
	add.s64 	%rd254, %rd252, %rd5;
	mad.lo.s64 	%rd255, %rd254, %rd3, %rd4;
	setp.ge.u64 	%p125, %rd255, %rd261;
	@%p125 bra 	$L__BB25_250;
	mul.lo.s64 	%rd1132, %rd255, %rd6;
	shl.b64 	%rd1133, %rd1132, 5;
	add.s64 	%rd1134, %rd1, %rd1133;
	ld.global.v4.u64 	{%rd1135, %rd1136, %rd1137, %rd1138}, [%rd1134];
	st.shared.v2.u64 	[%r1], {%rd1135, %rd1136};
	st.shared.v2.u64 	[%r1+16], {%rd1137, %rd1138};
$L__BB25_250:
	add.s64 	%rd256, %rd254, %rd5;
	mad.lo.s64 	%rd257, %rd256, %rd3, %rd4;
	setp.ge.u64 	%p126, %rd257, %rd261;
	@%p126 bra 	$L__BB25_252;
	mul.lo.s64 	%rd1139, %rd257, %rd6;
	shl.b64 	%rd1140, %rd1139, 5;
	add.s64 	%rd1141, %rd1, %rd1140;
	ld.global.v4.u64 	{%rd1142, %rd1143, %rd1144, %rd1145}, [%rd1141];
	st.shared.v2.u64 	[%r1], {%rd1142, %rd1143};
	st.shared.v2.u64 	[%r1+16], {%rd1144, %rd1145};
$L__BB25_252:
	add.s64 	%rd258, %rd256, %rd5;
	mad.lo.s64 	%rd259, %rd258, %rd3, %rd4;
	setp.ge.u64 	%p127, %rd259, %rd261;
	@%p127 bra 	$L__BB25_254;
	mul.lo.s64 	%rd1146, %rd259, %rd6;
	shl.b64 	%rd1147, %rd1146, 5;
	add.s64 	%rd1148, %rd1, %rd1147;
	ld.global.v4.u64 	{%rd1149, %rd1150, %rd1151, %rd1152}, [%rd1148];
	st.shared.v2.u64 	[%r1], {%rd1149, %rd1150};
	st.shared.v2.u64 	[%r1+16], {%rd1151, %rd1152};
$L__BB25_254:
	add.s64 	%rd1153, %rd258, %rd5;
	mad.lo.s64 	%rd260, %rd1153, %rd3, %rd4;
	setp.ge.u64 	%p128, %rd260, %rd261;
	@%p128 bra 	$L__BB25_256;
	mul.lo.s64 	%rd1154, %rd260, %rd6;
	shl.b64 	%rd1155, %rd1154, 5;
	add.s64 	%rd1156, %rd1, %rd1155;
	ld.global.v4.u64 	{%rd1157, %rd1158, %rd1159, %rd1160}, [%rd1156];
	st.shared.v2.u64 	[%r1], {%rd1157, %rd1158};
	st.shared.v2.u64 	[%r1+16], {%rd1159, %rd1160};
$L__BB25_256:
	bar.sync 	0;
	ret;

}
	// .globl	_Z22stridedBandwidthKernelILi32ELi256EEvPKcmi
.visible .entry _Z22stridedBandwidthKernelILi32ELi256EEvPKcmi(
	.param .u64 .ptr .align 1 _Z22stridedBandwidthKernelILi32ELi256EEvPKcmi_param_0,
	.param .u64 _Z22stridedBandwidthKernelILi32ELi256EEvPKcmi_param_1,
	.param .u32 _Z22stridedBandwidthKernelILi32ELi256EEvPKcmi_param_2
)
{
	.reg .pred 	%p<257>;
	.reg .b32 	%r<8>;
	.reg .b64 	%rd<2313>;

	ld.param.u64 	%rd518, [_Z22stridedBandwidthKernelILi32ELi256EEvPKcmi_param_0];
	ld.param.u64 	%rd517, [_Z22stridedBandwidthKernelILi32ELi256EEvPKcmi_param_1];
	ld.param.s32 	%rd6, [_Z22stridedBandwidthKernelILi32ELi256EEvPKcmi_param_2];
	cvta.to.global.u64 	%rd1, %rd518;
	mov.u32 	%r2, %ctaid.x;
	cvt.u64.u32 	%rd2, %r2;
	mov.u32 	%r3, %ntid.x;
	cvt.u64.u32 	%rd3, %r3;
	mov.u32 	%r4, %tid.x;
	cvt.u64.u32 	%rd4, %r4;
	mov.u32 	%r5, %nctaid.x;
	cvt.u64.u32 	%rd5, %r5;
	shl.b32 	%r6, %r4, 5;
	mov.u32 	%r7, smem_buffer;
	add.s32 	%r1, %r7, %r6;
	mul.wide.u32 	%rd519, %r2, %r3;
	add.s64 	%rd7, %rd519, %rd4;
	setp.ge.u64 	%p1, %rd7, %rd517;
	@%p1 bra 	$L__BB26_2;
	mul.lo.s64 	%rd520, %rd7, %rd6;
	shl.b64 	%rd521, %rd520, 5;
	add.s64 	%rd522, %rd1, %rd521;
	ld.global.v4.u64 	{%rd523, %rd524, %rd525, %rd526}, [%rd522];
	st.shared.v2.u64 	[%r1], {%rd523, %rd524};
	st.shared.v2.u64 	[%r1+16], {%rd525, %rd526};
$L__BB26_2:
	add.s64 	%rd8, %rd5, %rd2;
	mad.lo.s64 	%rd9, %rd8, %rd3, %rd4;
	setp.ge.u64 	%p2, %rd9, %rd517;
	@%p2 bra 	$L__BB26_4;
	mul.lo.s64 	%rd527, %rd9, %rd6;
	shl.b64 	%rd528, %rd527, 5;
	add.s64 	%rd529, %rd1, %rd528;
	ld.global.v4.u64 	{%rd530, %rd531, %rd532, %rd533}, [%rd529];
	st.shared.v2.u64 	[%r1], {%rd530, %rd531};
	st.shared.v2.u64 	[%r1+16], {%rd532, %rd533};
$L__BB26_4:
	add.s64 	%rd10, %rd8, %rd5;
	mad.lo.s64 	%rd11, %rd10, %rd3, %rd4;
	setp.ge.u64 	%p3, %rd11, %rd517;
	@%p3 bra 	$L__BB26_6;
	mul.lo.s64 	%rd534, %rd11, %rd6;
	shl.b64 	%rd535, %rd534, 5;
	add.s64 	%rd536, %rd1, %rd535;
	ld.global.v4.u64 	{%rd537, %rd538, %rd539, %rd540}, [%rd536];
	st.shared.v2.u64 	[%r1], {%rd537, %rd538};
	st.shared.v2.u64 	[%r1+16], {%rd539, %rd540};
$L__BB26_6:
	add.s64 	%rd12, %rd10, %rd5;
	mad.lo.s64 	%rd13, %rd12, %rd3, %rd4;
	setp.ge.u64 	%p4, %rd13, %rd517;
	@%p4 bra 	$L__BB26_8;
	mul.lo.s64 	%rd541, %rd13, %rd6;
	shl.b64 	%rd542, %rd541, 5;
	add.s64 	%rd543, %rd1, %rd542;
	ld.global.v4.u64 	{%rd544, %rd545, %rd546, %rd547}, [%rd543];
	st.shared.v2.u64 	[%r1], {%rd544, %rd545};
	st.shared.v2.u64 	[%r1+16], {%rd546, %rd547};
$L__BB26_8:
	add.s64 	%rd14, %rd12, %rd5;
	mad.lo.s64 	%rd15, %rd14, %rd3, %rd4;
	setp.ge.u64 	%p5, %rd15, %rd517;
	@%p5 bra 	$L__BB26_10;
	mul.lo.s64 	%rd548, %rd15, %rd6;
	shl.b64 	%rd549, %rd548, 5;
	add.s64 	%rd550, %rd1, %rd549;
	ld.global.v4.u64 	{%rd551, %rd552, %rd553, %rd554}, [%rd550];
	st.shared.v2.u64 	[%r1], {%rd551, %rd552};
	st.shared.v2.u64 	[%r1+16], {%rd553, %rd554};
$L__BB26_10:
	add.s64 	%rd16, %rd14, %rd5;
	mad.lo.s64 	%rd17, %rd16, %rd3, %rd4;
	setp.ge.u64 	%p6, %rd17, %rd517;
	@%p6 bra 	$L__BB26_12;
	mul.lo.s64 	%rd555, %rd17, %rd6;
	shl.b64 	%rd556, %rd555, 5;
	add.s64 	%rd557, %rd1, %rd556;
	ld.global.v4.u64 	{%rd558, %rd559, %rd560, %rd561}, [%rd557];
	st.shared.v2.u64 	[%r1], {%rd558, %rd559};
	st.shared.v2.u64 	[%r1+16], {%rd560, %rd561};
$L__BB26_12:
	add.s64 	%rd18, %rd16, %rd5;
	mad.lo.s64 	%rd19, %rd18, %rd3, %rd4;
	setp.ge.u64 	%p7, %rd19, %rd517;
	@%p7 bra 	$L__BB26_14;
	mul.lo.s64 	%rd562, %rd19, %rd6;
	shl.b64 	%rd563, %rd562, 5;
	add.s64 	%rd564, %rd1, %rd563;
	ld.global.v4.u64 	{%rd565, %rd566, %rd567, %rd568}, [%rd564];
	st.shared.v2.u64 	[%r1], {%rd565, %rd566};
	st.shared.v2.u64 	[%r1+16], {%rd567, %rd568};
$L__BB26_14:
	add.s64 	%rd20, %rd18, %rd5;
	mad.lo.s64 	%rd21, %rd20, %rd3, %rd4;
	setp.ge.u64 	%p8, %rd21, %rd517;
	@%p8 bra 	$L__BB26_16;
	mul.lo.s64 	%rd569, %rd21, %rd6;
	shl.b64 	%rd570, %rd569, 5;
	add.s64 	%rd571, %rd1, %rd570;
	ld.global.v4.u64 	{%rd572, %rd573, %rd574, %rd575}, [%rd571];
	st.shared.v2.u64 	[%r1], {%rd572, %rd573};
	st.shared.v2.u64 	[%r1+16], {%rd574, %rd575};
$L__BB26_16:
	add.s64 	%rd22, %rd20, %rd5;
	mad.lo.s64 	%rd23, %rd22, %rd3, %rd4;
	setp.ge.u64 	%p9, %rd23, %rd517;
	@%p9 bra 	$L__BB26_18;
	mul.lo.s64 	%rd576, %rd23, %rd6;
	shl.b64 	%rd577, %rd576, 5;
	add.s64 	%rd578, %rd1, %rd577;
	ld.global.v4.u64 	{%rd579, %rd580, %rd581, %rd582}, [%rd578];
	st.shared.v2.u64 	[%r1], {%rd579, %rd580};
	st.shared.v2.u64 	[%r1+16], {%rd581, %rd582};
$L__BB26_18:
	add.s64 	%rd24, %rd22, %rd5;
	mad.lo.s64 	%rd25, %rd24, %rd3, %rd4;
	setp.ge.u64 	%p10, %rd25, %rd517;
	@%p10 bra 	$L__BB26_20;
	mul.lo.s64 	%rd583, %rd25, %rd6;
	shl.b64 	%rd584, %rd583, 5;
	add.s64 	%rd585, %rd1, %rd584;
	ld.global.v4.u64 	{%rd586, %rd587, %rd588, %rd589}, [%rd585];
	st.shared.v2.u64 	[%r1], {%rd586, %rd587};
	st.shared.v2.u64 	[%r1+16], {%rd588, %rd589};
$L__BB26_20:
	add.s64 	%rd26, %rd24, %rd5;
	mad.lo.s64 	%rd27, %rd26, %rd3, %rd4;
	setp.ge.u64 	%p11, %rd27, %rd517;
	@%p11 bra 	$L__BB26_22;
	mul.lo.s64 	%rd590, %rd27, %rd6;
	shl.b64 	%rd591, %rd590, 5;
	add.s64 	%rd592, %rd1, %rd591;
	ld.global.v4.u64 	{%rd593, %rd594, %rd595, %rd596}, [%rd592];
	st.shared.v2.u64 	[%r1], {%rd593, %rd594};
	st.shared.v2.u64 	[%r1+16], {%rd595, %rd596};
$L__BB26_22:
	add.s64 	%rd28, %rd26, %rd5;
	mad.lo.s64 	%rd29, %rd28, %rd3, %rd4;
	setp.ge.u64 	%p12, %rd29, %rd517;
	@%p12 bra 	$L__BB26_24;
	mul.lo.s64 	%rd597, %rd29, %rd6;
	shl.b64 	%rd598, %rd597, 5;
	add.s64 	%rd599, %rd1, %rd598;
	ld.global.v4.u64 	{%rd600, %rd601, %rd602, %rd603}, [%rd599];
	st.shared.v2.u64 	[%r1], {%rd600, %rd601};
	st.shared.v2.u64 	[%r1+16], {%rd602, %rd603};
$L__BB26_24:
	add.s64 	%rd30, %rd28, %rd5;
	mad.lo.s64 	%rd31, %rd30, %rd3, %rd4;
	setp.ge.u64 	%p13, %rd31, %rd517;
	@%p13 bra 	$L__BB26_26;
	mul.lo.s64 	%rd604, %rd31, %rd6;
	shl.b64 	%rd605, %rd604, 5;
	add.s64 	%rd606, %rd1, %rd605;
	ld.global.v4.u64 	{%rd607, %rd608, %rd609, %rd610}, [%rd606];
	st.shared.v2.u64 	[%r1], {%rd607, %rd608};
	st.shared.v2.u64 	[%r1+16], {%rd609, %rd610};
$L__BB26_26:
	add.s64 	%rd32, %rd30, %rd5;
	mad.lo.s64 	%rd33, %rd32, %rd3, %rd4;
	setp.ge.u64 	%p14, %rd33, %rd517;
	@%p14 bra 	$L__BB26_28;
	mul.lo.s64 	%rd611, %rd33, %rd6;
	shl.b64 	%rd612, %rd611, 5;
	add.s64 	%rd613, %rd1, %rd612;
	ld.global.v4.u64 	{%rd614, %rd615, %rd616, %rd617}, [%rd613];
	st.shared.v2.u64 	[%r1], {%rd614, %rd615};
	st.shared.v2.u64 	[%r1+16], {%rd616, %rd617};
$L__BB26_28:
	add.s64 	%rd34, %rd32, %rd5;
	mad.lo.s64 	%rd35, %rd34, %rd3, %rd4;
	setp.ge.u64 	%p15, %rd35, %rd517;
	@%p15 bra 	$L__BB26_30;
	mul.lo.s64 	%rd618, %rd35, %rd6;
	shl.b64 	%rd619, %rd618, 5;
	add.s64 	%rd620, %rd1, %rd619;
	ld.global.v4.u64 	{%rd621, %rd622, %rd623, %rd624}, [%rd620];
	st.shared.v2.u64 	[%r1], {%rd621, %rd622};
	st.shared.v2.u64 	[%r1+16], {%rd623, %rd624};
$L__BB26_30:
	add.s64 	%rd36, %rd34, %rd5;
	mad.lo.s64 	%rd37, %rd36, %rd3, %rd4;
	setp.ge.u64 	%p16, %rd37, %rd517;
	@%p16 bra 	$L__BB26_32;
	mul.lo.s64 	%rd625, %rd37, %rd6;
	shl.b64 	%rd626, %rd625, 5;
	add.s64 	%rd627, %rd1, %rd626;
	ld.global.v4.u64 	{%rd628, %rd629, %rd630, %rd631}, [%rd627];
	st.shared.v2.u64 	[%r1], {%rd628, %rd629};
	st.shared.v2.u64 	[%r1+16], {%rd630, %rd631};
$L__BB26_32:
	add.s64 	%rd38, %rd36, %rd5;
	mad.lo.s64 	%rd39, %rd38, %rd3, %rd4;
	setp.ge.u64 	%p17, %rd39, %rd517;
	@%p17 bra 	$L__BB26_34;
	mul.lo.s64 	%rd632, %rd39, %rd6;
	shl.b64 	%rd633, %rd632, 5;
	add.s64 	%rd634, %rd1, %rd633;
	ld.global.v4.u64 	{%rd635, %rd636, %rd637, %rd638}, [%rd634];
	st.shared.v2.u64 	[%r1], {%rd635, %rd636};
	st.shared.v2.u64 	[%r1+16], {%rd637, %rd638};
$L__BB26_34:
	add.s64 	%rd40, %rd38, %rd5;
	mad.lo.s64 	%rd41, %rd40, %rd3, %rd4;
	setp.ge.u64 	%p18, %rd41, %rd517;
	@%p18 bra 	$L__BB26_36;
	mul.lo.s64 	%rd639, %rd41, %rd6;
	shl.b64 	%rd640, %rd639, 5;
	add.s64 	%rd641, %rd1, %rd640;
	ld.global.v4.u64 	{%rd642, %rd643, %rd644, %rd645}, [%rd641];
	st.shared.v2.u64 	[%r1], {%rd642, %rd643};
	st.shared.v2.u64 	[%r1+16], {%rd644, %rd645};
$L__BB26_36:
	add.s64 	%rd42, %rd40, %rd5;
	mad.lo.s64 	%rd43, %rd42, %rd3, %rd4;
	setp.ge.u64 	%p19, %rd43, %rd517;
	@%p19 bra 	$L__BB26_38;
	mul.lo.s64 	%rd646, %rd43, %rd6;
	shl.b64 	%rd647, %rd646, 5;
	add.s64 	%rd648, %rd1, %rd647;
	ld.global.v4.u64 	{%rd649, %rd650, %rd651, %rd652}, [%rd648];
	st.shared.v2.u64 	[%r1], {%rd649, %rd650};
	st.shared.v2.u64 	[%r1+16], {%rd651, %rd652};
$L__BB26_38:
	add.s64 	%rd44, %rd42, %rd5;
	mad.lo.s64 	%rd45, %rd44, %rd3, %rd4;
	setp.ge.u64 	%p20, %rd45, %rd517;
	@%p20 bra 	$L__BB26_40;
	mul.lo.s64 	%rd653, %rd45, %rd6;
	shl.b64 	%rd654, %rd653, 5;
	add.s64 	%rd655, %rd1, %rd654;
	ld.global.v4.u64 	{%rd656, %rd657, %rd658, %rd659}, [%rd655];
	st.shared.v2.u64 	[%r1], {%rd656, %rd657};
	st.shared.v2.u64 	[%r1+16], {%rd658, %rd659};
$L__BB26_40:
	add.s64 	%rd46, %rd44, %rd5;
	mad.lo.s64 	%rd47, %rd46, %rd3, %rd4;
	setp.ge.u64 	%p21, %rd47, %rd517;
	@%p21 bra 	$L__BB26_42;
	mul.lo.s64 	%rd660, %rd47, %rd6;
	shl.b64 	%rd661, %rd660, 5;
	add.s64 	%rd662, %rd1, %rd661;
	ld.global.v4.u64 	{%rd663, %rd664, %rd665, %rd666}, [%rd662];
	st.shared.v2.u64 	[%r1], {%rd663, %rd664};
	st.shared.v2.u64 	[%r1+16], {%rd665, %rd666};
$L__BB26_42:
	add.s64 	%rd48, %rd46, %rd5;
	mad.lo.s64 	%rd49, %rd48, %rd3, %rd4;
	setp.ge.u64 	%p22, %rd49, %rd517;
	@%p22 bra 	$L__BB26_44;
	mul.lo.s64 	%rd667, %rd49, %rd6;
	shl.b64 	%rd668, %rd667, 5;
	add.s64 	%rd669, %rd1, %rd668;
	ld.global.v4.u64 	{%rd670, %rd671, %rd672, %rd673}, [%rd669];
	st.shared.v2.u64 	[%r1], {%rd670, %rd671};
	st.shared.v2.u64 	[%r1+16], {%rd672, %rd673};
$L__BB26_44:
	add.s64 	%rd50, %rd48, %rd5;
	mad.lo.s64 	%rd51, %rd50, %rd3, %rd4;
	setp.ge.u64 	%p23, %rd51, %rd517;
	@%p23 bra 	$L__BB26_46;
	mul.lo.s64 	%rd674, %rd51, %rd6;
	shl.b64 	%rd675, %rd674, 5;
	add.s64 	%rd676, %rd1, %rd675;
	ld.global.v4.u64 	{%rd677, %rd678, %rd679, %rd680}, [%rd676];
	st.shared.v2.u64 	[%r1], {%rd677, %rd678};
	st.shared.v2.u64 	[%r1+16], {%rd679, %rd680};
$L__BB26_46:
	add.s64 	%rd52, %rd50, %rd5;
	mad.lo.s64 	%rd53, %rd52, %rd3, %rd4;
	setp.ge.u64 	%p24, %rd53, %rd517;
	@%p24 bra 	$L__BB26_48;
	mul.lo.s64 	%rd681, %rd53, %rd6;
	shl.b64 	%rd682, %rd681, 5;
	add.s64 	%rd683, %rd1, %rd682;
	ld.global.v4.u64 	{%rd684, %rd685, %rd686, %rd687}, [%rd683];
	st.shared.v2.u64 	[%r1], {%rd684, %rd685};
	st.shared.v2.u64 	[%r1+16], {%rd686, %rd687};
$L__BB26_48:
	add.s64 	%rd54, %rd52, %rd5;
	mad.lo.s64 	%rd55, %rd54, %rd3, %rd4;
	setp.ge.u64 	%p25, %rd55, %rd517;
	@%p25 bra 	$L__BB26_50;
	mul.lo.s64 	%rd688, %rd55, %rd6;
	shl.b64 	%rd689, %rd688, 5;
	add.s64 	%rd690, %rd1, %rd689;
	ld.global.v4.u64 	{%rd691, %rd692, %rd693, %rd694}, [%rd690];
	st.shared.v2.u64 	[%r1], {%rd691, %rd692};
	st.shared.v2.u64 	[%r1+16], {%rd693, %rd694};
$L__BB26_50:
	add.s64 	%rd56, %rd54, %rd5;
	mad.lo.s64 	%rd57, %rd56, %rd3, %rd4;
	setp.ge.u64 	%p26, %rd57, %rd517;
	@%p26 bra 	$L__BB26_52;
	mul.lo.s64 	%rd695, %rd57, %rd6;
	shl.b64 	%rd696, %rd695, 5;
	add.s64 	%rd697, %rd1, %rd696;
	ld.global.v4.u64 	{%rd698, %rd699, %rd700, %rd701}, [%rd697];
	st.shared.v2.u64 	[%r1], {%rd698, %rd699};
	st.shared.v2.u64 	[%r1+16], {%rd700, %rd701};
$L__BB26_52:
	add.s64 	%rd58, %rd56, %rd5;
	mad.lo.s64 	%rd59, %rd58, %rd3, %rd4;
	setp.ge.u64 	%p27, %rd59, %rd517;
	@%p27 bra 	$L__BB26_54;
	mul.lo.s64 	%rd702, %rd59, %rd6;
	shl.b64 	%rd703, %rd702, 5;
	add.s64 	%rd704, %rd1, %rd703;
	ld.global.v4.u64 	{%rd705, %rd706, %rd707, %rd708}, [%rd704];
	st.shared.v2.u64 	[%r1], {%rd705, %rd706};
	st.shared.v2.u64 	[%r1+16], {%rd707, %rd708};
$L__BB26_54:
	add.s64 	%rd60, %rd58, %rd5;
	mad.lo.s64 	%rd61, %rd60, %rd3, %rd4;
	setp.ge.u64 	%p28, %rd61, %rd517;
	@%p28 bra 	$L__BB26_56;
	mul.lo.s64 	%rd709, %rd61, %rd6;
	shl.b64 	%rd710, %rd709, 5;
	add.s64 	%rd711, %rd1, %rd710;
	ld.global.v4.u64 	{%rd712, %rd713, %rd714, %rd715}, [%rd711];
	st.shared.v2.u64 	[%r1], {%rd712, %rd713};
	st.shared.v2.u64 	[%r1+16], {%rd714, %rd715};
$L__BB26_56:
	add.s64 	%rd62, %rd60, %rd5;
	mad.lo.s64 	%rd63, %rd62, %rd3, %rd4;
	setp.ge.u64 	%p29, %rd63, %rd517;
	@%p29 bra 	$L__BB26_58;
	mul.lo.s64 	%rd716, %rd63, %rd6;
	shl.b64 	%rd717, %rd716, 5;
	add.s64 	%rd718, %rd1, %rd717;
	ld.global.v4.u64 	{%rd719, %rd720, %rd721, %rd722}, [%rd718];
	st.shared.v2.u64 	[%r1], {%rd719, %rd720};
	st.shared.v2.u64 	[%r1+16], {%rd721, %rd722};
$L__BB26_58:
	add.s64 	%rd64, %rd62, %rd5;
	mad.lo.s64 	%rd65, %rd64, %rd3, %rd4;
	setp.ge.u64 	%p30, %rd65, %rd517;
	@%p30 bra 	$L__BB26_60;
	mul.lo.s64 	%rd723, %rd65, %rd6;
	shl.b64 	%rd724, %rd723, 5;
	add.s64 	%rd725, %rd1, %rd724;
	ld.global.v4.u64 	{%rd726, %rd727, %rd728, %rd729}, [%rd725];
	st.shared.v2.u64 	[%r1], {%rd726, %rd727};
	st.shared.v2.u64 	[%r1+16], {%rd728, %rd729};
$L__BB26_60:
	add.s64 	%rd66, %rd64, %rd5;
	mad.lo.s64 	%rd67, %rd66, %rd3, %rd4;
	setp.ge.u64 	%p31, %rd67, %rd517;
	@%p31 bra 	$L__BB26_62;
	mul.lo.s64 	%rd730, %rd67, %rd6;
	shl.b64 	%rd731, %rd730, 5;
	add.s64 	%rd732, %rd1, %rd731;
	ld.global.v4.u64 	{%rd733, %rd734, %rd735, %rd736}, [%rd732];
	st.shared.v2.u64 	[%r1], {%rd733, %rd734};
	st.shared.v2.u64 	[%r1+16], {%rd735, %rd736};
$L__BB26_62:
	add.s64 	%rd68, %rd66, %rd5;
	mad.lo.s64 	%rd69, %rd68, %rd3, %rd4;
	setp.ge.u64 	%p32, %rd69, %rd517;
	@%p32 bra 	$L__BB26_64;
	mul.lo.s64 	%rd737, %rd69, %rd6;
	shl.b64 	%rd738, %rd737, 5;
	add.s64 	%rd739, %rd1, %rd738;
	ld.global.v4.u64 	{%rd740, %rd741, %rd742, %rd743}, [%rd739];
	st.shared.v2.u64 	[%r1], {%rd740, %rd741};
	st.shared.v2.u64 	[%r1+16], {%rd742, %rd743};
$L__BB26_64:
	add.s64 	%rd70, %rd68, %rd5;
	mad.lo.s64 	%rd71, %rd70, %rd3, %rd4;
	setp.ge.u64 	%p33, %rd71, %rd517;
	@%p33 bra 	$L__BB26_66;
	mul.lo.s64 	%rd744, %rd71, %rd6;
	shl.b64 	%rd745, %rd744, 5;
	add.s64 	%rd746, %rd1, %rd745;
	ld.global.v4.u64 	{%rd747, %rd748, %rd749, %rd750}, [%rd746];
	st.shared.v2.u64 	[%r1], {%rd747, %rd748};
	st.shared.v2.u64 	[%r1+16], {%rd749, %rd750};
$L__BB26_66:
	add.s64 	%rd72, %rd70, %rd5;
	mad.lo.s64 	%rd73, %rd72, %rd3, %rd4;
	setp.ge.u64 	%p34, %rd73, %rd517;
	@%p34 bra 	$L__BB26_68;
	mul.lo.s64 	%rd751, %rd73, %rd6;
	shl.b64 	%rd752, %rd751, 5;
	add.s64 	%rd753, %rd1, %rd752;
	ld.global.v4.u64 	{%rd754, %rd755, %rd756, %rd757}, [%rd753];
	st.shared.v2.u64 	[%r1], {%rd754, %rd755};
	st.shared.v2.u64 	[%r1+16], {%rd756, %rd757};
$L__BB26_68:
	add.s64 	%rd74, %rd72, %rd5;
	mad.lo.s64 	%rd75, %rd74, %rd3, %rd4;
	setp.ge.u64 	%p35, %rd75, %rd517;
	@%p35 bra 	$L__BB26_70;
	mul.lo.s64 	%rd758, %rd75, %rd6;
	shl.b64 	%rd759, %rd758, 5;
	add.s64 	%rd760, %rd1, %rd759;
	ld.global.v4.u64 	{%rd761, %rd762, %rd763, %rd764}, [%rd760];
	st.shared.v2.u64 	[%r1], {%rd761, %rd762};
	st.shared.v2.u64 	[%r1+16], {%rd763, %rd764};
$L__BB26_70:
	add.s64 	%rd76, %rd74, %rd5;
	mad.lo.s64 	%rd77, %rd76, %rd3, %rd4;
	setp.ge.u64 	%p36, %rd77, %rd517;
	@%p36 bra 	$L__BB26_72;
	mul.lo.s64 	%rd765, %rd77, %rd6;
	shl.b64 	%rd766, %rd765, 5;
	add.s64 	%rd767, %rd1, %rd766;
	ld.global.v4.u64 	{%rd768, %rd769, %rd770, %rd771}, [%rd767];
	st.shared.v2.u64 	[%r1], {%rd768, %rd769};
	st.shared.v2.u64 	[%r1+16], {%rd770, %rd771};
$L__BB26_72:
	add.s64 	%rd78, %rd76, %rd5;
	mad.lo.s64 	%rd79, %rd78, %rd3, %rd4;
	setp.ge.u64 	%p37, %rd79, %rd517;
	@%p37 bra 	$L__BB26_74;
	mul.lo.s64 	%rd772, %rd79, %rd6;
	shl.b64 	%rd773, %rd772, 5;
	add.s64 	%rd774, %rd1, %rd773;
	ld.global.v4.u64 	{%rd775, %rd776, %rd777, %rd778}, [%rd774];
	st.shared.v2.u64 	[%r1], {%rd775, %rd776};
	st.shared.v2.u64 	[%r1+16], {%rd777, %rd778};
$L__BB26_74:
	add.s64 	%rd80, %rd78, %rd5;
	mad.lo.s64 	%rd81, %rd80, %rd3, %rd4;
	setp.ge.u64 	%p38, %rd81, %rd517;
	@%p38 bra 	$L__BB26_76;
	mul.lo.s64 	%rd779, %rd81, %rd6;
	shl.b64 	%rd780, %rd779, 5;
	add.s64 	%rd781, %rd1, %rd780;
	ld.global.v4.u64 	{%rd782, %rd783, %rd784, %rd785}, [%rd781];
	st.shared.v2.u64 	[%r1], {%rd782, %rd783};
	st.shared.v2.u64 	[%r1+16], {%rd784, %rd785};
$L__BB26_76:
	add.s64 	%rd82, %rd80, %rd5;
	mad.lo.s64 	%rd83, %rd82, %rd3, %rd4;
	setp.ge.u64 	%p39, %rd83, %rd517;
	@%p39 bra 	$L__BB26_78;
	mul.lo.s64 	%rd786, %rd83, %rd6;
	shl.b64 	%rd787, %rd786, 5;
	add.s64 	%rd788, %rd1, %rd787;
	ld.global.v4.u64 	{%rd789, %rd790, %rd791, %rd792}, [%rd788];
	st.shared.v2.u64 	[%r1], {%rd789, %rd790};
	st.shared.v2.u64 	[%r1+16], {%rd791, %rd792};
$L__BB26_78:
	add.s64 	%rd84, %rd82, %rd5;
	mad.lo.s64 	%rd85, %rd84, %rd3, %rd4;
	setp.ge.u64 	%p40, %rd85, %rd517;
	@%p40 bra 	$L__BB26_80;
	mul.lo.s64 	%rd793, %rd85, %rd6;
	shl.b64 	%rd794, %rd793, 5;
	add.s64 	%rd795, %rd1, %rd794;
	ld.global.v4.u64 	{%rd796, %rd797, %rd798, %rd799}, [%rd795];
	st.shared.v2.u64 	[%r1], {%rd796, %rd797};
	st.shared.v2.u64 	[%r1+16], {%rd798, %rd799};
$L__BB26_80:
	add.s64 	%rd86, %rd84, %rd5;
	mad.lo.s64 	%rd87, %rd86, %rd3, %rd4;
	setp.ge.u64 	%p41, %rd87, %rd517;
	@%p41 bra 	$L__BB26_82;
	mul.lo.s64 	%rd800, %rd87, %rd6;
	shl.b64 	%rd801, %rd800, 5;
	add.s64 	%rd802, %rd1, %rd801;
	ld.global.v4.u64 	{%rd803, %rd804, %rd805, %rd806}, [%rd802];
	st.shared.v2.u64 	[%r1], {%rd803, %rd804};
	st.shared.v2.u64 	[%r1+16], {%rd805, %rd806};
$L__BB26_82:
	add.s64 	%rd88, %rd86, %rd5;
	mad.lo.s64 	%rd89, %rd88, %rd3, %rd4;
	setp.ge.u64 	%p42, %rd89, %rd517;
	@%p42 bra 	$L__BB26_84;
	mul.lo.s64 	%rd807, %rd89, %rd6;
	shl.b64 	%rd808, %rd807, 5;
	add.s64 	%rd809, %rd1, %rd808;
	ld.global.v4.u64 	{%rd810, %rd811, %rd812, %rd813}, [%rd809];
	st.shared.v2.u64 	[%r1], {%rd810, %rd811};
	st.shared.v2.u64 	[%r1+16], {%rd812, %rd813};
$L__BB26_84:
	add.s64 	%rd90, %rd88, %rd5;
	mad.lo.s64 	%rd91, %rd90, %rd3, %rd4;
	setp.ge.u64 	%p43, %rd91, %rd517;
	@%p43 bra 	$L__BB26_86;
	mul.lo.s64 	%rd814, %rd91, %rd6;
	shl.b64 	%rd815, %rd814, 5;
	add.s64 	%rd816, %rd1, %rd815;
	ld.global.v4.u64 	{%rd817, %rd818, %rd819, %rd820}, [%rd816];
	st.shared.v2.u64 	[%r1], {%rd817, %rd818};
	st.shared.v2.u64 	[%r1+16], {%rd819, %rd820};
$L__BB26_86:
	add.s64 	%rd92, %rd90, %rd5;
	mad.lo.s64 	%rd93, %rd92, %rd3, %rd4;
	setp.ge.u64 	%p44, %rd93, %rd517;
	@%p44 bra 	$L__BB26_88;
	mul.lo.s64 	%rd821, %rd93, %rd6;
	shl.b64 	%rd822, %rd821, 5;
	add.s64 	%rd823, %rd1, %rd822;
	ld.global.v4.u64 	{%rd824, %rd825, %rd826, %rd827}, [%rd823];
	st.shared.v2.u64 	[%r1], {%rd824, %rd825};
	st.shared.v2.u64 	[%r1+16], {%rd826, %rd827};
$L__BB26_88:
	add.s64 	%rd94, %rd92, %rd5;
	mad.lo.s64 	%rd95, %rd94, %rd3, %rd4;
	setp.ge.u64 	%p45, %rd95, %rd517;
	@%p45 bra 	$L__BB26_90;
	mul.lo.s64 	%rd828, %rd95, %rd6;
	shl.b64 	%rd829, %rd828, 5;
	add.s64 	%rd830, %rd1, %rd829;
	ld.global.v4.u64 	{%rd831, %rd832, %rd833, %rd834}, [%rd830];
	st.shared.v2.u64 	[%r1], {%rd831, %rd832};
	st.shared.v2.u64 	[%r1+16], {%rd833, %rd834};
$L__BB26_90:
	add.s64 	%rd96, %rd94, %rd5;
	mad.lo.s64 	%rd97, %rd96, %rd3, %rd4;
	setp.ge.u64 	%p46, %rd97, %rd517;
	@%p46 bra 	$L__BB26_92;
	mul.lo.s64 	%rd835, %rd97, %rd6;
	shl.b64 	%rd836, %rd835, 5;
	add.s64 	%rd837, %rd1, %rd836;
	ld.global.v4.u64 	{%rd838, %rd839, %rd840, %rd841}, [%rd837];
	st.shared.v2.u64 	[%r1], {%rd838, %rd839};
	st.shared.v2.u64 	[%r1+16], {%rd840, %rd841};
$L__BB26_92:
	add.s64 	%rd98, %rd96, %rd5;
	mad.lo.s64 	%rd99, %rd98, %rd3, %rd4;
	setp.ge.u64 	%p47, %rd99, %rd517;
	@%p47 bra 	$L__BB26_94;
	mul.lo.s64 	%rd842, %rd99, %rd6;
	shl.b64 	%rd843, %rd842, 5;
	add.s64 	%rd844, %rd1, %rd843;
	ld.global.v4.u64 	{%rd845, %rd846, %rd847, %rd848}, [%rd844];
	st.shared.v2.u64 	[%r1], {%rd845, %rd846};
	st.shared.v2.u64 	[%r1+16], {%rd847, %rd848};
$L__BB26_94:
	add.s64 	%rd100, %rd98, %rd5;
	mad.lo.s64 	%rd101, %rd100, %rd3, %rd4;
	setp.ge.u64 	%p48, %rd101, %rd517;
	@%p48 bra 	$L__BB26_96;
	mul.lo.s64 	%rd849, %rd101, %rd6;
	shl.b64 	%rd850, %rd849, 5;
	add.s64 	%rd851, %rd1, %rd850;
	ld.global.v4.u64 	{%rd852, %rd853, %rd854, %rd855}, [%rd851];
	st.shared.v2.u64 	[%r1], {%rd852, %rd853};
	st.shared.v2.u64 	[%r1+16], {%rd854, %rd855};
$L__BB26_96:
	add.s64 	%rd102, %rd100, %rd5;
	mad.lo.s64 	%rd103, %rd102, %rd3, %rd4;
	setp.ge.u64 	%p49, %rd103, %rd517;
	@%p49 bra 	$L__BB26_98;
	mul.lo.s64 	%rd856, %rd103, %rd6;
	shl.b64 	%rd857, %rd856, 5;
	add.s64 	%rd858, %rd1, %rd857;
	ld.global.v4.u64 	{%rd859, %rd860, %rd861, %rd862}, [%rd858];
	st.shared.v2.u64 	[%r1], {%rd859, %rd860};
	st.shared.v2.u64 	[%r1+16], {%rd861, %rd862};
$L__BB26_98:
	add.s64 	%rd104, %rd102, %rd5;
	mad.lo.s64 	%rd105, %rd104, %rd3, %rd4;
	setp.ge.u64 	%p50, %rd105, %rd517;
	@%p50 bra 	$L__BB26_100;
	mul.lo.s64 	%rd863, %rd105, %rd6;
	shl.b64 	%rd864, %rd863, 5;
	add.s64 	%rd865, %rd1, %rd864;
	ld.global.v4.u64 	{%rd866, %rd867, %rd868, %rd869}, [%rd865];
	st.shared.v2.u64 	[%r1], {%rd866, %rd867};
	st.shared.v2.u64 	[%r1+16], {%rd868, %rd869};
$L__BB26_100:
	add.s64 	%rd106, %rd104, %rd5;
	mad.lo.s64 	%rd107, %rd106, %rd3, %rd4;
	setp.ge.u64 	%p51, %rd107, %rd517;
	@%p51 bra 	$L__BB26_102;
	mul.lo.s64 	%rd870, %rd107, %rd6;
	shl.b64 	%rd871, %rd870, 5;
	add.s64 	%rd872, %rd1, %rd871;
	ld.global.v4.u64 	{%rd873, %rd874, %rd875, %rd876}, [%rd872];
	st.shared.v2.u64 	[%r1], {%rd873, %rd874};
	st.shared.v2.u64 	[%r1+16], {%rd875, %rd876};
$L__BB26_102:
	add.s64 	%rd108, %rd106, %rd5;
	mad.lo.s64 	%rd109, %rd108, %rd3, %rd4;
	setp.ge.u64 	%p52, %rd109, %rd517;
	@%p52 bra 	$L__BB26_104;
	mul.lo.s64 	%rd877, %rd109, %rd6;
	shl.b64 	%rd878, %rd877, 5;
	add.s64 	%rd879, %rd1, %rd878;
	ld.global.v4.u64 	{%rd880, %rd881, %rd882, %rd883}, [%rd879];
	st.shared.v2.u64 	[%r1], {%rd880, %rd881};
	st.shared.v2.u64 	[%r1+16], {%rd882, %rd883};
$L__BB26_104:
	add.s64 	%rd110, %rd108, %rd5;
	mad.lo.s64 	%rd111, %rd110, %rd3, %rd4;
	setp.ge.u64 	%p53, %rd111, %rd517;
	@%p53 bra 	$L__BB26_106;
	mul.lo.s64 	%rd884, %rd111, %rd6;
	shl.b64 	%rd885, %rd884, 5;
	add.s64 	%rd886, %rd1, %rd885;
	ld.global.v4.u64 	{%rd887, %rd888, %rd889, %rd890}, [%rd886];
	st.shared.v2.u64 	[%r1], {%rd887, %rd888};
	st.shared.v2.u64 	[%r1+16], {%rd889, %rd890};
$L__BB26_106:
	add.s64 	%rd112, %rd110, %rd5;
	mad.lo.s64 	%rd113, %rd112, %rd3, %rd4;
	setp.ge.u64 	%p54, %rd113, %rd517;
	@%p54 bra 	$L__BB26_108;
	mul.lo.s64 	%rd891, %rd113, %rd6;
	shl.b64 	%rd892, %rd891, 5;
	add.s64 	%rd893, %rd1, %rd892;
	ld.global.v4.u64 	{%rd894, %rd895, %rd896, %rd897}, [%rd893];
	st.shared.v2.u64 	[%r1], {%rd894, %rd895};
	st.shared.v2.u64 	[%r1+16], {%rd896, %rd897};
$L__BB26_108:
	add.s64 	%rd114, %rd112, %rd5;
	mad.lo.s64 	%rd115, %rd114, %rd3, %rd4;
	setp.ge.u64 	%p55, %rd115, %rd517;
	@%p55 bra 	$L__BB26_110;
	mul.lo.s64 	%rd898, %rd115, %rd6;
	shl.b64 	%rd899, %rd898, 5;
	add.s64 	%rd900, %rd1, %rd899;
	ld.global.v4.u64 	{%rd901, %rd902, %rd903, %rd904}, [%rd900];
	st.shared.v2.u64 	[%r1], {%rd901, %rd902};
	st.shared.v2.u64 	[%r1+16], {%rd903, %rd904};
$L__BB26_110:
	add.s64 	%rd116, %rd114, %rd5;
	mad.lo.s64 	%rd117, %rd116, %rd3, %rd4;
	setp.ge.u64 	%p56, %rd117, %rd517;
	@%p56 bra 	$L__BB26_112;
	mul.lo.s64 	%rd905, %rd117, %rd6;
	shl.b64 	%rd906, %rd905, 5;
	add.s64 	%rd907, %rd1, %rd906;
	ld.global.v4.u64 	{%rd908, %rd909, %rd910, %rd911}, [%rd907];
	st.shared.v2.u64 	[%r1], {%rd908, %rd909};
	st.shared.v2.u64 	[%r1+16], {%rd910, %rd911};
$L__BB26_112:
	add.s64 	%rd118, %rd116, %rd5;
	mad.lo.s64 	%rd119, %rd118, %rd3, %rd4;
	setp.ge.u64 	%p57, %rd119, %rd517;
	@%p57 bra 	$L__BB26_114;
	mul.lo.s64 	%rd912, %rd119, %rd6;
	shl.b64 	%rd913, %rd912, 5;
	add.s64 	%rd914, %rd1, %rd913;
	ld.global.v4.u64 	{%rd915, %rd916, %rd917, %rd918}, [%rd914];
	st.shared.v2.u64 	[%r1], {%rd915, %rd916};
	st.shared.v2.u64 	[%r1+16], {%rd917, %rd918};
$L__BB26_114:
	add.s64 	%rd120, %rd118, %rd5;
	mad.lo.s64 	%rd121, %rd120, %rd3, %rd4;
	setp.ge.u64 	%p58, %rd121, %rd517;
	@%p58 bra 	$L__BB26_116;
	mul.lo.s64 	%rd919, %rd121, %rd6;
	shl.b64 	%rd920, %rd919, 5;
	add.s64 	%rd921, %rd1, %rd920;
	ld.global.v4.u64 	{%rd922, %rd923, %rd924, %rd925}, [%rd921];
	st.shared.v2.u64 	[%r1], {%rd922, %rd923};
	st.shared.v2.u64 	[%r1+16], {%rd924, %rd925};
$L__BB26_116:
	add.s64 	%rd122, %rd120, %rd5;
	mad.lo.s64 	%rd123, %rd122, %rd3, %rd4;
	setp.ge.u64 	%p59, %rd123, %rd517;
	@%p59 bra 	$L__BB26_118;
	mul.lo.s64 	%rd926, %rd123, %rd6;
	shl.b64 	%rd927, %rd926, 5;
	add.s64 	%rd928, %rd1, %rd927;
	ld.global.v4.u64 	{%rd929, %rd930, %rd931, %rd932}, [%rd928];
	st.shared.v2.u64 	[%r1], {%rd929, %rd930};
	st.shared.v2.u64 	[%r1+16], {%rd931, %rd932};
$L__BB26_118:
	add.s64 	%rd124, %rd122, %rd5;
	mad.lo.s64 	%rd125, %rd124, %rd3, %rd4;
	setp.ge.u64 	%p60, %rd125, %rd517;
	@%p60 bra 	$L__BB26_120;
	mul.lo.s64 	%rd933, %rd125, %rd6;
	shl.b64 	%rd934, %rd933, 5;
	add.s64 	%rd935, %rd1, %rd934;
	ld.global.v4.u64 	{%rd936, %rd937, %rd938, %rd939}, [%rd935];
	st.shared.v2.u64 	[%r1], {%rd936, %rd937};
	st.shared.v2.u64 	[%r1+16], {%rd938, %rd939};
$L__BB26_120:
	add.s64 	%rd126, %rd124, %rd5;
	mad.lo.s64 	%rd127, %rd126, %rd3, %rd4;
	setp.ge.u64 	%p61, %rd127, %rd517;
	@%p61 bra 	$L__BB26_122;
	mul.lo.s64 	%rd940, %rd127, %rd6;
	shl.b64 	%rd941, %rd940, 5;
	add.s64 	%rd942, %rd1, %rd941;
	ld.global.v4.u64 	{%rd943, %rd944, %rd945, %rd946}, [%rd942];
	st.shared.v2.u64 	[%r1], {%rd943, %rd944};
	st.shared.v2.u64 	[%r1+16], {%rd945, %rd946};
$L__BB26_122:
	add.s64 	%rd128, %rd126, %rd5;
	mad.lo.s64 	%rd129, %rd128, %rd3, %rd4;
	setp.ge.u64 	%p62, %rd129, %rd517;
	@%p62 bra 	$L__BB26_124;
	mul.lo.s64 	%rd947, %rd129, %rd6;
	shl.b64 	%rd948, %rd947, 5;
	add.s64 	%rd949, %rd1, %rd948;
	ld.global.v4.u64 	{%rd950, %rd951, %rd952, %rd953}, [%rd949];
	st.shared.v2.u64 	[%r1], {%rd950, %rd951};
	st.shared.v2.u64 	[%r1+16], {%rd952, %rd953};
$L__BB26_124:
	add.s64 	%rd130, %rd128, %rd5;
	mad.lo.s64 	%rd131, %rd130, %rd3, %rd4;
	setp.ge.u64 	%p63, %rd131, %rd517;
	@%p63 bra 	$L__BB26_126;
	mul.lo.s64 	%rd954, %rd131, %rd6;
	shl.b64 	%rd955, %rd954, 5;
	add.s64 	%rd956, %rd1, %rd955;
	ld.global.v4.u64 	{%rd957, %rd958, %rd959, %rd960}, [%rd956];
	st.shared.v2.u64 	[%r1], {%rd957, %rd958};
	st.shared.v2.u64 	[%r1+16], {%rd959, %rd960};
$L__BB26_126:
	add.s64 	%rd132, %rd130, %rd5;
	mad.lo.s64 	%rd133, %rd132, %rd3, %rd4;
	setp.ge.u64 	%p64, %rd133, %rd517;
	@%p64 bra 	$L__BB26_128;
	mul.lo.s64 	%rd961, %rd133, %rd6;
	shl.b64 	%rd962, %rd961, 5;
	add.s64 	%rd963, %rd1, %rd962;
	ld.global.v4.u64 	{%rd964, %rd965, %rd966, %rd967}, [%rd963];
	st.shared.v2.u64 	[%r1], {%rd964, %rd965};
	st.shared.v2.u64 	[%r1+16], {%rd966, %rd967};
$L__BB26_128:
	add.s64 	%rd134, %rd132, %rd5;
	mad.lo.s64 	%rd135, %rd134, %rd3, %rd4;
	setp.ge.u64 	%p65, %rd135, %rd517;
	@%p65 bra 	$L__BB26_130;
	mul.lo.s64 	%rd968, %rd135, %rd6;
	shl.b64 	%rd969, %rd968, 5;
	add.s64 	%rd970, %rd1, %rd969;
	ld.global.v4.u64 	{%rd971, %rd972, %rd973, %rd974}, [%rd970];
	st.shared.v2.u64 	[%r1], {%rd971, %rd972};
	st.shared.v2.u64 	[%r1+16], {%rd973, %rd974};
$L__BB26_130:
	add.s64 	%rd136, %rd134, %rd5;
	mad.lo.s64 	%rd137, %rd136, %rd3, %rd4;
	setp.ge.u64 	%p66, %rd137, %rd517;
	@%p66 bra 	$L__BB26_132;
	mul.lo.s64 	%rd975, %rd137, %rd6;
	shl.b64 	%rd976, %rd975, 5;
	add.s64 	%rd977, %rd1, %rd976;
	ld.global.v4.u64 	{%rd978, %rd979, %rd980, %rd981}, [%rd977];
	st.shared.v2.u64 	[%r1], {%rd978, %rd979};
	st.shared.v2.u64 	[%r1+16], {%rd980, %rd981};
$L__BB26_132:
	add.s64 	%rd138, %rd136, %rd5;
	mad.lo.s64 	%rd139, %rd138, %rd3, %rd4;
	setp.ge.u64 	%p67, %rd139, %rd517;
	@%p67 bra 	$L__BB26_134;
	mul.lo.s64 	%rd982, %rd139, %rd6;
	shl.b64 	%rd983, %rd982, 5;
	add.s64 	%rd984, %rd1, %rd983;
	ld.global.v4.u64 	{%rd985, %rd986, %rd987, %rd988}, [%rd984];
	st.shared.v2.u64 	[%r1], {%rd985, %rd986};
	st.shared.v2.u64 	[%r1+16], {%rd987, %rd988};
$L__BB26_134:
	add.s64 	%rd140, %rd138, %rd5;
	mad.lo.s64 	%rd141, %rd140, %rd3, %rd4;
	setp.ge.u64 	%p68, %rd141, %rd517;
	@%p68 bra 	$L__BB26_136;
	mul.lo.s64 	%rd989, %rd141, %rd6;
	shl.b64 	%rd990, %rd989, 5;
	add.s64 	%rd991, %rd1, %rd990;
	ld.global.v4.u64 	{%rd992, %rd993, %rd994, %rd995}, [%rd991];
	st.shared.v2.u64 	[%r1], {%rd992, %rd993};
	st.shared.v2.u64 	[%r1+16], {%rd994, %rd995};
$L__BB26_136:
	add.s64 	%rd142, %rd140, %rd5;
	mad.lo.s64 	%rd143, %rd142, %rd3, %rd4;
	setp.ge.u64 	%p69, %rd143, %rd517;
	@%p69 bra 	$L__BB26_138;
	mul.lo.s64 	%rd996, %rd143, %rd6;
	shl.b64 	%rd997, %rd996, 5;
	add.s64 	%rd998, %rd1, %rd997;
	ld.global.v4.u64 	{%rd999, %rd1000, %rd1001, %rd1002}, [%rd998];
	st.shared.v2.u64 	[%r1], {%rd999, %rd1000};
	st.shared.v2.u64 	[%r1+16], {%rd1001, %rd1002};
$L__BB26_138:
	add.s64 	%rd144, %rd142, %rd5;
	mad.lo.s64 	%rd145, %rd144, %rd3, %rd4;
	setp.ge.u64 	%p70, %rd145, %rd517;
	@%p70 bra 	$L__BB26_140;
	mul.lo.s64 	%rd1003, %rd145, %rd6;
	shl.b64 	%rd1004, %rd1003, 5;
	add.s64 	%rd1005, %rd1, %rd1004;
	ld.global.v4.u64 	{%rd1006, %rd1007, %rd1008, %rd1009}, [%rd1005];
	st.shared.v2.u64 	[%r1], {%rd1006, %rd1007};
	st.shared.v2.u64 	[%r1+16], {%rd1008, %rd1009};
$L__BB26_140:
	add.s64 	%rd146, %rd144, %rd5;
	mad.lo.s64 	%rd147, %rd146, %rd3, %rd4;
	setp.ge.u64 	%p71, %rd147, %rd517;
	@%p71 bra 	$L__BB26_142;
	mul.lo.s64 	%rd1010, %rd147, %rd6;
	shl.b64 	%rd1011, %rd1010, 5;
	add.s64 	%rd1012, %rd1, %rd1011;
	ld.global.v4.u64 	{%rd1013, %rd1014, %rd1015, %rd1016}, [%rd1012];
	st.shared.v2.u64 	[%r1], {%rd1013, %rd1014};
	st.shared.v2.u64 	[%r1+16], {%rd1015, %rd1016};
$L__BB26_142:
	add.s64 	%rd148, %rd146, %rd5;
	mad.lo.s64 	%rd149, %rd148, %rd3, %rd4;
	setp.ge.u64 	%p72, %rd149, %rd517;
	@%p72 bra 	$L__BB26_144;
	mul.lo.s64 	%rd1017, %rd149, %rd6;
	shl.b64 	%rd1018, %rd1017, 5;
	add.s64 	%rd1019, %rd1, %rd1018;
	ld.global.v4.u64 	{%rd1020, %rd1021, %rd1022, %rd1023}, [%rd1019];
	st.shared.v2.u64 	[%r1], {%rd1020, %rd1021};
	st.shared.v2.u64 	[%r1+16], {%rd1022, %rd1023};
$L__BB26_144:
	add.s64 	%rd150, %rd148, %rd5;
	mad.lo.s64 	%rd151, %rd150, %rd3, %rd4;
	setp.ge.u64 	%p73, %rd151, %rd517;
	@%p73 bra 	$L__BB26_146;
	mul.lo.s64 	%rd1024, %rd151, %rd6;
	shl.b64 	%rd1025, %rd1024, 5;
	add.s64 	%rd1026, %rd1, %rd1025;
	ld.global.v4.u64 	{%rd1027, %rd1028, %rd1029, %rd1030}, [%rd1026];
	st.shared.v2.u64 	[%r1], {%rd1027, %rd1028};
	st.shared.v2.u64 	[%r1+16], {%rd1029, %rd1030};
$L__BB26_146:
	add.s64 	%rd152, %rd150, %rd5;
	mad.lo.s64 	%rd153, %rd152, %rd3, %rd4;
	setp.ge.u64 	%p74, %rd153, %rd517;
	@%p74 bra 	$L__BB26_148;
	mul.lo.s64 	%rd1031, %rd153, %rd6;
	shl.b64 	%rd1032, %rd1031, 5;
	add.s64 	%rd1033, %rd1, %rd1032;
	ld.global.v4.u64 	{%rd1034, %rd1035, %rd1036, %rd1037}, [%rd1033];
	st.shared.v2.u64 	[%r1], {%rd1034, %rd1035};
	st.shared.v2.u64 	[%r1+16], {%rd1036, %rd1037};
$L__BB26_148:
	add.s64 	%rd154, %rd152, %rd5;
	mad.lo.s64 	%rd155, %rd154, %rd3, %rd4;
	setp.ge.u64 	%p75, %rd155, %rd517;
	@%p75 bra 	$L__BB26_150;
	mul.lo.s64 	%rd1038, %rd155, %rd6;
	shl.b64 	%rd1039, %rd1038, 5;
	add.s64 	%rd1040, %rd1, %rd1039;
	ld.global.v4.u64 	{%rd1041, %rd1042, %rd1043, %rd1044}, [%rd1040];
	st.shared.v2.u64 	[%r1], {%rd1041, %rd1042};
	st.shared.v2.u64 	[%r1+16], {%rd1043, %rd1044};
$L__BB26_150:
	add.s64 	%rd156, %rd154, %rd5;
	mad.lo.s64 	%rd157, %rd156, %rd3, %rd4;
	setp.ge.u64 	%p76, %rd157, %rd517;
	@%p76 bra 	$L__BB26_152;
	mul.lo.s64 	%rd1045, %rd157, %rd6;
	shl.b64 	%rd1046, %rd1045, 5;
	add.s64 	%rd1047, %rd1, %rd1046;
	ld.global.v4.u64 	{%rd1048, %rd1049, %rd1050, %rd1051}, [%rd1047];
	st.shared.v2.u64 	[%r1], {%rd1048, %rd1049};
	st.shared.v2.u64 	[%r1+16], {%rd1050, %rd1051};
$L__BB26_152:
	add.s64 	%rd158, %rd156, %rd5;
	mad.lo.s64 	%rd159, %rd158, %rd3, %rd4;
	setp.ge.u64 	%p77, %rd159, %rd517;
	@%p77 bra 	$L__BB26_154;
	mul.lo.s64 	%rd1052, %rd159, %rd6;
	shl.b64 	%rd1053, %rd1052, 5;
	add.s64 	%rd1054, %rd1, %rd1053;
	ld.global.v4.u64 	{%rd1055, %rd1056, %rd1057, %rd1058}, [%rd1054];
	st.shared.v2.u64 	[%r1], {%rd1055, %rd1056};
	st.shared.v2.u64 	[%r1+16], {%rd1057, %rd1058};
$L__BB26_154:
	add.s64 	%rd160, %rd158, %rd5;
	mad.lo.s64 	%rd161, %rd160, %rd3, %rd4;
	setp.ge.u64 	%p78, %rd161, %rd517;
	@%p78 bra 	$L__BB26_156;
	mul.lo.s64 	%rd1059, %rd161, %rd6;
	shl.b64 	%rd1060, %rd1059, 5;
	add.s64 	%rd1061, %rd1, %rd1060;
	ld.global.v4.u64 	{%rd1062, %rd1063, %rd1064, %rd1065}, [%rd1061];
	st.shared.v2.u64 	[%r1], {%rd1062, %rd1063};
	st.shared.v2.u64 	[%r1+16], {%rd1064, %rd1065};
$L__BB26_156:
	add.s64 	%rd162, %rd160, %rd5;
	mad.lo.s64 	%rd163, %rd162, %rd3, %rd4;
	setp.ge.u64 	%p79, %rd163, %rd517;
	@%p79 bra 	$L__BB26_158;
	mul.lo.s64 	%rd1066, %rd163, %rd6;
	shl.b64 	%rd1067, %rd1066, 5;
	add.s64 	%rd1068, %rd1, %rd1067;
	ld.global.v4.u64 	{%rd1069, %rd1070, %rd1071, %rd1072}, [%rd1068];
	st.shared.v2.u64 	[%r1], {%rd1069, %rd1070};
	st.shared.v2.u64 	[%r1+16], {%rd1071, %rd1072};
$L__BB26_158:
	add.s64 	%rd164, %rd162, %rd5;
	mad.lo.s64 	%rd165, %rd164, %rd3, %rd4;
	setp.ge.u64 	%p80, %rd165, %rd517;
	@%p80 bra 	$L__BB26_160;
	mul.lo.s64 	%rd1073, %rd165, %rd6;
	shl.b64 	%rd1074, %rd1073, 5;
	add.s64 	%rd1075, %rd1, %rd1074;
	ld.global.v4.u64 	{%rd1076, %rd1077, %rd1078, %rd1079}, [%rd1075];
	st.shared.v2.u64 	[%r1], {%rd1076, %rd1077};
	st.shared.v2.u64 	[%r1+16], {%rd1078, %rd1079};
$L__BB26_160:
	add.s64 	%rd166, %rd164, %rd5;
	mad.lo.s64 	%rd167, %rd166, %rd3, %rd4;
	setp.ge.u64 	%p81, %rd167, %rd517;
	@%p81 bra 	$L__BB26_162;
	mul.lo.s64 	%rd1080, %rd167, %rd6;
	shl.b64 	%rd1081, %rd1080, 5;
	add.s64 	%rd1082, %rd1, %rd1081;
	ld.global.v4.u64 	{%rd1083, %rd1084, %rd1085, %rd1086}, [%rd1082];
	st.shared.v2.u64 	[%r1], {%rd1083, %rd1084};
	st.shared.v2.u64 	[%r1+16], {%rd1085, %rd1086};
$L__BB26_162:
	add.s64 	%rd168, %rd166, %rd5;
	mad.lo.s64 	%rd169, %rd168, %rd3, %rd4;
	setp.ge.u64 	%p82, %rd169, %rd517;
	@%p82 bra 	$L__BB26_164;
	mul.lo.s64 	%rd1087, %rd169, %rd6;
	shl.b64 	%rd1088, %rd1087, 5;
	add.s64 	%rd1089, %rd1, %rd1088;
	ld.global.v4.u64 	{%rd1090, %rd1091, %rd1092, %rd1093}, [%rd1089];
	st.shared.v2.u64 	[%r1], {%rd1090, %rd1091};
	st.shared.v2.u64 	[%r1+16], {%rd1092, %rd1093};
$L__BB26_164:
	add.s64 	%rd170, %rd168, %rd5;
	mad.lo.s64 	%rd171, %rd170, %rd3, %rd4;
	setp.ge.u64 	%p83, %rd171, %rd517;
	@%p83 bra 	$L__BB26_166;
	mul.lo.s64 	%rd1094, %rd171, %rd6;
	shl.b64 	%rd1095, %rd1094, 5;
	add.s64 	%rd1096, %rd1, %rd1095;
	ld.global.v4.u64 	{%rd1097, %rd1098, %rd1099, %rd1100}, [%rd1096];
	st.shared.v2.u64 	[%r1], {%rd1097, %rd1098};
	st.shared.v2.u64 	[%r1+16], {%rd1099, %rd1100};
$L__BB26_166:
	add.s64 	%rd172, %rd170, %rd5;
	mad.lo.s64 	%rd173, %rd172, %rd3, %rd4;
	setp.ge.u64 	%p84, %rd173, %rd517;
	@%p84 bra 	$L__BB26_168;
	mul.lo.s64 	%rd1101, %rd173, %rd6;
	shl.b64 	%rd1102, %rd1101, 5;
	add.s64 	%rd1103, %rd1, %rd1102;
	ld.global.v4.u64 	{%rd1104, %rd1105, %rd1106, %rd1107}, [%rd1103];
	st.shared.v2.u64 	[%r1], {%rd1104, %rd1105};
	st.shared.v2.u64 	[%r1+16], {%rd1106, %rd1107};
$L__BB26_168:
	add.s64 	%rd174, %rd172, %rd5;
	mad.lo.s64 	%rd175, %rd174, %rd3, %rd4;
	setp.ge.u64 	%p85, %rd175, %rd517;
	@%p85 bra 	$L__BB26_170;
	mul.lo.s64 	%rd1108, %rd175, %rd6;
	shl.b64 	%rd1109, %rd1108, 5;
	add.s64 	%rd1110, %rd1, %rd1109;
	ld.global.v4.u64 	{%rd1111, %rd1112, %rd1113, %rd1114}, [%rd1110];
	st.shared.v2.u64 	[%r1], {%rd1111, %rd1112};
	st.shared.v2.u64 	[%r1+16], {%rd1113, %rd1114};
$L__BB26_170:
	add.s64 	%rd176, %rd174, %rd5;
	mad.lo.s64 	%rd177, %rd176, %rd3, %rd4;
	setp.ge.u64 	%p86, %rd177, %rd517;
	@%p86 bra 	$L__BB26_172;
	mul.lo.s64 	%rd1115, %rd177, %rd6;
	shl.b64 	%rd1116, %rd1115, 5;
	add.s64 	%rd1117, %rd1, %rd1116;
	ld.global.v4.u64 	{%rd1118, %rd1119, %rd1120, %rd1121}, [%rd1117];
	st.shared.v2.u64 	[%r1], {%rd1118, %rd1119};
	st.shared.v2.u64 	[%r1+16], {%rd1120, %rd1121};
$L__BB26_172:
	add.s64 	%rd178, %rd176, %rd5;
	mad.lo.s64 	%rd179, %rd178, %rd3, %rd4;
	setp.ge.u64 	%p87, %rd179, %rd517;
	@%p87 bra 	$L__BB26_174;
	mul.lo.s64 	%rd1122, %rd179, %rd6;
	shl.b64 	%rd1123, %rd1122, 5;
	add.s64 	%rd1124, %rd1, %rd1123;
	ld.global.v4.u64 	{%rd1125, %rd1126, %rd1127, %rd1128}, [%rd1124];
	st.shared.v2.u64 	[%r1], {%rd1125, %rd1126};
	st.shared.v2.u64 	[%r1+16], {%rd1127, %rd1128};
$L__BB26_174:
	add.s64 	%rd180, %rd178, %rd5;
	mad.lo.s64 	%rd181, %rd180, %rd3, %rd4;
	setp.ge.u64 	%p88, %rd181, %rd517;
	@%p88 bra 	$L__BB26_176;
	mul.lo.s64 	%rd1129, %rd181, %rd6;
	shl.b64 	%rd1130, %rd1129, 5;
	add.s64 	%rd1131, %rd1, %rd1130;
	ld.global.v4.u64 	{%rd1132, %rd1133, %rd1134, %rd1135}, [%rd1131];
	st.shared.v2.u64 	[%r1], {%rd1132, %rd1133};
	st.shared.v2.u64 	[%r1+16], {%rd1134, %rd1135};
$L__BB26_176:
	add.s64 	%rd182, %rd180, %rd5;
	mad.lo.s64 	%rd183, %rd182, %rd3, %rd4;
	setp.ge.u64 	%p89, %rd183, %rd517;
	@%p89 bra 	$L__BB26_178;
	mul.lo.s64 	%rd1136, %rd183, %rd6;
	shl.b64 	%rd1137, %rd1136, 5;
	add.s64 	%rd1138, %rd1, %rd1137;
	ld.global.v4.u64 	{%rd1139, %rd1140, %rd1141, %rd1142}, [%rd1138];
	st.shared.v2.u64 	[%r1], {%rd1139, %rd1140};
	st.shared.v2.u64 	[%r1+16], {%rd1141, %rd1142};
$L__BB26_178:
	add.s64 	%rd184, %rd182, %rd5;
	mad.lo.s64 	%rd185, %rd184, %rd3, %rd4;
	setp.ge.u64 	%p90, %rd185, %rd517;
	@%p90 bra 	$L__BB26_180;
	mul.lo.s64 	%rd1143, %rd185, %rd6;
	shl.b64 	%rd1144, %rd1143, 5;
	add.s64 	%rd1145, %rd1, %rd1144;
	ld.global.v4.u64 	{%rd1146, %rd1147, %rd1148, %rd1149}, [%rd1145];
	st.shared.v2.u64 	[%r1], {%rd1146, %rd1147};
	st.shared.v2.u64 	[%r1+16], {%rd1148, %rd1149};
$L__BB26_180:
	add.s64 	%rd186, %rd184, %rd5;
	mad.lo.s64 	%rd187, %rd186, %rd3, %rd4;
	setp.ge.u64 	%p91, %rd187, %rd517;
	@%p91 bra 	$L__BB26_182;
	mul.lo.s64 	%rd1150, %rd187, %rd6;
	shl.b64 	%rd1151, %rd1150, 5;
	add.s64 	%rd1152, %rd1, %rd1151;
	ld.global.v4.u64 	{%rd1153, %rd1154, %rd1155, %rd1156}, [%rd1152];
	st.shared.v2.u64 	[%r1], {%rd1153, %rd1154};
	st.shared.v2.u64 	[%r1+16], {%rd1155, %rd1156};
$L__BB26_182:
	add.s64 	%rd188, %rd186, %rd5;
	mad.lo.s64 	%rd189, %rd188, %rd3, %rd4;
	setp.ge.u64 	%p92, %rd189, %rd517;
	@%p92 bra 	$L__BB26_184;
	mul.lo.s64 	%rd1157, %rd189, %rd6;
	shl.b64 	%rd1158, %rd1157, 5;
	add.s64 	%rd1159, %rd1, %rd1158;
	ld.global.v4.u64 	{%rd1160, %rd1161, %rd1162, %rd1163}, [%rd1159];
	st.shared.v2.u64 	[%r1], {%rd1160, %rd1161};
	st.shared.v2.u64 	[%r1+16], {%rd1162, %rd1163};
$L__BB26_184:
	add.s64 	%rd190, %rd188, %rd5;
	mad.lo.s64 	%rd191, %rd190, %rd3, %rd4;
	setp.ge.u64 	%p93, %rd191, %rd517;
	@%p93 bra 	$L__BB26_186;
	mul.lo.s64 	%rd1164, %rd191, %rd6;
	shl.b64 	%rd1165, %rd1164, 5;
	add.s64 	%rd1166, %rd1, %rd1165;
	ld.global.v4.u64 	{%rd1167, %rd1168, %rd1169, %rd1170}, [%rd1166];
	st.shared.v2.u64 	[%r1], {%rd1167, %rd1168};
	st.shared.v2.u64 	[%r1+16], {%rd1169, %rd1170};
$L__BB26_186:
	add.s64 	%rd192, %rd190, %rd5;
	mad.lo.s64 	%rd193, %rd192, %rd3, %rd4;
	setp.ge.u64 	%p94, %rd193, %rd517;
	@%p94 bra 	$L__BB26_188;
	mul.lo.s64 	%rd1171, %rd193, %rd6;
	shl.b64 	%rd1172, %rd1171, 5;
	add.s64 	%rd1173, %rd1, %rd1172;
	ld.global.v4.u64 	{%rd1174, %rd1175, %rd1176, %rd1177}, [%rd1173];
	st.shared.v2.u64 	[%r1], {%rd1174, %rd1175};
	st.shared.v2.u64 	[%r1+16], {%rd1176, %rd1177};
$L__BB26_188:
	add.s64 	%rd194, %rd192, %rd5;
	mad.lo.s64 	%rd195, %rd194, %rd3, %rd4;
	setp.ge.u64 	%p95, %rd195, %rd517;
	@%p95 bra 	$L__BB26_190;
	mul.lo.s64 	%rd1178, %rd195, %rd6;
	shl.b64 	%rd1179, %rd1178, 5;
	add.s64 	%rd1180, %rd1, %rd1179;
	ld.global.v4.u64 	{%rd1181, %rd1182, %rd1183, %rd1184}, [%rd1180];
	st.shared.v2.u64 	[%r1], {%rd1181, %rd1182};
	st.shared.v2.u64 	[%r1+16], {%rd1183, %rd1184};
$L__BB26_190:
	add.s64 	%rd196, %rd194, %rd5;
	mad.lo.s64 	%rd197, %rd196, %rd3, %rd4;
	setp.ge.u64 	%p96, %rd197, %rd517;
	@%p96 bra 	$L__BB26_192;
	mul.lo.s64 	%rd1185, %rd197, %rd6;
	shl.b64 	%rd1186, %rd1185, 5;
	add.s64 	%rd1187, %rd1, %rd1186;
	ld.global.v4.u64 	{%rd1188, %rd1189, %rd1190, %rd1191}, [%rd1187];
	st.shared.v2.u64 	[%r1], {%rd1188, %rd1189};
	st.shared.v2.u64 	[%r1+16], {%rd1190, %rd1191};
$L__BB26_192:
	add.s64 	%rd198, %rd196, %rd5;
	mad.lo.s64 	%rd199, %rd198, %rd3, %rd4;
	setp.ge.u64 	%p97, %rd199, %rd517;
	@%p97 bra 	$L__BB26_194;
	mul.lo.s64 	%rd1192, %rd199, %rd6;
	shl.b64 	%rd1193, %rd1192, 5;
	add.s64 	%rd1194, %rd1, %rd1193;
	ld.global.v4.u64 	{%rd1195, %rd1196, %rd1197, %rd1198}, [%rd1194];
	st.shared.v2.u64 	[%r1], {%rd1195, %rd1196};
	st.shared.v2.u64 	[%r1+16], {%rd1197, %rd1198};
$L__BB26_194:
	add.s64 	%rd200, %rd198, %rd5;
	mad.lo.s64 	%rd201, %rd200, %rd3, %rd4;
	setp.ge.u64 	%p98, %rd201, %rd517;
	@%p98 bra 	$L__BB26_196;
	mul.lo.s64 	%rd1199, %rd201, %rd6;
	shl.b64 	%rd1200, %rd1199, 5;
	add.s64 	%rd1201, %rd1, %rd1200;
	ld.global.v4.u64 	{%rd1202, %rd1203, %rd1204, %rd1205}, [%rd1201];
	st.shared.v2.u64 	[%r1], {%rd1202, %rd1203};
	st.shared.v2.u64 	[%r1+16], {%rd1204, %rd1205};
$L__BB26_196:
	add.s64 	%rd202, %rd200, %rd5;
	mad.lo.s64 	%rd203, %rd202, %rd3, %rd4;
	setp.ge.u64 	%p99, %rd203, %rd517;
	@%p99 bra 	$L__BB26_198;
	mul.lo.s64 	%rd1206, %rd203, %rd6;
	shl.b64 	%rd1207, %rd1206, 5;
	add.s64 	%rd1208, %rd1, %rd1207;
	ld.global.v4.u64 	{%rd1209, %rd1210, %rd1211, %rd1212}, [%rd1208];
	st.shared.v2.u64 	[%r1], {%rd1209, %rd1210};
	st.shared.v2.u64 	[%r1+16], {%rd1211, %rd1212};
$L__BB26_198:
	add.s64 	%rd204, %rd202, %rd5;
	mad.lo.s64 	%rd205, %rd204, %rd3, %rd4;
	setp.ge.u64 	%p100, %rd205, %rd517;
	@%p100 bra 	$L__BB26_200;
	mul.lo.s64 	%rd1213, %rd205, %rd6;
	shl.b64 	%rd1214, %rd1213, 5;
	add.s64 	%rd1215, %rd1, %rd1214;
	ld.global.v4.u64 	{%rd1216, %rd1217, %rd1218, %rd1219}, [%rd1215];
	st.shared.v2.u64 	[%r1], {%rd1216, %rd1217};
	st.shared.v2.u64 	[%r1+16], {%rd1218, %rd1219};
$L__BB26_200:
	add.s64 	%rd206, %rd204, %rd5;
	mad.lo.s64 	%rd207, %rd206, %rd3, %rd4;
	setp.ge.u64 	%p101, %rd207, %rd517;
	@%p101 bra 	$L__BB26_202;
	mul.lo.s64 	%rd1220, %rd207, %rd6;
	shl.b64 	%rd1221, %rd1220, 5;
	add.s64 	%rd1222, %rd1, %rd1221;
	ld.global.v4.u64 	{%rd1223, %rd1224, %rd1225, %rd1226}, [%rd1222];
	st.shared.v2.u64 	[%r1], {%rd1223, %rd1224};
	st.shared.v2.u64 	[%r1+16], {%rd1225, %rd1226};
$L__BB26_202:
	add.s64 	%rd208, %rd206, %rd5;
	mad.lo.s64 	%rd209, %rd208, %rd3, %rd4;
	setp.ge.u64 	%p102, %rd209, %rd517;
	@%p102 bra 	$L__BB26_204;
	mul.lo.s64 	%rd1227, %rd209, %rd6;
	shl.b64 	%rd1228, %rd1227, 5;
	add.s64 	%rd1229, %rd1, %rd1228;
	ld.global.v4.u64 	{%rd1230, %rd1231, %rd1232, %rd1233}, [%rd1229];
	st.shared.v2.u64 	[%r1], {%rd1230, %rd1231};
	st.shared.v2.u64 	[%r1+16], {%rd1232, %rd1233};
$L__BB26_204:
	add.s64 	%rd210, %rd208, %rd5;
	mad.lo.s64 	%rd211, %rd210, %rd3, %rd4;
	setp.ge.u64 	%p103, %rd211, %rd517;
	@%p103 bra 	$L__BB26_206;
	mul.lo.s64 	%rd1234, %rd211, %rd6;
	shl.b64 	%rd1235, %rd1234, 5;
	add.s64 	%rd1236, %rd1, %rd1235;
	ld.global.v4.u64 	{%rd1237, %rd1238, %rd1239, %rd1240}, [%rd1236];
	st.shared.v2.u64 	[%r1], {%rd1237, %rd1238};
	st.shared.v2.u64 	[%r1+16], {%rd1239, %rd1240};
$L__BB26_206:
	add.s64 	%rd212, %rd210, %rd5;
	mad.lo.s64 	%rd213, %rd212, %rd3, %rd4;
	setp.ge.u64 	%p104, %rd213, %rd517;
	@%p104 bra 	$L__BB26_208;
	mul.lo.s64 	%rd1241, %rd213, %rd6;
	shl.b64 	%rd1242, %rd1241, 5;
	add.s64 	%rd1243, %rd1, %rd1242;
	ld.global.v4.u64 	{%rd1244, %rd1245, %rd1246, %rd1247}, [%rd1243];
	st.shared.v2.u64 	[%r1], {%rd1244, %rd1245};
	st.shared.v2.u64 	[%r1+16], {%rd1246, %rd1247};
$L__BB26_208:
	add.s64 	%rd214, %rd212, %rd5;
	mad.lo.s64 	%rd215, %rd214, %rd3, %rd4;
	setp.ge.u64 	%p105, %rd215, %rd517;
	@%p105 bra 	$L__BB26_210;
	mul.lo.s64 	%rd1248, %rd215, %rd6;
	shl.b64 	%rd1249, %rd1248, 5;
	add.s64 	%rd1250, %rd1, %rd1249;
	ld.global.v4.u64 	{%rd1251, %rd1252, %rd1253, %rd1254}, [%rd1250];
	st.shared.v2.u64 	[%r1], {%rd1251, %rd1252};
	st.shared.v2.u64 	[%r1+16], {%rd1253, %rd1254};
$L__BB26_210:
	add.s64 	%rd216, %rd214, %rd5;
	mad.lo.s64 	%rd217, %rd216, %rd3, %rd4;
	setp.ge.u64 	%p106, %rd217, %rd517;
	@%p106 bra 	$L__BB26_212;
	mul.lo.s64 	%rd1255, %rd217, %rd6;
	shl.b64 	%rd1256, %rd1255, 5;
	add.s64 	%rd1257, %rd1, %rd1256;
	ld.global.v4.u64 	{%rd1258, %rd1259, %rd1260, %rd1261}, [%rd1257];
	st.shared.v2.u64 	[%r1], {%rd1258, %rd1259};
	st.shared.v2.u64 	[%r1+16], {%rd1260, %rd1261};
$L__BB26_212:
	add.s64 	%rd218, %rd216, %rd5;
	mad.lo.s64 	%rd219, %rd218, %rd3, %rd4;
	setp.ge.u64 	%p107, %rd219, %rd517;
	@%p107 bra 	$L__BB26_214;
	mul.lo.s64 	%rd1262, %rd219, %rd6;
	shl.b64 	%rd1263, %rd1262, 5;
	add.s64 	%rd1264, %rd1, %rd1263;
	ld.global.v4.u64 	{%rd1265, %rd1266, %rd1267, %rd1268}, [%rd1264];
	st.shared.v2.u64 	[%r1], {%rd1265, %rd1266};
	st.shared.v2.u64 	[%r1+16], {%rd1267, %rd1268};
$L__BB26_214:
	add.s64 	%rd220, %rd218, %rd5;
	mad.lo.s64 	%rd221, %rd220, %rd3, %rd4;
	setp.ge.u64 	%p108, %rd221, %rd517;
	@%p108 bra 	$L__BB26_216;
	mul.lo.s64 	%rd1269, %rd221, %rd6;
	shl.b64 	%rd1270, %rd1269, 5;
	add.s64 	%rd1271, %rd1, %rd1270;
	ld.global.v4.u64 	{%rd1272, %rd1273, %rd1274, %rd1275}, [%rd1271];
	st.shared.v2.u64 	[%r1], {%rd1272, %rd1273};
	st.shared.v2.u64 	[%r1+16], {%rd1274, %rd1275};
$L__BB26_216:
	add.s64 	%rd222, %rd220, %rd5;
	mad.lo.s64 	%rd223, %rd222, %rd3, %rd4;
	setp.ge.u64 	%p109, %rd223, %rd517;
	@%p109 bra 	$L__BB26_218;
	mul.lo.s64 	%rd1276, %rd223, %rd6;
	shl.b64 	%rd1277, %rd1276, 5;
	add.s64 	%rd1278, %rd1, %rd1277;
	ld.global.v4.u64 	{%rd1279, %rd1280, %rd1281, %rd1282}, [%rd1278];
	st.shared.v2.u64 	[%r1], {%rd1279, %rd1280};
	st.shared.v2.u64 	[%r1+16], {%rd1281, %rd1282};
$L__BB26_218:
	add.s64 	%rd224, %rd222, %rd5;
	mad.lo.s64 	%rd225, %rd224, %rd3, %rd4;
	setp.ge.u64 	%p110, %rd225, %rd517;
	@%p110 bra 	$L__BB26_220;
	mul.lo.s64 	%rd1283, %rd225, %rd6;
	shl.b64 	%rd1284, %rd1283, 5;
	add.s64 	%rd1285, %rd1, %rd1284;
	ld.global.v4.u64 	{%rd1286, %rd1287, %rd1288, %rd1289}, [%rd1285];
	st.shared.v2.u64 	[%r1], {%rd1286, %rd1287};
	st.shared.v2.u64 	[%r1+16], {%rd1288, %rd1289};
$L__BB26_220:
	add.s64 	%rd226, %rd224, %rd5;
	mad.lo.s64 	%rd227, %rd226, %rd3, %rd4;
	setp.ge.u64 	%p111, %rd227, %rd517;
	@%p111 bra 	$L__BB26_222;
	mul.lo.s64 	%rd1290, %rd227, %rd6;
	shl.b64 	%rd1291, %rd1290, 5;
	add.s64 	%rd1292, %rd1, %rd1291;
	ld.global.v4.u64 	{%rd1293, %rd1294, %rd1295, %rd1296}, [%rd1292];
	st.shared.v2.u64 	[%r1], {%rd1293, %rd1294};
	st.shared.v2.u64 	[%r1+16], {%rd1295, %rd1296};
$L__BB26_222:
	add.s64 	%rd228, %rd226, %rd5;
	mad.lo.s64 	%rd229, %rd228, %rd3, %rd4;
	setp.ge.u64 	%p112, %rd229, %rd517;
	@%p112 bra 	$L__BB26_224;
	mul.lo.s64 	%rd1297, %rd229, %rd6;
	shl.b64 	%rd1298, %rd1297, 5;
	add.s64 	%rd1299, %rd1, %rd1298;
	ld.global.v4.u64 	{%rd1300, %rd1301, %rd1302, %rd1303}, [%rd1299];
	st.shared.v2.u64 	[%r1], {%rd1300, %rd1301};
	st.shared.v2.u64 	[%r1+16], {%rd1302, %rd1303};
$L__BB26_224:
	add.s64 	%rd230, %rd228, %rd5;
	mad.lo.s64 	%rd231, %rd230, %rd3, %rd4;
	setp.ge.u64 	%p113, %rd231, %rd517;
	@%p113 bra 	$L__BB26_226;
	mul.lo.s64 	%rd1304, %rd231, %rd6;
	shl.b64 	%rd1305, %rd1304, 5;
	add.s64 	%rd1306, %rd1, %rd1305;
	ld.global.v4.u64 	{%rd1307, %rd1308, %rd1309, %rd1310}, [%rd1306];
	st.shared.v2.u64 	[%r1], {%rd1307, %rd1308};
	st.shared.v2.u64 	[%r1+16], {%rd1309, %rd1310};
$L__BB26_226:
	add.s64 	%rd232, %rd230, %rd5;
	mad.lo.s64 	%rd233, %rd232, %rd3, %rd4;
	setp.ge.u64 	%p114, %rd233, %rd517;
	@%p114 bra 	$L__BB26_228;
	mul.lo.s64 	%rd1311, %rd233, %rd6;
	shl.b64 	%rd1312, %rd1311, 5;
	add.s64 	%rd1313, %rd1, %rd1312;
	ld.global.v4.u64 	{%rd1314, %rd1315, %rd1316, %rd1317}, [%rd1313];
	st.shared.v2.u64 	[%r1], {%rd1314, %rd1315};
	st.shared.v2.u64 	[%r1+16], {%rd1316, %rd1317};
$L__BB26_228:
	add.s64 	%rd234, %rd232, %rd5;
	mad.lo.s64 	%rd235, %rd234, %rd3, %rd4;
	setp.ge.u64 	%p115, %rd235, %rd517;
	@%p115 bra 	$L__BB26_230;
	mul.lo.s64 	%rd1318, %rd235, %rd6;
	shl.b64 	%rd1319, %rd1318, 5;
	add.s64 	%rd1320, %rd1, %rd1319;
	ld.global.v4.u64 	{%rd1321, %rd1322, %rd1323, %rd1324}, [%rd1320];
	st.shared.v2.u64 	[%r1], {%rd1321, %rd1322};
	st.shared.v2.u64 	[%r1+16], {%rd1323, %rd1324};
$L__BB26_230:
	add.s64 	%rd236, %rd234, %rd5;
	mad.lo.s64 	%rd237, %rd236, %rd3, %rd4;
	setp.ge.u64 	%p116, %rd237, %rd517;
	@%p116 bra 	$L__BB26_232;
	mul.lo.s64 	%rd1325, %rd237, %rd6;
	shl.b64 	%rd1326, %rd1325, 5;
	add.s64 	%rd1327, %rd1, %rd1326;
	ld.global.v4.u64 	{%rd1328, %rd1329, %rd1330, %rd1331}, [%rd1327];
	st.shared.v2.u64 	[%r1], {%rd1328, %rd1329};
	st.shared.v2.u64 	[%r1+16], {%rd1330, %rd1331};
$L__BB26_232:
	add.s64 	%rd238, %rd236, %rd5;
	mad.lo.s64 	%rd239, %rd238, %rd3, %rd4;
	setp.ge.u64 	%p117, %rd239, %rd517;
	@%p117 bra 	$L__BB26_234;
	mul.lo.s64 	%rd1332, %rd239, %rd6;
	shl.b64 	%rd1333, %rd1332, 5;
	add.s64 	%rd1334, %rd1, %rd1333;
	ld.global.v4.u64 	{%rd1335, %rd1336, %rd1337, %rd1338}, [%rd1334];
	st.shared.v2.u64 	[%r1], {%rd1335, %rd1336};
	st.shared.v2.u64 	[%r1+16], {%rd1337, %rd1338};
$L__BB26_234:
	add.s64 	%rd240, %rd238, %rd5;
	mad.lo.s64 	%rd241, %rd240, %rd3, %rd4;
	setp.ge.u64 	%p118, %rd241, %rd517;
	@%p118 bra 	$L__BB26_236;
	mul.lo.s64 	%rd1339, %rd241, %rd6;
	shl.b64 	%rd1340, %rd1339, 5;
	add.s64 	%rd1341, %rd1, %rd1340;
	ld.global.v4.u64 	{%rd1342, %rd1343, %rd1344, %rd1345}, [%rd1341];
	st.shared.v2.u64 	[%r1], {%rd1342, %rd1343};
	st.shared.v2.u64 	[%r1+16], {%rd1344, %rd1345};
$L__BB26_236:
	add.s64 	%rd242, %rd240, %rd5;
	mad.lo.s64 	%rd243, %rd242, %rd3, %rd4;
	setp.ge.u64 	%p119, %rd243, %rd517;
	@%p119 bra 	$L__BB26_238;
	mul.lo.s64 	%rd1346, %rd243, %rd6;
	shl.b64 	%rd1347, %rd1346, 5;
	add.s64 	%rd1348, %rd1, %rd1347;
	ld.global.v4.u64 	{%rd1349, %rd1350, %rd1351, %rd1352}, [%rd1348];
	st.shared.v2.u64 	[%r1], {%rd1349, %rd1350};
	st.shared.v2.u64 	[%r1+16], {%rd1351, %rd1352};
$L__BB26_238:
	add.s64 	%rd244, %rd242, %rd5;
	mad.lo.s64 	%rd245, %rd244, %rd3, %rd4;
	setp.ge.u64 	%p120, %rd245, %rd517;
	@%p120 bra 	$L__BB26_240;
	mul.lo.s64 	%rd1353, %rd245, %rd6;
	shl.b64 	%rd1354, %rd1353, 5;
	add.s64 	%rd1355, %rd1, %rd1354;
	ld.global.v4.u64 	{%rd1356, %rd1357, %rd1358, %rd1359}, [%rd1355];
	st.shared.v2.u64 	[%r1], {%rd1356, %rd1357};
	st.shared.v2.u64 	[%r1+16], {%rd1358, %rd1359};
$L__BB26_240:
	add.s64 	%rd246, %rd244, %rd5;
	mad.lo.s64 	%rd247, %rd246, %rd3, %rd4;
	setp.ge.u64 	%p121, %rd247, %rd517;
	@%p121 bra 	$L__BB26_242;
	mul.lo.s64 	%rd1360, %rd247, %rd6;
	shl.b64 	%rd1361, %rd1360, 5;
	add.s64 	%rd1362, %rd1, %rd1361;
	ld.global.v4.u64 	{%rd1363, %rd1364, %rd1365, %rd1366}, [%rd1362];
	st.shared.v2.u64 	[%r1], {%rd1363, %rd1364};
	st.shared.v2.u64 	[%r1+16], {%rd1365, %rd1366};
$L__BB26_242:
	add.s64 	%rd248, %rd246, %rd5;
	mad.lo.s64 	%rd249, %rd248, %rd3, %rd4;
	setp.ge.u64 	%p122, %rd249, %rd517;
	@%p122 bra 	$L__BB26_244;
	mul.lo.s64 	%rd1367, %rd249, %rd6;
	shl.b64 	%rd1368, %rd1367, 5;
	add.s64 	%rd1369, %rd1, %rd1368;
	ld.global.v4.u64 	{%rd1370, %rd1371, %rd1372, %rd1373}, [%rd1369];
	st.shared.v2.u64 	[%r1], {%rd1370, %rd1371};
	st.shared.v2.u64 	[%r1+16], {%rd1372, %rd1373};
$L__BB26_244:
	add.s64 	%rd250, %rd248, %rd5;
	mad.lo.s64 	%rd251, %rd250, %rd3, %rd4;
	setp.ge.u64 	%p123, %rd251, %rd517;
	@%p123 bra 	$L__BB26_246;
	mul.lo.s64 	%rd1374, %rd251, %rd6;
	shl.b64 	%rd1375, %rd1374, 5;
	add.s64 	%rd1376, %rd1, %rd1375;
	ld.global.v4.u64 	{%rd1377, %rd1378, %rd1379, %rd1380}, [%rd1376];
	st.shared.v2.u64 	[%r1], {%rd1377, %rd1378};
	st.shared.v2.u64 	[%r1+16], {%rd1379, %rd1380};
$L__BB26_246:
	add.s64 	%rd252, %rd250, %rd5;
	mad.lo.s64 	%rd253, %rd252, %rd3, %rd4;
	setp.ge.u64 	%p124, %rd253, %rd517;
	@%p124 bra 	$L__BB26_248;
	mul.lo.s64 	%rd1381, %rd253, %rd6;
	shl.b64 	%rd1382, %rd1381, 5;
	add.s64 	%rd1383, %rd1, %rd1382;
	ld.global.v4.u64 	{%rd1384, %rd1385, %rd1386, %rd1387}, [%rd1383];
	st.shared.v2.u64 	[%r1], {%rd1384, %rd1385};
	st.shared.v2.u64 	[%r1+16], {%rd1386, %rd1387};
$L__BB26_248:
	add.s64 	%rd254, %rd252, %rd5;
	mad.lo.s64 	%rd255, %rd254, %rd3, %rd4;
	setp.ge.u64 	%p125, %rd255, %rd517;
	@%p125 bra 	$L__BB26_250;
	mul.lo.s64 	%rd1388, %rd255, %rd6;
	shl.b64 	%rd1389, %rd1388, 5;
	add.s64 	%rd1390, %rd1, %rd1389;
	ld.global.v4.u64 	{%rd1391, %rd1392, %rd1393, %rd1394}, [%rd1390];
	st.shared.v2.u64 	[%r1], {%rd1391, %rd1392};
	st.shared.v2.u64 	[%r1+16], {%rd1393, %rd1394};
$L__BB26_250:
	add.s64 	%rd256, %rd254, %rd5;
	mad.lo.s64 	%rd257, %rd256, %rd3, %rd4;
	setp.ge.u64 	%p126, %rd257, %rd517;
	@%p126 bra 	$L__BB26_252;
	mul.lo.s64 	%rd1395, %rd257, %rd6;
	shl.b64 	%rd1396, %rd1395, 5;
	add.s64 	%rd1397, %rd1, %rd1396;
	ld.global.v4.u64 	{%rd1398, %rd1399, %rd1400, %rd1401}, [%rd1397];
	st.shared.v2.u64 	[%r1], {%rd1398, %rd1399};
	st.shared.v2.u64 	[%r1+16], {%rd1400, %rd1401};
$L__BB26_252:
	add.s64 	%rd258, %rd256, %rd5;
	mad.lo.s64 	%rd259, %rd258, %rd3, %rd4;
	setp.ge.u64 	%p127, %rd259, %rd517;
	@%p127 bra 	$L__BB26_254;
	mul.lo.s64 	%rd1402, %rd259, %rd6;
	shl.b64 	%rd1403, %rd1402, 5;
	add.s64 	%rd1404, %rd1, %rd1403;
	ld.global.v4.u64 	{%rd1405, %rd1406, %rd1407, %rd1408}, [%rd1404];
	st.shared.v2.u64 	[%r1], {%rd1405, %rd1406};
	st.shared.v2.u64 	[%r1+16], {%rd1407, %rd1408};
$L__BB26_254:
	add.s64 	%rd260, %rd258, %rd5;
	mad.lo.s64 	%rd261, %rd260, %rd3, %rd4;
	setp.ge.u64 	%p128, %rd261, %rd517;
	@%p128 bra 	$L__BB26_256;
	mul.lo.s64 	%rd1409, %rd261, %rd6;
	shl.b64 	%rd1410, %rd1409, 5;
	add.s64 	%rd1411, %rd1, %rd1410;
	ld.global.v4.u64 	{%rd1412, %rd1413, %rd1414, %rd1415}, [%rd1411];
	st.shared.v2.u64 	[%r1], {%rd1412, %rd1413};
	st.shared.v2.u64 	[%r1+16], {%rd1414, %rd1415};
$L__BB26_256:
	add.s64 	%rd262, %rd260, %rd5;
	mad.lo.s64 	%rd263, %rd262, %rd3, %rd4;
	setp.ge.u64 	%p129, %rd263, %rd517;
	@%p129 bra 	$L__BB26_258;
	mul.lo.s64 	%rd1416, %rd263, %rd6;
	shl.b64 	%rd1417, %rd1416, 5;
	add.s64 	%rd1418, %rd1, %rd1417;
	ld.global.v4.u64 	{%rd1419, %rd1420, %rd1421, %rd1422}, [%rd1418];
	st.shared.v2.u64 	[%r1], {%rd1419, %rd1420};
	st.shared.v2.u64 	[%r1+16], {%rd1421, %rd1422};
$L__BB26_258:
	add.s64 	%rd264, %rd262, %rd5;
	mad.lo.s64 	%rd265, %rd264, %rd3, %rd4;
	setp.ge.u64 	%p130, %rd265, %rd517;
	@%p130 bra 	$L__BB26_260;
	mul.lo.s64 	%rd1423, %rd265, %rd6;
	shl.b64 	%rd1424, %rd1423, 5;
	add.s64 	%rd1425, %rd1, %rd1424;
	ld.global.v4.u64 	{%rd1426, %rd1427, %rd1428, %rd1429}, [%rd1425];
	st.shared.v2.u64 	[%r1], {%rd1426, %rd1427};
	st.shared.v2.u64 	[%r1+16], {%rd1428, %rd1429};
$L__BB26_260:
	add.s64 	%rd266, %rd264, %rd5;
	mad.lo.s64 	%rd267, %rd266, %rd3, %rd4;
	setp.ge.u64 	%p131, %rd267, %rd517;
	@%p131 bra 	$L__BB26_262;
	mul.lo.s64 	%rd1430, %rd267, %rd6;
	shl.b64 	%rd1431, %rd1430, 5;
	add.s64 	%rd1432, %rd1, %rd1431;
	ld.global.v4.u64 	{%rd1433, %rd1434, %rd1435, %rd1436}, [%rd1432];
	st.shared.v2.u64 	[%r1], {%rd1433, %rd1434};
	st.shared.v2.u64 	[%r1+16], {%rd1435, %rd1436};
$L__BB26_262:
	add.s64 	%rd268, %rd266, %rd5;
	mad.lo.s64 	%rd269, %rd268, %rd3, %rd4;
	setp.ge.u64 	%p132, %rd269, %rd517;
	@%p132 bra 	$L__BB26_264;
	mul.lo.s64 	%rd1437, %rd269, %rd6;
	shl.b64 	%rd1438, %rd1437, 5;
	add.s64 	%rd1439, %rd1, %rd1438;
	ld.global.v4.u64 	{%rd1440, %rd1441, %rd1442, %rd1443}, [%rd1439];
	st.shared.v2.u64 	[%r1], {%rd1440, %rd1441};
	st.shared.v2.u64 	[%r1+16], {%rd1442, %rd1443};
$L__BB26_264:
	add.s64 	%rd270, %rd268, %rd5;
	mad.lo.s64 	%rd271, %rd270, %rd3, %rd4;
	setp.ge.u64 	%p133, %rd271, %rd517;
	@%p133 bra 	$L__BB26_266;
	mul.lo.s64 	%rd1444, %rd271, %rd6;
	shl.b64 	%rd1445, %rd1444, 5;
	add.s64 	%rd1446, %rd1, %rd1445;
	ld.global.v4.u64 	{%rd1447, %rd1448, %rd1449, %rd1450}, [%rd1446];
	st.shared.v2.u64 	[%r1], {%rd1447, %rd1448};
	st.shared.v2.u64 	[%r1+16], {%rd1449, %rd1450};
$L__BB26_266:
	add.s64 	%rd272, %rd270, %rd5;
	mad.lo.s64 	%rd273, %rd272, %rd3, %rd4;
	setp.ge.u64 	%p134, %rd273, %rd517;
	@%p134 bra 	$L__BB26_268;
	mul.lo.s64 	%rd1451, %rd273, %rd6;
	shl.b64 	%rd1452, %rd1451, 5;
	add.s64 	%rd1453, %rd1, %rd1452;
	ld.global.v4.u64 	{%rd1454, %rd1455, %rd1456, %rd1457}, [%rd1453];
	st.shared.v2.u64 	[%r1], {%rd1454, %rd1455};
	st.shared.v2.u64 	[%r1+16], {%rd1456, %rd1457};
$L__BB26_268:
	add.s64 	%rd274, %rd272, %rd5;
	mad.lo.s64 	%rd275, %rd274, %rd3, %rd4;
	setp.ge.u64 	%p135, %rd275, %rd517;
	@%p135 bra 	$L__BB26_270;
	mul.lo.s64 	%rd1458, %rd275, %rd6;
	shl.b64 	%rd1459, %rd1458, 5;
	add.s64 	%rd1460, %rd1, %rd1459;
	ld.global.v4.u64 	{%rd1461, %rd1462, %rd1463, %rd1464}, [%rd1460];
	st.shared.v2.u64 	[%r1], {%rd1461, %rd1462};
	st.shared.v2.u64 	[%r1+16], {%rd1463, %rd1464};
$L__BB26_270:
	add.s64 	%rd276, %rd274, %rd5;
	mad.lo.s64 	%rd277, %rd276, %rd3, %rd4;
	setp.ge.u64 	%p136, %rd277, %rd517;
	@%p136 bra 	$L__BB26_272;
	mul.lo.s64 	%rd1465, %rd277, %rd6;
	shl.b64 	%rd1466, %rd1465, 5;
	add.s64 	%rd1467, %rd1, %rd1466;
	ld.global.v4.u64 	{%rd1468, %rd1469, %rd1470, %rd1471}, [%rd1467];
	st.shared.v2.u64 	[%r1], {%rd1468, %rd1469};
	st.shared.v2.u64 	[%r1+16], {%rd1470, %rd1471};
$L__BB26_272:
	add.s64 	%rd278, %rd276, %rd5;
	mad.lo.s64 	%rd279, %rd278, %rd3, %rd4;
	setp.ge.u64 	%p137, %rd279, %rd517;
	@%p137 bra 	$L__BB26_274;
	mul.lo.s64 	%rd1472, %rd279, %rd6;
	shl.b64 	%rd1473, %rd1472, 5;
	add.s64 	%rd1474, %rd1, %rd1473;
	ld.global.v4.u64 	{%rd1475, %rd1476, %rd1477, %rd1478}, [%rd1474];
	st.shared.v2.u64 	[%r1], {%rd1475, %rd1476};
	st.shared.v2.u64 	[%r1+16], {%rd1477, %rd1478};
$L__BB26_274:
	add.s64 	%rd280, %rd278, %rd5;
	mad.lo.s64 	%rd281, %rd280, %rd3, %rd4;
	setp.ge.u64 	%p138, %rd281, %rd517;
	@%p138 bra 	$L__BB26_276;
	mul.lo.s64 	%rd1479, %rd281, %rd6;
	shl.b64 	%rd1480, %rd1479, 5;
	add.s64 	%rd1481, %rd1, %rd1480;
	ld.global.v4.u64 	{%rd1482, %rd1483, %rd1484, %rd1485}, [%rd1481];
	st.shared.v2.u64 	[%r1], {%rd1482, %rd1483};
	st.shared.v2.u64 	[%r1+16], {%rd1484, %rd1485};
$L__BB26_276:
	add.s64 	%rd282, %rd280, %rd5;
	mad.lo.s64 	%rd283, %rd282, %rd3, %rd4;
	setp.ge.u64 	%p139, %rd283, %rd517;
	@%p139 bra 	$L__BB26_278;
	mul.lo.s64 	%rd1486, %rd283, %rd6;
	shl.b64 	%rd1487, %rd1486, 5;
	add.s64 	%rd1488, %rd1, %rd1487;
	ld.global.v4.u64 	{%rd1489, %rd1490, %rd1491, %rd1492}, [%rd1488];
	st.shared.v2.u64 	[%r1], {%rd1489, %rd1490};
	st.shared.v2.u64 	[%r1+16], {%rd1491, %rd1492};
$L__BB26_278:
	add.s64 	%rd284, %rd282, %rd5;
	mad.lo.s64 	%rd285, %rd284, %rd3, %rd4;
	setp.ge.u64 	%p140, %rd285, %rd517;
	@%p140 bra 	$L__BB26_280;
	mul.lo.s64 	%rd1493, %rd285, %rd6;
	shl.b64 	%rd1494, %rd1493, 5;
	add.s64 	%rd1495, %rd1, %rd1494;
	ld.global.v4.u64 	{%rd1496, %rd1497, %rd1498, %rd1499}, [%rd1495];
	st.shared.v2.u64 	[%r1], {%rd1496, %rd1497};
	st.shared.v2.u64 	[%r1+16], {%rd1498, %rd1499};
$L__BB26_280:
	add.s64 	%rd286, %rd284, %rd5;
	mad.lo.s64 	%rd287, %rd286, %rd3, %rd4;
	setp.ge.u64 	%p141, %rd287, %rd517;
	@%p141 bra 	$L__BB26_282;
	mul.lo.s64 	%rd1500, %rd287, %rd6;
	shl.b64 	%rd1501, %rd1500, 5;
	add.s64 	%rd1502, %rd1, %rd1501;
	ld.global.v4.u64 	{%rd1503, %rd1504, %rd1505, %rd1506}, [%rd1502];
	st.shared.v2.u64 	[%r1], {%rd1503, %rd1504};
	st.shared.v2.u64 	[%r1+16], {%rd1505, %rd1506};
$L__BB26_282:
	add.s64 	%rd288, %rd286, %rd5;
	mad.lo.s64 	%rd289, %rd288, %rd3, %rd4;
	setp.ge.u64 	%p142, %rd289, %rd517;
	@%p142 bra 	$L__BB26_284;
	mul.lo.s64 	%rd1507, %rd289, %rd6;
	shl.b64 	%rd1508, %rd1507, 5;
	add.s64 	%rd1509, %rd1, %rd1508;
	ld.global.v4.u64 	{%rd1510, %rd1511, %rd1512, %rd1513}, [%rd1509];
	st.shared.v2.u64 	[%r1], {%rd1510, %rd1511};
	st.shared.v2.u64 	[%r1+16], {%rd1512, %rd1513};
$L__BB26_284:
	add.s64 	%rd290, %rd288, %rd5;
	mad.lo.s64 	%rd291, %rd290, %rd3, %rd4;
	setp.ge.u64 	%p143, %rd291, %rd517;
	@%p143 bra 	$L__BB26_286;
	mul.lo.s64 	%rd1514, %rd291, %rd6;
	shl.b64 	%rd1515, %rd1514, 5;
	add.s64 	%rd1516, %rd1, %rd1515;
	ld.global.v4.u64 	{%rd1517, %rd1518, %rd1519, %rd1520}, [%rd1516];
	st.shared.v2.u64 	[%r1], {%rd1517, %rd1518};
	st.shared.v2.u64 	[%r1+16], {%rd1519, %rd1520};
$L__BB26_286:
	add.s64 	%rd292, %rd290, %rd5;
	mad.lo.s64 	%rd293, %rd292, %rd3, %rd4;
	setp.ge.u64 	%p144, %rd293, %rd517;
	@%p144 bra 	$L__BB26_288;
	mul.lo.s64 	%rd1521, %rd293, %rd6;
	shl.b64 	%rd1522, %rd1521, 5;
	add.s64 	%rd1523, %rd1, %rd1522;
	ld.global.v4.u64 	{%rd1524, %rd1525, %rd1526, %rd1527}, [%rd1523];
	st.shared.v2.u64 	[%r1], {%rd1524, %rd1525};
	st.shared.v2.u64 	[%r1+16], {%rd1526, %rd1527};
$L__BB26_288:
	add.s64 	%rd294, %rd292, %rd5;
	mad.lo.s64 	%rd295, %rd294, %rd3, %rd4;
	setp.ge.u64 	%p145, %rd295, %rd517;
	@%p145 bra 	$L__BB26_290;
	mul.lo.s64 	%rd1528, %rd295, %rd6;
	shl.b64 	%rd1529, %rd1528, 5;
	add.s64 	%rd1530, %rd1, %rd1529;
	ld.global.v4.u64 	{%rd1531, %rd1532, %rd1533, %rd1534}, [%rd1530];
	st.shared.v2.u64 	[%r1], {%rd1531, %rd1532};
	st.shared.v2.u64 	[%r1+16], {%rd1533, %rd1534};
$L__BB26_290:
	add.s64 	%rd296, %rd294, %rd5;
	mad.lo.s64 	%rd297, %rd296, %rd3, %rd4;
	setp.ge.u64 	%p146, %rd297, %rd517;
	@%p146 bra 	$L__BB26_292;
	mul.lo.s64 	%rd1535, %rd297, %rd6;
	shl.b64 	%rd1536, %rd1535, 5;
	add.s64 	%rd1537, %rd1, %rd1536;
	ld.global.v4.u64 	{%rd1538, %rd1539, %rd1540, %rd1541}, [%rd1537];
	st.shared.v2.u64 	[%r1], {%rd1538, %rd1539};
	st.shared.v2.u64 	[%r1+16], {%rd1540, %rd1541};
$L__BB26_292:
	add.s64 	%rd298, %rd296, %rd5;
	mad.lo.s64 	%rd299, %rd298, %rd3, %rd4;
	setp.ge.u64 	%p147, %rd299, %rd517;
	@%p147 bra 	$L__BB26_294;
	mul.lo.s64 	%rd1542, %rd299, %rd6;
	shl.b64 	%rd1543, %rd1542, 5;
	add.s64 	%rd1544, %rd1, %rd1543;
	ld.global.v4.u64 	{%rd1545, %rd1546, %rd1547, %rd1548}, [%rd1544];
	st.shared.v2.u64 	[%r1], {%rd1545, %rd1546};
	st.shared.v2.u64 	[%r1+16], {%rd1547, %rd1548};
$L__BB26_294:
	add.s64 	%rd300, %rd298, %rd5;
	mad.lo.s64 	%rd301, %rd300, %rd3, %rd4;
	setp.ge.u64 	%p148, %rd301, %rd517;
	@%p148 bra 	$L__BB26_296;
	mul.lo.s64 	%rd1549, %rd301, %rd6;
	shl.b64 	%rd1550, %rd1549, 5;
	add.s64 	%rd1551, %rd1, %rd1550;
	ld.global.v4.u64 	{%rd1552, %rd1553, %rd1554, %rd1555}, [%rd1551];
	st.shared.v2.u64 	[%r1], {%rd1552, %rd1553};
	st.shared.v2.u64 	[%r1+16], {%rd1554, %rd1555};
$L__BB26_296:
	add.s64 	%rd302, %rd300, %rd5;
	mad.lo.s64 	%rd303, %rd302, %rd3, %rd4;
	setp.ge.u64 	%p149, %rd303, %rd517;
	@%p149 bra 	$L__BB26_298;
	mul.lo.s64 	%rd1556, %rd303, %rd6;
	shl.b64 	%rd1557, %rd1556, 5;
	add.s64 	%rd1558, %rd1, %rd1557;
	ld.global.v4.u64 	{%rd1559, %rd1560, %rd1561, %rd1562}, [%rd1558];
	st.shared.v2.u64 	[%r1], {%rd1559, %rd1560};
	st.shared.v2.u64 	[%r1+16], {%rd1561, %rd1562};
$L__BB26_298:
	add.s64 	%rd304, %rd302, %rd5;
	mad.lo.s64 	%rd305, %rd304, %rd3, %rd4;
	setp.ge.u64 	%p150, %rd305, %rd517;
	@%p150 bra 	$L__BB26_300;
	mul.lo.s64 	%rd1563, %rd305, %rd6;
	shl.b64 	%rd1564, %rd1563, 5;
	add.s64 	%rd1565, %rd1, %rd1564;
	ld.global.v4.u64 	{%rd1566, %rd1567, %rd1568, %rd1569}, [%rd1565];
	st.shared.v2.u64 	[%r1], {%rd1566, %rd1567};
	st.shared.v2.u64 	[%r1+16], {%rd1568, %rd1569};
$L__BB26_300:
	add.s64 	%rd306, %rd304, %rd5;
	mad.lo.s64 	%rd307, %rd306, %rd3, %rd4;
	setp.ge.u64 	%p151, %rd307, %rd517;
	@%p151 bra 	$L__BB26_302;
	mul.lo.s64 	%rd1570, %rd307, %rd6;
	shl.b64 	%rd1571, %rd1570, 5;
	add.s64 	%rd1572, %rd1, %rd1571;
	ld.global.v4.u64 	{%rd1573, %rd1574, %rd1575, %rd1576}, [%rd1572];
	st.shared.v2.u64 	[%r1], {%rd1573, %rd1574};
	st.shared.v2.u64 	[%r1+16], {%rd1575, %rd1576};
$L__BB26_302:
	add.s64 	%rd308, %rd306, %rd5;
	mad.lo.s64 	%rd309, %rd308, %rd3, %rd4;
	setp.ge.u64 	%p152, %rd309, %rd517;
	@%p152 bra 	$L__BB26_304;
	mul.lo.s64 	%rd1577, %rd309, %rd6;
	shl.b64 	%rd1578, %rd1577, 5;
	add.s64 	%rd1579, %rd1, %rd1578;
	ld.global.v4.u64 	{%rd1580, %rd1581, %rd1582, %rd1583}, [%rd1579];
	st.shared.v2.u64 	[%r1], {%rd1580, %rd1581};
	st.shared.v2.u64 	[%r1+16], {%rd1582, %rd1583};
$L__BB26_304:
	add.s64 	%rd310, %rd308, %rd5;
	mad.lo.s64 	%rd311, %rd310, %rd3, %rd4;
	setp.ge.u64 	%p153, %rd311, %rd517;
	@%p153 bra 	$L__BB26_306;
	mul.lo.s64 	%rd1584, %rd311, %rd6;
	shl.b64 	%rd1585, %rd1584, 5;
	add.s64 	%rd1586, %rd1, %rd1585;
	ld.global.v4.u64 	{%rd1587, %rd1588, %rd1589, %rd1590}, [%rd1586];
	st.shared.v2.u64 	[%r1], {%rd1587, %rd1588};
	st.shared.v2.u64 	[%r1+16], {%rd1589, %rd1590};
$L__BB26_306:
	add.s64 	%rd312, %rd310, %rd5;
	mad.lo.s64 	%rd313, %rd312, %rd3, %rd4;
	setp.ge.u64 	%p154, %rd313, %rd517;
	@%p154 bra 	$L__BB26_308;
	mul.lo.s64 	%rd1591, %rd313, %rd6;
	shl.b64 	%rd1592, %rd1591, 5;
	add.s64 	%rd1593, %rd1, %rd1592;
	ld.global.v4.u64 	{%rd1594, %rd1595, %rd1596, %rd1597}, [%rd1593];
	st.shared.v2.u64 	[%r1], {%rd1594, %rd1595};
	st.shared.v2.u64 	[%r1+16], {%rd1596, %rd1597};
$L__BB26_308:
	add.s64 	%rd314, %rd312, %rd5;
	mad.lo.s64 	%rd315, %rd314, %rd3, %rd4;
	setp.ge.u64 	%p155, %rd315, %rd517;
	@%p155 bra 	$L__BB26_310;
	mul.lo.s64 	%rd1598, %rd315, %rd6;
	shl.b64 	%rd1599, %rd1598, 5;
	add.s64 	%rd1600, %rd1, %rd1599;
	ld.global.v4.u64 	{%rd1601, %rd1602, %rd1603, %rd1604}, [%rd1600];
	st.shared.v2.u64 	[%r1], {%rd1601, %rd1602};
	st.shared.v2.u64 	[%r1+16], {%rd1603, %rd1604};
$L__BB26_310:
	add.s64 	%rd316, %rd314, %rd5;
	mad.lo.s64 	%rd317, %rd316, %rd3, %rd4;
	setp.ge.u64 	%p156, %rd317, %rd517;
	@%p156 bra 	$L__BB26_312;
	mul.lo.s64 	%rd1605, %rd317, %rd6;
	shl.b64 	%rd1606, %rd1605, 5;
	add.s64 	%rd1607, %rd1, %rd1606;
	ld.global.v4.u64 	{%rd1608, %rd1609, %rd1610, %rd1611}, [%rd1607];
	st.shared.v2.u64 	[%r1], {%rd1608, %rd1609};
	st.shared.v2.u64 	[%r1+16], {%rd1610, %rd1611};
$L__BB26_312:
	add.s64 	%rd318, %rd316, %rd5;
	mad.lo.s64 	%rd319, %rd318, %rd3, %rd4;
	setp.ge.u64 	%p157, %rd319, %rd517;
	@%p157 bra 	$L__BB26_314;
	mul.lo.s64 	%rd1612, %rd319, %rd6;
	shl.b64 	%rd1613, %rd1612, 5;
	add.s64 	%rd1614, %rd1, %rd1613;
	ld.global.v4.u64 	{%rd1615, %rd1616, %rd1617, %rd1618}, [%rd1614];
	st.shared.v2.u64 	[%r1], {%rd1615, %rd1616};
	st.shared.v2.u64 	[%r1+16], {%rd1617, %rd1618};
$L__BB26_314:
	add.s64 	%rd320, %rd318, %rd5;
	mad.lo.s64 	%rd321, %rd320, %rd3, %rd4;
	setp.ge.u64 	%p158, %rd321, %rd517;
	@%p158 bra 	$L__BB26_316;
	mul.lo.s64 	%rd1619, %rd321, %rd6;
	shl.b64 	%rd1620, %rd1619, 5;
	add.s64 	%rd1621, %rd1, %rd1620;
	ld.global.v4.u64 	{%rd1622, %rd1623, %rd1624, %rd1625}, [%rd1621];
	st.shared.v2.u64 	[%r1], {%rd1622, %rd1623};
	st.shared.v2.u64 	[%r1+16], {%rd1624, %rd1625};
$L__BB26_316:
	add.s64 	%rd322, %rd320, %rd5;
	mad.lo.s64 	%rd323, %rd322, %rd3, %rd4;
	setp.ge.u64 	%p159, %rd323, %rd517;
	@%p159 bra 	$L__BB26_318;
	mul.lo.s64 	%rd1626, %rd323, %rd6;
	shl.b64 	%rd1627, %rd1626, 5;
	add.s64 	%rd1628, %rd1, %rd1627;
	ld.global.v4.u64 	{%rd1629, %rd1630, %rd1631, %rd1632}, [%rd1628];
	st.shared.v2.u64 	[%r1], {%rd1629, %rd1630};
	st.shared.v2.u64 	[%r1+16], {%rd1631, %rd1632};
$L__BB26_318:
	add.s64 	%rd324, %rd322, %rd5;
	mad.lo.s64 	%rd325, %rd324, %rd3, %rd4;
	setp.ge.u64 	%p160, %rd325, %rd517;
	@%p160 bra 	$L__BB26_320;
	mul.lo.s64 	%rd1633, %rd325, %rd6;
	shl.b64 	%rd1634, %rd1633, 5;
	add.s64 	%rd1635, %rd1, %rd1634;
	ld.global.v4.u64 	{%rd1636, %rd1637, %rd1638, %rd1639}, [%rd1635];
	st.shared.v2.u64 	[%r1], {%rd1636, %rd1637};
	st.shared.v2.u64 	[%r1+16], {%rd1638, %rd1639};
$L__BB26_320:
	add.s64 	%rd326, %rd324, %rd5;
	mad.lo.s64 	%rd327, %rd326, %rd3, %rd4;
	setp.ge.u64 	%p161, %rd327, %rd517;
	@%p161 bra 	$L__BB26_322;
	mul.lo.s64 	%rd1640, %rd327, %rd6;
	shl.b64 	%rd1641, %rd1640, 5;
	add.s64 	%rd1642, %rd1, %rd1641;
	ld.global.v4.u64 	{%rd1643, %rd1644, %rd1645, %rd1646}, [%rd1642];
	st.shared.v2.u64 	[%r1], {%rd1643, %rd1644};
	st.shared.v2.u64 	[%r1+16], {%rd1645, %rd1646};
$L__BB26_322:
	add.s64 	%rd328, %rd326, %rd5;
	mad.lo.s64 	%rd329, %rd328, %rd3, %rd4;
	setp.ge.u64 	%p162, %rd329, %rd517;
	@%p162 bra 	$L__BB26_324;
	mul.lo.s64 	%rd1647, %rd329, %rd6;
	shl.b64 	%rd1648, %rd1647, 5;
	add.s64 	%rd1649, %rd1, %rd1648;
	ld.global.v4.u64 	{%rd1650, %rd1651, %rd1652, %rd1653}, [%rd1649];
	st.shared.v2.u64 	[%r1], {%rd1650, %rd1651};
	st.shared.v2.u64 	[%r1+16], {%rd1652, %rd1653};
$L__BB26_324:
	add.s64 	%rd330, %rd328, %rd5;
	mad.lo.s64 	%rd331, %rd330, %rd3, %rd4;
	setp.ge.u64 	%p163, %rd331, %rd517;
	@%p163 bra 	$L__BB26_326;
	mul.lo.s64 	%rd1654, %rd331, %rd6;
	shl.b64 	%rd1655, %rd1654, 5;
	add.s64 	%rd1656, %rd1, %rd1655;
	ld.global.v4.u64 	{%rd1657, %rd1658, %rd1659, %rd1660}, [%rd1656];
	st.shared.v2.u64 	[%r1], {%rd1657, %rd1658};
	st.shared.v2.u64 	[%r1+16], {%rd1659, %rd1660};
$L__BB26_326:
	add.s64 	%rd332, %rd330, %rd5;
	mad.lo.s64 	%rd333, %rd332, %rd3, %rd4;
	setp.ge.u64 	%p164, %rd333, %rd517;
	@%p164 bra 	$L__BB26_328;
	mul.lo.s64 	%rd1661, %rd333, %rd6;
	shl.b64 	%rd1662, %rd1661, 5;
	add.s64 	%rd1663, %rd1, %rd1662;
	ld.global.v4.u64 	{%rd1664, %rd1665, %rd1666, %rd1667}, [%rd1663];
	st.shared.v2.u64 	[%r1], {%rd1664, %rd1665};
	st.shared.v2.u64 	[%r1+16], {%rd1666, %rd1667};
$L__BB26_328:
	add.s64 	%rd334, %rd332, %rd5;
	mad.lo.s64 	%rd335, %rd334, %rd3, %rd4;
	setp.ge.u64 	%p165, %rd335, %rd517;
	@%p165 bra 	$L__BB26_330;
	mul.lo.s64 	%rd1668, %rd335, %rd6;
	shl.b64 	%rd1669, %rd1668, 5;
	add.s64 	%rd1670, %rd1, %rd1669;
	ld.global.v4.u64 	{%rd1671, %rd1672, %rd1673, %rd1674}, [%rd1670];
	st.shared.v2.u64 	[%r1], {%rd1671, %rd1672};
	st.shared.v2.u64 	[%r1+16], {%rd1673, %rd1674};
$L__BB26_330:
	add.s64 	%rd336, %rd334, %rd5;
	mad.lo.s64 	%rd337, %rd336, %rd3, %rd4;
	setp.ge.u64 	%p166, %rd337, %rd517;
	@%p166 bra 	$L__BB26_332;
	mul.lo.s64 	%rd1675, %rd337, %rd6;
	shl.b64 	%rd1676, %rd1675, 5;
	add.s64 	%rd1677, %rd1, %rd1676;
	ld.global.v4.u64 	{%rd1678, %rd1679, %rd1680, %rd1681}, [%rd1677];
	st.shared.v2.u64 	[%r1], {%rd1678, %rd1679};
	st.shared.v2.u64 	[%r1+16], {%rd1680, %rd1681};
$L__BB26_332:
	add.s64 	%rd338, %rd336, %rd5;
	mad.lo.s64 	%rd339, %rd338, %rd3, %rd4;
	setp.ge.u64 	%p167, %rd339, %rd517;
	@%p167 bra 	$L__BB26_334;
	mul.lo.s64 	%rd1682, %rd339, %rd6;
	shl.b64 	%rd1683, %rd1682, 5;
	add.s64 	%rd1684, %rd1, %rd1683;
	ld.global.v4.u64 	{%rd1685, %rd1686, %rd1687, %rd1688}, [%rd1684];
	st.shared.v2.u64 	[%r1], {%rd1685, %rd1686};
	st.shared.v2.u64 	[%r1+16], {%rd1687, %rd1688};
$L__BB26_334:
	add.s64 	%rd340, %rd338, %rd5;
	mad.lo.s64 	%rd341, %rd340, %rd3, %rd4;
	setp.ge.u64 	%p168, %rd341, %rd517;
	@%p168 bra 	$L__BB26_336;
	mul.lo.s64 	%rd1689, %rd341, %rd6;
	shl.b64 	%rd1690, %rd1689, 5;
	add.s64 	%rd1691, %rd1, %rd1690;
	ld.global.v4.u64 	{%rd1692, %rd1693, %rd1694, %rd1695}, [%rd1691];
	st.shared.v2.u64 	[%r1], {%rd1692, %rd1693};
	st.shared.v2.u64 	[%r1+16], {%rd1694, %rd1695};
$L__BB26_336:
	add.s64 	%rd342, %rd340, %rd5;
	mad.lo.s64 	%rd343, %rd342, %rd3, %rd4;
	setp.ge.u64 	%p169, %rd343, %rd517;
	@%p169 bra 	$L__BB26_338;
	mul.lo.s64 	%rd1696, %rd343, %rd6;
	shl.b64 	%rd1697, %rd1696, 5;
	add.s64 	%rd1698, %rd1, %rd1697;
	ld.global.v4.u64 	{%rd1699, %rd1700, %rd1701, %rd1702}, [%rd1698];
	st.shared.v2.u64 	[%r1], {%rd1699, %rd1700};
	st.shared.v2.u64 	[%r1+16], {%rd1701, %rd1702};
$L__BB26_338:
	add.s64 	%rd344, %rd342, %rd5;
	mad.lo.s64 	%rd345, %rd344, %rd3, %rd4;
	setp.ge.u64 	%p170, %rd345, %rd517;
	@%p170 bra 	$L__BB26_340;
	mul.lo.s64 	%rd1703, %rd345, %rd6;
	shl.b64 	%rd1704, %rd1703, 5;
	add.s64 	%rd1705, %rd1, %rd1704;
	ld.global.v4.u64 	{%rd1706, %rd1707, %rd1708, %rd1709}, [%rd1705];
	st.shared.v2.u64 	[%r1], {%rd1706, %rd1707};
	st.shared.v2.u64 	[%r1+16], {%rd1708, %rd1709};
$L__BB26_340:
	add.s64 	%rd346, %rd344, %rd5;
	mad.lo.s64 	%rd347, %rd346, %rd3, %rd4;
	setp.ge.u64 	%p171, %rd347, %rd517;
	@%p171 bra 	$L__BB26_342;
	mul.lo.s64 	%rd1710, %rd347, %rd6;
	shl.b64 	%rd1711, %rd1710, 5;
	add.s64 	%rd1712, %rd1, %rd1711;
	ld.global.v4.u64 	{%rd1713, %rd1714, %rd1715, %rd1716}, [%rd1712];
	st.shared.v2.u64 	[%r1], {%rd1713, %rd1714};
	st.shared.v2.u64 	[%r1+16], {%rd1715, %rd1716};
$L__BB26_342:
	add.s64 	%rd348, %rd346, %rd5;
	mad.lo.s64 	%rd349, %rd348, %rd3, %rd4;
	setp.ge.u64 	%p172, %rd349, %rd517;
	@%p172 bra 	$L__BB26_344;
	mul.lo.s64 	%rd1717, %rd349, %rd6;
	shl.b64 	%rd1718, %rd1717, 5;
	add.s64 	%rd1719, %rd1, %rd1718;
	ld.global.v4.u64 	{%rd1720, %rd1721, %rd1722, %rd1723}, [%rd1719];
	st.shared.v2.u64 	[%r1], {%rd1720, %rd1721};
	st.shared.v2.u64 	[%r1+16], {%rd1722, %rd1723};
$L__BB26_344:
	add.s64 	%rd350, %rd348, %rd5;
	mad.lo.s64 	%rd351, %rd350, %rd3, %rd4;
	setp.ge.u64 	%p173, %rd351, %rd517;
	@%p173 bra 	$L__BB26_346;
	mul.lo.s64 	%rd1724, %rd351, %rd6;
	shl.b64 	%rd1725, %rd1724, 5;
	add.s64 	%rd1726, %rd1, %rd1725;
	ld.global.v4.u64 	{%rd1727, %rd1728, %rd1729, %rd1730}, [%rd1726];
	st.shared.v2.u64 	[%r1], {%rd1727, %rd1728};
	st.shared.v2.u64 	[%r1+16], {%rd1729, %rd1730};
$L__BB26_346:
	add.s64 	%rd352, %rd350, %rd5;
	mad.lo.s64 	%rd353, %rd352, %rd3, %rd4;
	setp.ge.u64 	%p174, %rd353, %rd517;
	@%p174 bra 	$L__BB26_348;
	mul.lo.s64 	%rd1731, %rd353, %rd6;
	shl.b64 	%rd1732, %rd1731, 5;
	add.s64 	%rd1733, %rd1, %rd1732;
	ld.global.v4.u64 	{%rd1734, %rd1735, %rd1736, %rd1737}, [%rd1733];
	st.shared.v2.u64 	[%r1], {%rd1734, %rd1735};
	st.shared.v2.u64 	[%r1+16], {%rd1736, %rd1737};
$L__BB26_348:
	add.s64 	%rd354, %rd352, %rd5;
	mad.lo.s64 	%rd355, %rd354, %rd3, %rd4;
	setp.ge.u64 	%p175, %rd355, %rd517;
	@%p175 bra 	$L__BB26_350;
	mul.lo.s64 	%rd1738, %rd355, %rd6;
	shl.b64 	%rd1739, %rd1738, 5;
	add.s64 	%rd1740, %rd1, %rd1739;
	ld.global.v4.u64 	{%rd1741, %rd1742, %rd1743, %rd1744}, [%rd1740];
	st.shared.v2.u64 	[%r1], {%rd1741, %rd1742};
	st.shared.v2.u64 	[%r1+16], {%rd1743, %rd1744};
$L__BB26_350:
	add.s64 	%rd356, %rd354, %rd5;
	mad.lo.s64 	%rd357, %rd356, %rd3, %rd4;
	setp.ge.u64 	%p176, %rd357, %rd517;
	@%p176 bra 	$L__BB26_352;
	mul.lo.s64 	%rd1745, %rd357, %rd6;
	shl.b64 	%rd1746, %rd1745, 5;
	add.s64 	%rd1747, %rd1, %rd1746;
	ld.global.v4.u64 	{%rd1748, %rd1749, %rd1750, %rd1751}, [%rd1747];
	st.shared.v2.u64 	[%r1], {%rd1748, %rd1749};
	st.shared.v2.u64 	[%r1+16], {%rd1750, %rd1751};
$L__BB26_352:
	add.s64 	%rd358, %rd356, %rd5;
	mad.lo.s64 	%rd359, %rd358, %rd3, %rd4;
	setp.ge.u64 	%p177, %rd359, %rd517;
	@%p177 bra 	$L__BB26_354;
	mul.lo.s64 	%rd1752, %rd359, %rd6;
	shl.b64 	%rd1753, %rd1752, 5;
	add.s64 	%rd1754, %rd1, %rd1753;
	ld.global.v4.u64 	{%rd1755, %rd1756, %rd1757, %rd1758}, [%rd1754];
	st.shared.v2.u64 	[%r1], {%rd1755, %rd1756};
	st.shared.v2.u64 	[%r1+16], {%rd1757, %rd1758};
$L__BB26_354:
	add.s64 	%rd360, %rd358, %rd5;
	mad.lo.s64 	%rd361, %rd360, %rd3, %rd4;
	setp.ge.u64 	%p178, %rd361, %rd517;
	@%p178 bra 	$L__BB26_356;
	mul.lo.s64 	%rd1759, %rd361, %rd6;
	shl.b64 	%rd1760, %rd1759, 5;
	add.s64 	%rd1761, %rd1, %rd1760;
	ld.global.v4.u64 	{%rd1762, %rd1763, %rd1764, %rd1765}, [%rd1761];
	st.shared.v2.u64 	[%r1], {%rd1762, %rd1763};
	st.shared.v2.u64 	[%r1+16], {%rd1764, %rd1765};
$L__BB26_356:
	add.s64 	%rd362, %rd360, %rd5;
	mad.lo.s64 	%rd363, %rd362, %rd3, %rd4;
	setp.ge.u64 	%p179, %rd363, %rd517;
	@%p179 bra 	$L__BB26_358;
	mul.lo.s64 	%rd1766, %rd363, %rd6;
	shl.b64 	%rd1767, %rd1766, 5;
	add.s64 	%rd1768, %rd1, %rd1767;
	ld.global.v4.u64 	{%rd1769, %rd1770, %rd1771, %rd1772}, [%rd1768];
	st.shared.v2.u64 	[%r1], {%rd1769, %rd1770};
	st.shared.v2.u64 	[%r1+16], {%rd1771, %rd1772};
$L__BB26_358:
	add.s64 	%rd364, %rd362, %rd5;
	mad.lo.s64 	%rd365, %rd364, %rd3, %rd4;
	setp.ge.u64 	%p180, %rd365, %rd517;
	@%p180 bra 	$L__BB26_360;
	mul.lo.s64 	%rd1773, %rd365, %rd6;
	shl.b64 	%rd1774, %rd1773, 5;
	add.s64 	%rd1775, %rd1, %rd1774;
	ld.global.v4.u64 	{%rd1776, %rd1777, %rd1778, %rd1779}, [%rd1775];
	st.shared.v2.u64 	[%r1], {%rd1776, %rd1777};
	st.shared.v2.u64 	[%r1+16], {%rd1778, %rd1779};
$L__BB26_360:
	add.s64 	%rd366, %rd364, %rd5;
	mad.lo.s64 	%rd367, %rd366, %rd3, %rd4;
	setp.ge.u64 	%p181, %rd367, %rd517;
	@%p181 bra 	$L__BB26_362;
	mul.lo.s64 	%rd1780, %rd367, %rd6;
	shl.b64 	%rd1781, %rd1780, 5;
	add.s64 	%rd1782, %rd1, %rd1781;
	ld.global.v4.u64 	{%rd1783, %rd1784, %rd1785, %rd1786}, [%rd1782];
	st.shared.v2.u64 	[%r1], {%rd1783, %rd1784};
	st.shared.v2.u64 	[%r1+16], {%rd1785, %rd1786};
$L__BB26_362:
	add.s64 	%rd368, %rd366, %rd5;
	mad.lo.s64 	%rd369, %rd368, %rd3, %rd4;
	setp.ge.u64 	%p182, %rd369, %rd517;
	@%p182 bra 	$L__BB26_364;
	mul.lo.s64 	%rd1787, %rd369, %rd6;
	shl.b64 	%rd1788, %rd1787, 5;
	add.s64 	%rd1789, %rd1, %rd1788;
	ld.global.v4.u64 	{%rd1790, %rd1791, %rd1792, %rd1793}, [%rd1789];
	st.shared.v2.u64 	[%r1], {%rd1790, %rd1791};
	st.shared.v2.u64 	[%r1+16], {%rd1792, %rd1793};
$L__BB26_364:
	add.s64 	%rd370, %rd368, %rd5;
	mad.lo.s64 	%rd371, %rd370, %rd3, %rd4;
	setp.ge.u64 	%p183, %rd371, %rd517;
	@%p183 bra 	$L__BB26_366;
	mul.lo.s64 	%rd1794, %rd371, %rd6;
	shl.b64 	%rd1795, %rd1794, 5;
	add.s64 	%rd1796, %rd1, %rd1795;
	ld.global.v4.u64 	{%rd1797, %rd1798, %rd1799, %rd1800}, [%rd1796];
	st.shared.v2.u64 	[%r1], {%rd1797, %rd1798};
	st.shared.v2.u64 	[%r1+16], {%rd1799, %rd1800};
$L__BB26_366:
	add.s64 	%rd372, %rd370, %rd5;
	mad.lo.s64 	%rd373, %rd372, %rd3, %rd4;
	setp.ge.u64 	%p184, %rd373, %rd517;
	@%p184 bra 	$L__BB26_368;
	mul.lo.s64 	%rd1801, %rd373, %rd6;
	shl.b64 	%rd1802, %rd1801, 5;
	add.s64 	%rd1803, %rd1, %rd1802;
	ld.global.v4.u64 	{%rd1804, %rd1805, %rd1806, %rd1807}, [%rd1803];
	st.shared.v2.u64 	[%r1], {%rd1804, %rd1805};
	st.shared.v2.u64 	[%r1+16], {%rd1806, %rd1807};
$L__BB26_368:
	add.s64 	%rd374, %rd372, %rd5;
	mad.lo.s64 	%rd375, %rd374, %rd3, %rd4;
	setp.ge.u64 	%p185, %rd375, %rd517;
	@%p185 bra 	$L__BB26_370;
	mul.lo.s64 	%rd1808, %rd375, %rd6;
	shl.b64 	%rd1809, %rd1808, 5;
	add.s64 	%rd1810, %rd1, %rd1809;
	ld.global.v4.u64 	{%rd1811, %rd1812, %rd1813, %rd1814}, [%rd1810];
	st.shared.v2.u64 	[%r1], {%rd1811, %rd1812};
	st.shared.v2.u64 	[%r1+16], {%rd1813, %rd1814};
$L__BB26_370:
	add.s64 	%rd376, %rd374, %rd5;
	mad.lo.s64 	%rd377, %rd376, %rd3, %rd4;
	setp.ge.u64 	%p186, %rd377, %rd517;
	@%p186 bra 	$L__BB26_372;
	mul.lo.s64 	%rd1815, %rd377, %rd6;
	shl.b64 	%rd1816, %rd1815, 5;
	add.s64 	%rd1817, %rd1, %rd1816;
	ld.global.v4.u64 	{%rd1818, %rd1819, %rd1820, %rd1821}, [%rd1817];
	st.shared.v2.u64 	[%r1], {%rd1818, %rd1819};
	st.shared.v2.u64 	[%r1+16], {%rd1820, %rd1821};
$L__BB26_372:
	add.s64 	%rd378, %rd376, %rd5;
	mad.lo.s64 	%rd379, %rd378, %rd3, %rd4;
	setp.ge.u64 	%p187, %rd379, %rd517;
	@%p187 bra 	$L__BB26_374;
	mul.lo.s64 	%rd1822, %rd379, %rd6;
	shl.b64 	%rd1823, %rd1822, 5;
	add.s64 	%rd1824, %rd1, %rd1823;
	ld.global.v4.u64 	{%rd1825, %rd1826, %rd1827, %rd1828}, [%rd1824];
	st.shared.v2.u64 	[%r1], {%rd1825, %rd1826};
	st.shared.v2.u64 	[%r1+16], {%rd1827, %rd1828};
$L__BB26_374:
	add.s64 	%rd380, %rd378, %rd5;
	mad.lo.s64 	%rd381, %rd380, %rd3, %rd4;
	setp.ge.u64 	%p188, %rd381, %rd517;
	@%p188 bra 	$L__BB26_376;
	mul.lo.s64 	%rd1829, %rd381, %rd6;
	shl.b64 	%rd1830, %rd1829, 5;
	add.s64 	%rd1831, %rd1, %rd1830;
	ld.global.v4.u64 	{%rd1832, %rd1833, %rd1834, %rd1835}, [%rd1831];
	st.shared.v2.u64 	[%r1], {%rd1832, %rd1833};
	st.shared.v2.u64 	[%r1+16], {%rd1834, %rd1835};
$L__BB26_376:
	add.s64 	%rd382, %rd380, %rd5;
	mad.lo.s64 	%rd383, %rd382, %rd3, %rd4;
	setp.ge.u64 	%p189, %rd383, %rd517;
	@%p189 bra 	$L__BB26_378;
	mul.lo.s64 	%rd1836, %rd383, %rd6;
	shl.b64 	%rd1837, %rd1836, 5;
	add.s64 	%rd1838, %rd1, %rd1837;
	ld.global.v4.u64 	{%rd1839, %rd1840, %rd1841, %rd1842}, [%rd1838];
	st.shared.v2.u64 	[%r1], {%rd1839, %rd1840};
	st.shared.v2.u64 	[%r1+16], {%rd1841, %rd1842};
$L__BB26_378:
	add.s64 	%rd384, %rd382, %rd5;
	mad.lo.s64 	%rd385, %rd384, %rd3, %rd4;
	setp.ge.u64 	%p190, %rd385, %rd517;
	@%p190 bra 	$L__BB26_380;
	mul.lo.s64 	%rd1843, %rd385, %rd6;
	shl.b64 	%rd1844, %rd1843, 5;
	add.s64 	%rd1845, %rd1, %rd1844;
	ld.global.v4.u64 	{%rd1846, %rd1847, %rd1848, %rd1849}, [%rd1845];
	st.shared.v2.u64 	[%r1], {%rd1846, %rd1847};
	st.shared.v2.u64 	[%r1+16], {%rd1848, %rd1849};
$L__BB26_380:
	add.s64 	%rd386, %rd384, %rd5;
	mad.lo.s64 	%rd387, %rd386, %rd3, %rd4;
	setp.ge.u64 	%p191, %rd387, %rd517;
	@%p191 bra 	$L__BB26_382;
	mul.lo.s64 	%rd1850, %rd387, %rd6;
	shl.b64 	%rd1851, %rd1850, 5;
	add.s64 	%rd1852, %rd1, %rd1851;
	ld.global.v4.u64 	{%rd1853, %rd1854, %rd1855, %rd1856}, [%rd1852];
	st.shared.v2.u64 	[%r1], {%rd1853, %rd1854};
	st.shared.v2.u64 	[%r1+16], {%rd1855, %rd1856};
$L__BB26_382:
	add.s64 	%rd388, %rd386, %rd5;
	mad.lo.s64 	%rd389, %rd388, %rd3, %rd4;
	setp.ge.u64 	%p192, %rd389, %rd517;
	@%p192 bra 	$L__BB26_384;
	mul.lo.s64 	%rd1857, %rd389, %rd6;
	shl.b64 	%rd1858, %rd1857, 5;
	add.s64 	%rd1859, %rd1, %rd1858;
	ld.global.v4.u64 	{%rd1860, %rd1861, %rd1862, %rd1863}, [%rd1859];
	st.shared.v2.u64 	[%r1], {%rd1860, %rd1861};
	st.shared.v2.u64 	[%r1+16], {%rd1862, %rd1863};
$L__BB26_384:
	add.s64 	%rd390, %rd388, %rd5;
	mad.lo.s64 	%rd391, %rd390, %rd3, %rd4;
	setp.ge.u64 	%p193, %rd391, %rd517;
	@%p193 bra 	$L__BB26_386;
	mul.lo.s64 	%rd1864, %rd391, %rd6;
	shl.b64 	%rd1865, %rd1864, 5;
	add.s64 	%rd1866, %rd1, %rd1865;
	ld.global.v4.u64 	{%rd1867, %rd1868, %rd1869, %rd1870}, [%rd1866];
	st.shared.v2.u64 	[%r1], {%rd1867, %rd1868};
	st.shared.v2.u64 	[%r1+16], {%rd1869, %rd1870};
$L__BB26_386:
	add.s64 	%rd392, %rd390, %rd5;
	mad.lo.s64 	%rd393, %rd392, %rd3, %rd4;
	setp.ge.u64 	%p194, %rd393, %rd517;
	@%p194 bra 	$L__BB26_388;
	mul.lo.s64 	%rd1871, %rd393, %rd6;
	shl.b64 	%rd1872, %rd1871, 5;
	add.s64 	%rd1873, %rd1, %rd1872;
	ld.global.v4.u64 	{%rd1874, %rd1875, %rd1876, %rd1877}, [%rd1873];
	st.shared.v2.u64 	[%r1], {%rd1874, %rd1875};
	st.shared.v2.u64 	[%r1+16], {%rd1876, %rd1877};
$L__BB26_388:
	add.s64 	%rd394, %rd392, %rd5;
	mad.lo.s64 	%rd395, %rd394, %rd3, %rd4;
	setp.ge.u64 	%p195, %rd395, %rd517;
	@%p195 bra 	$L__BB26_390;
	mul.lo.s64 	%rd1878, %rd395, %rd6;
	shl.b64 	%rd1879, %rd1878, 5;
	add.s64 	%rd1880, %rd1, %rd1879;
	ld.global.v4.u64 	{%rd1881, %rd1882, %rd1883, %rd1884}, [%rd1880];
	st.shared.v2.u64 	[%r1], {%rd1881, %rd1882};
	st.shared.v2.u64 	[%r1+16], {%rd1883, %rd1884};
$L__BB26_390:
	add.s64 	%rd396, %rd394, %rd5;
	mad.lo.s64 	%rd397, %rd396, %rd3, %rd4;
	setp.ge.u64 	%p196, %rd397, %rd517;
	@%p196 bra 	$L__BB26_392;
	mul.lo.s64 	%rd1885, %rd397, %rd6;
	shl.b64 	%rd1886, %rd1885, 5;
	add.s64 	%rd1887, %rd1, %rd1886;
	ld.global.v4.u64 	{%rd1888, %rd1889, %rd1890, %rd1891}, [%rd1887];
	st.shared.v2.u64 	[%r1], {%rd1888, %rd1889};
	st.shared.v2.u64 	[%r1+16], {%rd1890, %rd1891};
$L__BB26_392:
	add.s64 	%rd398, %rd396, %rd5;
	mad.lo.s64 	%rd399, %rd398, %rd3, %rd4;
	setp.ge.u64 	%p197, %rd399, %rd517;
	@%p197 bra 	$L__BB26_394;
	mul.lo.s64 	%rd1892, %rd399, %rd6;
	shl.b64 	%rd1893, %rd1892, 5;
	add.s64 	%rd1894, %rd1, %rd1893;
	ld.global.v4.u64 	{%rd1895, %rd1896, %rd1897, %rd1898}, [%rd1894];
	st.shared.v2.u64 	[%r1], {%rd1895, %rd1896};
	st.shared.v2.u64 	[%r1+16], {%rd1897, %rd1898};
$L__BB26_394:
	add.s64 	%rd400, %rd398, %rd5;
	mad.lo.s64 	%rd401, %rd400, %rd3, %rd4;
	setp.ge.u64 	%p198, %rd401, %rd517;
	@%p198 bra 	$L__BB26_396;
	mul.lo.s64 	%rd1899, %rd401, %rd6;
	shl.b64 	%rd1900, %rd1899, 5;
	add.s64 	%rd1901, %rd1, %rd1900;
	ld.global.v4.u64 	{%rd1902, %rd1903, %rd1904, %rd1905}, [%rd1901];
	st.shared.v2.u64 	[%r1], {%rd1902, %rd1903};
	st.shared.v2.u64 	[%r1+16], {%rd1904, %rd1905};
$L__BB26_396:
	add.s64 	%rd402, %rd400, %rd5;
	mad.lo.s64 	%rd403, %rd402, %rd3, %rd4;
	setp.ge.u64 	%p199, %rd403, %rd517;
	@%p199 bra 	$L__BB26_398;
	mul.lo.s64 	%rd1906, %rd403, %rd6;
	shl.b64 	%rd1907, %rd1906, 5;
	add.s64 	%rd1908, %rd1, %rd1907;
	ld.global.v4.u64 	{%rd1909, %rd1910, %rd1911, %rd1912}, [%rd1908];
	st.shared.v2.u64 	[%r1], {%rd1909, %rd1910};
	st.shared.v2.u64 	[%r1+16], {%rd1911, %rd1912};
$L__BB26_398:
	add.s64 	%rd404, %rd402, %rd5;
	mad.lo.s64 	%rd405, %rd404, %rd3, %rd4;
	setp.ge.u64 	%p200, %rd405, %rd517;
	@%p200 bra 	$L__BB26_400;
	mul.lo.s64 	%rd1913, %rd405, %rd6;
	shl.b64 	%rd1914, %rd1913, 5;
	add.s64 	%rd1915, %rd1, %rd1914;
	ld.global.v4.u64 	{%rd1916, %rd1917, %rd1918, %rd1919}, [%rd1915];
	st.shared.v2.u64 	[%r1], {%rd1916, %rd1917};
	st.shared.v2.u64 	[%r1+16], {%rd1918, %rd1919};
$L__BB26_400:
	add.s64 	%rd406, %rd404, %rd5;
	mad.lo.s64 	%rd407, %rd406, %rd3, %rd4;
	setp.ge.u64 	%p201, %rd407, %rd517;
	@%p201 bra 	$L__BB26_402;
	mul.lo.s64 	%rd1920, %rd407, %rd6;
	shl.b64 	%rd1921, %rd1920, 5;
	add.s64 	%rd1922, %rd1, %rd1921;
	ld.global.v4.u64 	{%rd1923, %rd1924, %rd1925, %rd1926}, [%rd1922];
	st.shared.v2.u64 	[%r1], {%rd1923, %rd1924};
	st.shared.v2.u64 	[%r1+16], {%rd1925, %rd1926};
$L__BB26_402:
	add.s64 	%rd408, %rd406, %rd5;
	mad.lo.s64 	%rd409, %rd408, %rd3, %rd4;
	setp.ge.u64 	%p202, %rd409, %rd517;
	@%p202 bra 	$L__BB26_404;
	mul.lo.s64 	%rd1927, %rd409, %rd6;
	shl.b64 	%rd1928, %rd1927, 5;
	add.s64 	%rd1929, %rd1, %rd1928;
	ld.global.v4.u64 	{%rd1930, %rd1931, %rd1932, %rd1933}, [%rd1929];
	st.shared.v2.u64 	[%r1], {%rd1930, %rd1931};
	st.shared.v2.u64 	[%r1+16], {%rd1932, %rd1933};
$L__BB26_404:
	add.s64 	%rd410, %rd408, %rd5;
	mad.lo.s64 	%rd411, %rd410, %rd3, %rd4;
	setp.ge.u64 	%p203, %rd411, %rd517;
	@%p203 bra 	$L__BB26_406;
	mul.lo.s64 	%rd1934, %rd411, %rd6;
	shl.b64 	%rd1935, %rd1934, 5;
	add.s64 	%rd1936, %rd1, %rd1935;
	ld.global.v4.u64 	{%rd1937, %rd1938, %rd1939, %rd1940}, [%rd1936];
	st.shared.v2.u64 	[%r1], {%rd1937, %rd1938};
	st.shared.v2.u64 	[%r1+16], {%rd1939, %rd1940};
$L__BB26_406:
	add.s64 	%rd412, %rd410, %rd5;
	mad.lo.s64 	%rd413, %rd412, %rd3, %rd4;
	setp.ge.u64 	%p204, %rd413, %rd517;
	@%p204 bra 	$L__BB26_408;
	mul.lo.s64 	%rd1941, %rd413, %rd6;
	shl.b64 	%rd1942, %rd1941, 5;
	add.s64 	%rd1943, %rd1, %rd1942;
	ld.global.v4.u64 	{%rd1944, %rd1945, %rd1946, %rd1947}, [%rd1943];
	st.shared.v2.u64 	[%r1], {%rd1944, %rd1945};
	st.shared.v2.u64 	[%r1+16], {%rd1946, %rd1947};
$L__BB26_408:
	add.s64 	%rd414, %rd412, %rd5;
	mad.lo.s64 	%rd415, %rd414, %rd3, %rd4;
	setp.ge.u64 	%p205, %rd415, %rd517;
	@%p205 bra 	$L__BB26_410;
	mul.lo.s64 	%rd1948, %rd415, %rd6;
	shl.b64 	%rd1949, %rd1948, 5;
	add.s64 	%rd1950, %rd1, %rd1949;
	ld.global.v4.u64 	{%rd1951, %rd1952, %rd1953, %rd1954}, [%rd1950];
	st.shared.v2.u64 	[%r1], {%rd1951, %rd1952};
	st.shared.v2.u64 	[%r1+16], {%rd1953, %rd1954};
$L__BB26_410:
	add.s64 	%rd416, %rd414, %rd5;
	mad.lo.s64 	%rd417, %rd416, %rd3, %rd4;
	setp.ge.u64 	%p206, %rd417, %rd517;
	@%p206 bra 	$L__BB26_412;
	mul.lo.s64 	%rd1955, %rd417, %rd6;
	shl.b64 	%rd1956, %rd1955, 5;
	add.s64 	%rd1957, %rd1, %rd1956;
	ld.global.v4.u64 	{%rd1958, %rd1959, %rd1960, %rd1961}, [%rd1957];
	st.shared.v2.u64 	[%r1], {%rd1958, %rd1959};
	st.shared.v2.u64 	[%r1+16], {%rd1960, %rd1961};
$L__BB26_412:
	add.s64 	%rd418, %rd416, %rd5;
	mad.lo.s64 	%rd419, %rd418, %rd3, %rd4;
	setp.ge.u64 	%p207, %rd419, %rd517;
	@%p207 bra 	$L__BB26_414;
	mul.lo.s64 	%rd1962, %rd419, %rd6;
	shl.b64 	%rd1963, %rd1962, 5;
	add.s64 	%rd1964, %rd1, %rd1963;
	ld.global.v4.u64 	{%rd1965, %rd1966, %rd1967, %rd1968}, [%rd1964];
	st.shared.v2.u64 	[%r1], {%rd1965, %rd1966};
	st.shared.v2.u64 	[%r1+16], {%rd1967, %rd1968};
$L__BB26_414:
	add.s64 	%rd420, %rd418, %rd5;
	mad.lo.s64 	%rd421, %rd420, %rd3, %rd4;
	setp.ge.u64 	%p208, %rd421, %rd517;
	@%p208 bra 	$L__BB26_416;
	mul.lo.s64 	%rd1969, %rd421, %rd6;
	shl.b64 	%rd1970, %rd1969, 5;
	add.s64 	%rd1971, %rd1, %rd1970;
	ld.global.v4.u64 	{%rd1972, %rd1973, %rd1974, %rd1975}, [%rd1971];
	st.shared.v2.u64 	[%r1], {%rd1972, %rd1973};
	st.shared.v2.u64 	[%r1+16], {%rd1974, %rd1975};
$L__BB26_416:
	add.s64 	%rd422, %rd420, %rd5;
	mad.lo.s64 	%rd423, %rd422, %rd3, %rd4;
	setp.ge.u64 	%p209, %rd423, %rd517;
	@%p209 bra 	$L__BB26_418;
	mul.lo.s64 	%rd1976, %rd423, %rd6;
	shl.b64 	%rd1977, %rd1976, 5;
	add.s64 	%rd1978, %rd1, %rd1977;
	ld.global.v4.u64 	{%rd1979, %rd1980, %rd1981, %rd1982}, [%rd1978];
	st.shared.v2.u64 	[%r1], {%rd1979, %rd1980};
	st.shared.v2.u64 	[%r1+16], {%rd1981, %rd1982};
$L__BB26_418:
	add.s64 	%rd424, %rd422, %rd5;
	mad.lo.s64 	%rd425, %rd424, %rd3, %rd4;
	setp.ge.u64 	%p210, %rd425, %rd517;
	@%p210 bra 	$L__BB26_420;
	mul.lo.s64 	%rd1983, %rd425, %rd6;
	shl.b64 	%rd1984, %rd1983, 5;
	add.s64 	%rd1985, %rd1, %rd1984;
	ld.global.v4.u64 	{%rd1986, %rd1987, %rd1988, %rd1989}, [%rd1985];
	st.shared.v2.u64 	[%r1], {%rd1986, %rd1987};
	st.shared.v2.u64 	[%r1+16], {%rd1988, %rd1989};
$L__BB26_420:
	add.s64 	%rd426, %rd424, %rd5;
	mad.lo.s64 	%rd427, %rd426, %rd3, %rd4;
	setp.ge.u64 	%p211, %rd427, %rd517;
	@%p211 bra 	$L__BB26_422;
	mul.lo.s64 	%rd1990, %rd427, %rd6;
	shl.b64 	%rd1991, %rd1990, 5;
	add.s64 	%rd1992, %rd1, %rd1991;
	ld.global.v4.u64 	{%rd1993, %rd1994, %rd1995, %rd1996}, [%rd1992];
	st.shared.v2.u64 	[%r1], {%rd1993, %rd1994};
	st.shared.v2.u64 	[%r1+16], {%rd1995, %rd1996};
$L__BB26_422:
	add.s64 	%rd428, %rd426, %rd5;
	mad.lo.s64 	%rd429, %rd428, %rd3, %rd4;
	setp.ge.u64 	%p212, %rd429, %rd517;
	@%p212 bra 	$L__BB26_424;
	mul.lo.s64 	%rd1997, %rd429, %rd6;
	shl.b64 	%rd1998, %rd1997, 5;
	add.s64 	%rd1999, %rd1, %rd1998;
	ld.global.v4.u64 	{%rd2000, %rd2001, %rd2002, %rd2003}, [%rd1999];
	st.shared.v2.u64 	[%r1], {%rd2000, %rd2001};
	st.shared.v2.u64 	[%r1+16], {%rd2002, %rd2003};
$L__BB26_424:
	add.s64 	%rd430, %rd428, %rd5;
	mad.lo.s64 	%rd431, %rd430, %rd3, %rd4;
	setp.ge.u64 	%p213, %rd431, %rd517;
	@%p213 bra 	$L__BB26_426;
	mul.lo.s64 	%rd2004, %rd431, %rd6;
	shl.b64 	%rd2005, %rd2004, 5;
	add.s64 	%rd2006, %rd1, %rd2005;
	ld.global.v4.u64 	{%rd2007, %rd2008, %rd2009, %rd2010}, [%rd2006];
	st.shared.v2.u64 	[%r1], {%rd2007, %rd2008};
	st.shared.v2.u64 	[%r1+16], {%rd2009, %rd2010};
$L__BB26_426:
	add.s64 	%rd432, %rd430, %rd5;
	mad.lo.s64 	%rd433, %rd432, %rd3, %rd4;
	setp.ge.u64 	%p214, %rd433, %rd517;
	@%p214 bra 	$L__BB26_428;
	mul.lo.s64 	%rd2011, %rd433, %rd6;
	shl.b64 	%rd2012, %rd2011, 5;
	add.s64 	%rd2013, %rd1, %rd2012;
	ld.global.v4.u64 	{%rd2014, %rd2015, %rd2016, %rd2017}, [%rd2013];
	st.shared.v2.u64 	[%r1], {%rd2014, %rd2015};
	st.shared.v2.u64 	[%r1+16], {%rd2016, %rd2017};
$L__BB26_428:
	add.s64 	%rd434, %rd432, %rd5;
	mad.lo.s64 	%rd435, %rd434, %rd3, %rd4;
	setp.ge.u64 	%p215, %rd435, %rd517;
	@%p215 bra 	$L__BB26_430;
	mul.lo.s64 	%rd2018, %rd435, %rd6;
	shl.b64 	%rd2019, %rd2018, 5;
	add.s64 	%rd2020, %rd1, %rd2019;
	ld.global.v4.u64 	{%rd2021, %rd2022, %rd2023, %rd2024}, [%rd2020];
	st.shared.v2.u64 	[%r1], {%rd2021, %rd2022};
	st.shared.v2.u64 	[%r1+16], {%rd2023, %rd2024};
$L__BB26_430:
	add.s64 	%rd436, %rd434, %rd5;
	mad.lo.s64 	%rd437, %rd436, %rd3, %rd4;
	setp.ge.u64 	%p216, %rd437, %rd517;
	@%p216 bra 	$L__BB26_432;
	mul.lo.s64 	%rd2025, %rd437, %rd6;
	shl.b64 	%rd2026, %rd2025, 5;
	add.s64 	%rd2027, %rd1, %rd2026;
	ld.global.v4.u64 	{%rd2028, %rd2029, %rd2030, %rd2031}, [%rd2027];
	st.shared.v2.u64 	[%r1], {%rd2028, %rd2029};
	st.shared.v2.u64 	[%r1+16], {%rd2030, %rd2031};
$L__BB26_432:
	add.s64 	%rd438, %rd436, %rd5;
	mad.lo.s64 	%rd439, %rd438, %rd3, %rd4;
	setp.ge.u64 	%p217, %rd439, %rd517;
	@%p217 bra 	$L__BB26_434;
	mul.lo.s64 	%rd2032, %rd439, %rd6;
	shl.b64 	%rd2033, %rd2032, 5;
	add.s64 	%rd2034, %rd1, %rd2033;
	ld.global.v4.u64 	{%rd2035, %rd2036, %rd2037, %rd2038}, [%rd2034];
	st.shared.v2.u64 	[%r1], {%rd2035, %rd2036};
	st.shared.v2.u64 	[%r1+16], {%rd2037, %rd2038};
$L__BB26_434:
	add.s64 	%rd440, %rd438, %rd5;
	mad.lo.s64 	%rd441, %rd440, %rd3, %rd4;
	setp.ge.u64 	%p218, %rd441, %rd517;
	@%p218 bra 	$L__BB26_436;
	mul.lo.s64 	%rd2039, %rd441, %rd6;
	shl.b64 	%rd2040, %rd2039, 5;
	add.s64 	%rd2041, %rd1, %rd2040;
	ld.global.v4.u64 	{%rd2042, %rd2043, %rd2044, %rd2045}, [%rd2041];
	st.shared.v2.u64 	[%r1], {%rd2042, %rd2043};
	st.shared.v2.u64 	[%r1+16], {%rd2044, %rd2045};
$L__BB26_436:
	add.s64 	%rd442, %rd440, %rd5;
	mad.lo.s64 	%rd443, %rd442, %rd3, %rd4;
	setp.ge.u64 	%p219, %rd443, %rd517;
	@%p219 bra 	$L__BB26_438;
	mul.lo.s64 	%rd2046, %rd443, %rd6;
	shl.b64 	%rd2047, %rd2046, 5;
	add.s64 	%rd2048, %rd1, %rd2047;
	ld.global.v4.u64 	{%rd2049, %rd2050, %rd2051, %rd2052}, [%rd2048];
	st.shared.v2.u64 	[%r1], {%rd2049, %rd2050};
	st.shared.v2.u64 	[%r1+16], {%rd2051, %rd2052};
$L__BB26_438:
	add.s64 	%rd444, %rd442, %rd5;
	mad.lo.s64 	%rd445, %rd444, %rd3, %rd4;
	setp.ge.u64 	%p220, %rd445, %rd517;
	@%p220 bra 	$L__BB26_440;
	mul.lo.s64 	%rd2053, %rd445, %rd6;
	shl.b64 	%rd2054, %rd2053, 5;
	add.s64 	%rd2055, %rd1, %rd2054;
	ld.global.v4.u64 	{%rd2056, %rd2057, %rd2058, %rd2059}, [%rd2055];
	st.shared.v2.u64 	[%r1], {%rd2056, %rd2057};
	st.shared.v2.u64 	[%r1+16], {%rd2058, %rd2059};
$L__BB26_440:
	add.s64 	%rd446, %rd444, %rd5;
	mad.lo.s64 	%rd447, %rd446, %rd3, %rd4;
	setp.ge.u64 	%p221, %rd447, %rd517;
	@%p221 bra 	$L__BB26_442;
	mul.lo.s64 	%rd2060, %rd447, %rd6;
	shl.b64 	%rd2061, %rd2060, 5;
	add.s64 	%rd2062, %rd1, %rd2061;
	ld.global.v4.u64 	{%rd2063, %rd2064, %rd2065, %rd2066}, [%rd2062];
	st.shared.v2.u64 	[%r1], {%rd2063, %rd2064};
	st.shared.v2.u64 	[%r1+16], {%rd2065, %rd2066};
$L__BB26_442:
	add.s64 	%rd448, %rd446, %rd5;
	mad.lo.s64 	%rd449, %rd448, %rd3, %rd4;
	setp.ge.u64 	%p222, %rd449, %rd517;
	@%p222 bra 	$L__BB26_444;
	mul.lo.s64 	%rd2067, %rd449, %rd6;
	shl.b64 	%rd2068, %rd2067, 5;
	add.s64 	%rd2069, %rd1, %rd2068;
	ld.global.v4.u64 	{%rd2070, %rd2071, %rd2072, %rd2073}, [%rd2069];
	st.shared.v2.u64 	[%r1], {%rd2070, %rd2071};
	st.shared.v2.u64 	[%r1+16], {%rd2072, %rd2073};
$L__BB26_444:
	add.s64 	%rd450, %rd448, %rd5;
	mad.lo.s64 	%rd451, %rd450, %rd3, %rd4;
	setp.ge.u64 	%p223, %rd451, %rd517;
	@%p223 bra 	$L__BB26_446;
	mul.lo.s64 	%rd2074, %rd451, %rd6;
	shl.b64 	%rd2075, %rd2074, 5;
	add.s64 	%rd2076, %rd1, %rd2075;
	ld.global.v4.u64 	{%rd2077, %rd2078, %rd2079, %rd2080}, [%rd2076];
	st.shared.v2.u64 	[%r1], {%rd2077, %rd2078};
	st.shared.v2.u64 	[%r1+16], {%rd2079, %rd2080};
$L__BB26_446:
	add.s64 	%rd452, %rd450, %rd5;
	mad.lo.s64 	%rd453, %rd452, %rd3, %rd4;
	setp.ge.u64 	%p224, %rd453, %rd517;
	@%p224 bra 	$L__BB26_448;
	mul.lo.s64 	%rd2081, %rd453, %rd6;
	shl.b64 	%rd2082, %rd2081, 5;
	add.s64 	%rd2083, %rd1, %rd2082;
	ld.global.v4.u64 	{%rd2084, %rd2085, %rd2086, %rd2087}, [%rd2083];
	st.shared.v2.u64 	[%r1], {%rd2084, %rd2085};
	st.shared.v2.u64 	[%r1+16], {%rd2086, %rd2087};
$L__BB26_448:
	add.s64 	%rd454, %rd452, %rd5;
	mad.lo.s64 	%rd455, %rd454, %rd3, %rd4;
	setp.ge.u64 	%p225, %rd455, %rd517;
	@%p225 bra 	$L__BB26_450;
	mul.lo.s64 	%rd2088, %rd455, %rd6;
	shl.b64 	%rd2089, %rd2088, 5;
	add.s64 	%rd2090, %rd1, %rd2089;
	ld.global.v4.u64 	{%rd2091, %rd2092, %rd2093, %rd2094}, [%rd2090];
	st.shared.v2.u64 	[%r1], {%rd2091, %rd2092};
	st.shared.v2.u64 	[%r1+16], {%rd2093, %rd2094};
$L__BB26_450:
	add.s64 	%rd456, %rd454, %rd5;
	mad.lo.s64 	%rd457, %rd456, %rd3, %rd4;
	setp.ge.u64 	%p226, %rd457, %rd517;
	@%p226 bra 	$L__BB26_452;
	mul.lo.s64 	%rd2095, %rd457, %rd6;
	shl.b64 	%rd2096, %rd2095, 5;
	add.s64 	%rd2097, %rd1, %rd2096;
	ld.global.v4.u64 	{%rd2098, %rd2099, %rd2100, %rd2101}, [%rd2097];
	st.shared.v2.u64 	[%r1], {%rd2098, %rd2099};
	st.shared.v2.u64 	[%r1+16], {%rd2100, %rd2101};
$L__BB26_452:
	add.s64 	%rd458, %rd456, %rd5;
	mad.lo.s64 	%rd459, %rd458, %rd3, %rd4;
	setp.ge.u64 	%p227, %rd459, %rd517;
	@%p227 bra 	$L__BB26_454;
	mul.lo.s64 	%rd2102, %rd459, %rd6;
	shl.b64 	%rd2103, %rd2102, 5;
	add.s64 	%rd2104, %rd1, %rd2103;
	ld.global.v4.u64 	{%rd2105, %rd2106, %rd2107, %rd2108}, [%rd2104];
	st.shared.v2.u64 	[%r1], {%rd2105, %rd2106};
	st.shared.v2.u64 	[%r1+16], {%rd2107, %rd2108};
$L__BB26_454:
	add.s64 	%rd460, %rd458, %rd5;
	mad.lo.s64 	%rd461, %rd460, %rd3, %rd4;
	setp.ge.u64 	%p228, %rd461, %rd517;
	@%p228 bra 	$L__BB26_456;
	mul.lo.s64 	%rd2109, %rd461, %rd6;
	shl.b64 	%rd2110, %rd2109, 5;
	add.s64 	%rd2111, %rd1, %rd2110;
	ld.global.v4.u64 	{%rd2112, %rd2113, %rd2114, %rd2115}, [%rd2111];
	st.shared.v2.u64 	[%r1], {%rd2112, %rd2113};
	st.shared.v2.u64 	[%r1+16], {%rd2114, %rd2115};
$L__BB26_456:
	add.s64 	%rd462, %rd460, %rd5;
	mad.lo.s64 	%rd463, %rd462, %rd3, %rd4;
	setp.ge.u64 	%p229, %rd463, %rd517;
	@%p229 bra 	$L__BB26_458;
	mul.lo.s64 	%rd2116, %rd463, %rd6;
	shl.b64 	%rd2117, %rd2116, 5;
	add.s64 	%rd2118, %rd1, %rd2117;
	ld.global.v4.u64 	{%rd2119, %rd2120, %rd2121, %rd2122}, [%rd2118];
	st.shared.v2.u64 	[%r1], {%rd2119, %rd2120};
	st.shared.v2.u64 	[%r1+16], {%rd2121, %rd2122};
$L__BB26_458:
	add.s64 	%rd464, %rd462, %rd5;
	mad.lo.s64 	%rd465, %rd464, %rd3, %rd4;
	setp.ge.u64 	%p230, %rd465, %rd517;
	@%p230 bra 	$L__BB26_460;
	mul.lo.s64 	%rd2123, %rd465, %rd6;
	shl.b64 	%rd2124, %rd2123, 5;
	add.s64 	%rd2125, %rd1, %rd2124;
	ld.global.v4.u64 	{%rd2126, %rd2127, %rd2128, %rd2129}, [%rd2125];
	st.shared.v2.u64 	[%r1], {%rd2126, %rd2127};
	st.shared.v2.u64 	[%r1+16], {%rd2128, %rd2129};
$L__BB26_460:
	add.s64 	%rd466, %rd464, %rd5;
	mad.lo.s64 	%rd467, %rd466, %rd3, %rd4;
	setp.ge.u64 	%p231, %rd467, %rd517;
	@%p231 bra 	$L__BB26_462;
	mul.lo.s64 	%rd2130, %rd467, %rd6;
	shl.b64 	%rd2131, %rd2130, 5;
	add.s64 	%rd2132, %rd1, %rd2131;
	ld.global.v4.u64 	{%rd2133, %rd2134, %rd2135, %rd2136}, [%rd2132];
	st.shared.v2.u64 	[%r1], {%rd2133, %rd2134};
	st.shared.v2.u64 	[%r1+16], {%rd2135, %rd2136};
$L__BB26_462:
	add.s64 	%rd468, %rd466, %rd5;
	mad.lo.s64 	%rd469, %rd468, %rd3, %rd4;
	setp.ge.u64 	%p232, %rd469, %rd517;
	@%p232 bra 	$L__BB26_464;
	mul.lo.s64 	%rd2137, %rd469, %rd6;
	shl.b64 	%rd2138, %rd2137, 5;
	add.s64 	%rd2139, %rd1, %rd2138;
	ld.global.v4.u64 	{%rd2140, %rd2141, %rd2142, %rd2143}, [%rd2139];
	st.shared.v2.u64 	[%r1], {%rd2140, %rd2141};
	st.shared.v2.u64 	[%r1+16], {%rd2142, %rd2143};
$L__BB26_464:
	add.s64 	%rd470, %rd468, %rd5;
	mad.lo.s64 	%rd471, %rd470, %rd3, %rd4;
	setp.ge.u64 	%p233, %rd471, %rd517;
	@%p233 bra 	$L__BB26_466;
	mul.lo.s64 	%rd2144, %rd471, %rd6;
	shl.b64 	%rd2145, %rd2144, 5;
	add.s64 	%rd2146, %rd1, %rd2145;
	ld.global.v4.u64 	{%rd2147, %rd2148, %rd2149, %rd2150}, [%rd2146];
	st.shared.v2.u64 	[%r1], {%rd2147, %rd2148};
	st.shared.v2.u64 	[%r1+16], {%rd2149, %rd2150};
$L__BB26_466:
	add.s64 	%rd472, %rd470, %rd5;
	mad.lo.s64 	%rd473, %rd472, %rd3, %rd4;
	setp.ge.u64 	%p234, %rd473, %rd517;
	@%p234 bra 	$L__BB26_468;
	mul.lo.s64 	%rd2151, %rd473, %rd6;
	shl.b64 	%rd2152, %rd2151, 5;
	add.s64 	%rd2153, %rd1, %rd2152;
	ld.global.v4.u64 	{%rd2154, %rd2155, %rd2156, %rd2157}, [%rd2153];
	st.shared.v2.u64 	[%r1], {%rd2154, %rd2155};
	st.shared.v2.u64 	[%r1+16], {%rd2156, %rd2157};
$L__BB26_468:
	add.s64 	%rd474, %rd472, %rd5;
	mad.lo.s64 	%rd475, %rd474, %rd3, %rd4;
	setp.ge.u64 	%p235, %rd475, %rd517;
	@%p235 bra 	$L__BB26_470;
	mul.lo.s64 	%rd2158, %rd475, %rd6;
	shl.b64 	%rd2159, %rd2158, 5;
	add.s64 	%rd2160, %rd1, %rd2159;
	ld.global.v4.u64 	{%rd2161, %rd2162, %rd2163, %rd2164}, [%rd2160];
	st.shared.v2.u64 	[%r1], {%rd2161, %rd2162};
	st.shared.v2.u64 	[%r1+16], {%rd2163, %rd2164};
$L__BB26_470:
	add.s64 	%rd476, %rd474, %rd5;
	mad.lo.s64 	%rd477, %rd476, %rd3, %rd4;
	setp.ge.u64 	%p236, %rd477, %rd517;
	@%p236 bra 	$L__BB26_472;
	mul.lo.s64 	%rd2165, %rd477, %rd6;
	shl.b64 	%rd2166, %rd2165, 5;
	add.s64 	%rd2167, %rd1, %rd2166;
	ld.global.v4.u64 	{%rd2168, %rd2169, %rd2170, %rd2171}, [%rd2167];
	st.shared.v2.u64 	[%r1], {%rd2168, %rd2169};
	st.shared.v2.u64 	[%r1+16], {%rd2170, %rd2171};
$L__BB26_472:
	add.s64 	%rd478, %rd476, %rd5;
	mad.lo.s64 	%rd479, %rd478, %rd3, %rd4;
	setp.ge.u64 	%p237, %rd479, %rd517;
	@%p237 bra 	$L__BB26_474;
	mul.lo.s64 	%rd2172, %rd479, %rd6;
	shl.b64 	%rd2173, %rd2172, 5;
	add.s64 	%rd2174, %rd1, %rd2173;
	ld.global.v4.u64 	{%rd2175, %rd2176, %rd2177, %rd2178}, [%rd2174];
	st.shared.v2.u64 	[%r1], {%rd2175, %rd2176};
	st.shared.v2.u64 	[%r1+16], {%rd2177, %rd2178};
$L__BB26_474:
	add.s64 	%rd480, %rd478, %rd5;
	mad.lo.s64 	%rd481, %rd480, %rd3, %rd4;
	setp.ge.u64 	%p238, %rd481, %rd517;
	@%p238 bra 	$L__BB26_476;
	mul.lo.s64 	%rd2179, %rd481, %rd6;
	shl.b64 	%rd2180, %rd2179, 5;
	add.s64 	%rd2181, %rd1, %rd2180;
	ld.global.v4.u64 	{%rd2182, %rd2183, %rd2184, %rd2185}, [%rd2181];
	st.shared.v2.u64 	[%r1], {%rd2182, %rd2183};
	st.shared.v2.u64 	[%r1+16], {%rd2184, %rd2185};
$L__BB26_476:
	add.s64 	%rd482, %rd480, %rd5;
	mad.lo.s64 	%rd483, %rd482, %rd3, %rd4;
	setp.ge.u64 	%p239, %rd483, %rd517;
	@%p239 bra 	$L__BB26_478;
	mul.lo.s64 	%rd2186, %rd483, %rd6;
	shl.b64 	%rd2187, %rd2186, 5;
	add.s64 	%rd2188, %rd1, %rd2187;
	ld.global.v4.u64 	{%rd2189, %rd2190, %rd2191, %rd2192}, [%rd2188];
	st.shared.v2.u64 	[%r1], {%rd2189, %rd2190};
	st.shared.v2.u64 	[%r1+16], {%rd2191, %rd2192};
$L__BB26_478:
	add.s64 	%rd484, %rd482, %rd5;
	mad.lo.s64 	%rd485, %rd484, %rd3, %rd4;
	setp.ge.u64 	%p240, %rd485, %rd517;
	@%p240 bra 	$L__BB26_480;
	mul.lo.s64 	%rd2193, %rd485, %rd6;
	shl.b64 	%rd2194, %rd2193, 5;
	add.s64 	%rd2195, %rd1, %rd2194;
	ld.global.v4.u64 	{%rd2196, %rd2197, %rd2198, %rd2199}, [%rd2195];
	st.shared.v2.u64 	[%r1], {%rd2196, %rd2197};
	st.shared.v2.u64 	[%r1+16], {%rd2198, %rd2199};
$L__BB26_480:
	add.s64 	%rd486, %rd484, %rd5;
	mad.lo.s64 	%rd487, %rd486, %rd3, %rd4;
	setp.ge.u64 	%p241, %rd487, %rd517;
	@%p241 bra 	$L__BB26_482;
	mul.lo.s64 	%rd2200, %rd487, %rd6;
	shl.b64 	%rd2201, %rd2200, 5;
	add.s64 	%rd2202, %rd1, %rd2201;
	ld.global.v4.u64 	{%rd2203, %rd2204, %rd2205, %rd2206}, [%rd2202];
	st.shared.v2.u64 	[%r1], {%rd2203, %rd2204};
	st.shared.v2.u64 	[%r1+16], {%rd2205, %rd2206};
$L__BB26_482:
	add.s64 	%rd488, %rd486, %rd5;
	mad.lo.s64 	%rd489, %rd488, %rd3, %rd4;
	setp.ge.u64 	%p242, %rd489, %rd517;
	@%p242 bra 	$L__BB26_484;
	mul.lo.s64 	%rd2207, %rd489, %rd6;
	shl.b64 	%rd2208, %rd2207, 5;
	add.s64 	%rd2209, %rd1, %rd2208;
	ld.global.v4.u64 	{%rd2210, %rd2211, %rd2212, %rd2213}, [%rd2209];
	st.shared.v2.u64 	[%r1], {%rd2210, %rd2211};
	st.shared.v2.u64 	[%r1+16], {%rd2212, %rd2213};
$L__BB26_484:
	add.s64 	%rd490, %rd488, %rd5;
	mad.lo.s64 	%rd491, %rd490, %rd3, %rd4;
	setp.ge.u64 	%p243, %rd491, %rd517;
	@%p243 bra 	$L__BB26_486;
	mul.lo.s64 	%rd2214, %rd491, %rd6;
	shl.b64 	%rd2215, %rd2214, 5;
	add.s64 	%rd2216, %rd1, %rd2215;
	ld.global.v4.u64 	{%rd2217, %rd2218, %rd2219, %rd2220}, [%rd2216];
	st.shared.v2.u64 	[%r1], {%rd2217, %rd2218};
	st.shared.v2.u64 	[%r1+16], {%rd2219, %rd2220};
$L__BB26_486:
	add.s64 	%rd492, %rd490, %rd5;
	mad.lo.s64 	%rd493, %rd492, %rd3, %rd4;
	setp.ge.u64 	%p244, %rd493, %rd517;
	@%p244 bra 	$L__BB26_488;
	mul.lo.s64 	%rd2221, %rd493, %rd6;
	shl.b64 	%rd2222, %rd2221, 5;
	add.s64 	%rd2223, %rd1, %rd2222;
	ld.global.v4.u64 	{%rd2224, %rd2225, %rd2226, %rd2227}, [%rd2223];
	st.shared.v2.u64 	[%r1], {%rd2224, %rd2225};
	st.shared.v2.u64 	[%r1+16], {%rd2226, %rd2227};
$L__BB26_488:
	add.s64 	%rd494, %rd492, %rd5;
	mad.lo.s64 	%rd495, %rd494, %rd3, %rd4;
	setp.ge.u64 	%p245, %rd495, %rd517;
	@%p245 bra 	$L__BB26_490;
	mul.lo.s64 	%rd2228, %rd495, %rd6;
	shl.b64 	%rd2229, %rd2228, 5;
	add.s64 	%rd2230, %rd1, %rd2229;
	ld.global.v4.u64 	{%rd2231, %rd2232, %rd2233, %rd2234}, [%rd2230];
	st.shared.v2.u64 	[%r1], {%rd2231, %rd2232};
	st.shared.v2.u64 	[%r1+16], {%rd2233, %rd2234};
$L__BB26_490:
	add.s64 	%rd496, %rd494, %rd5;
	mad.lo.s64 	%rd497, %rd496, %rd3, %rd4;
	setp.ge.u64 	%p246, %rd497, %rd517;
	@%p246 bra 	$L__BB26_492;
	mul.lo.s64 	%rd2235, %rd497, %rd6;
	shl.b64 	%rd2236, %rd2235, 5;
	add.s64 	%rd2237, %rd1, %rd2236;
	ld.global.v4.u64 	{%rd2238, %rd2239, %rd2240, %rd2241}, [%rd2237];
	st.shared.v2.u64 	[%r1], {%rd2238, %rd2239};
	st.shared.v2.u64 	[%r1+16], {%rd2240, %rd2241};
$L__BB26_492:
	add.s64 	%rd498, %rd496, %rd5;
	mad.lo.s64 	%rd499, %rd498, %rd3, %rd4;
	setp.ge.u64 	%p247, %rd499, %rd517;
	@%p247 bra 	$L__BB26_494;
	mul.lo.s64 	%rd2242, %rd499, %rd6;
	shl.b64 	%rd2243, %rd2242, 5;
	add.s64 	%rd2244, %rd1, %rd2243;
	ld.global.v4.u64 	{%rd2245, %rd2246, %rd2247, %rd2248}, [%rd2244];
	st.shared.v2.u64 	[%r1], {%rd2245, %rd2246};
	st.shared.v2.u64 	[%r1+16], {%rd2247, %rd2248};
$L__BB26_494:
	add.s64 	%rd500, %rd498, %rd5;
	mad.lo.s64 	%rd501, %rd500, %rd3, %rd4;
	setp.ge.u64 	%p248, %rd501, %rd517;
	@%p248 bra 	$L__BB26_496;
	mul.lo.s64 	%rd2249, %rd501, %rd6;
	shl.b64 	%rd2250, %rd2249, 5;
	add.s64 	%rd2251, %rd1, %rd2250;
	ld.global.v4.u64 	{%rd2252, %rd2253, %rd2254, %rd2255}, [%rd2251];
	st.shared.v2.u64 	[%r1], {%rd2252, %rd2253};
	st.shared.v2.u64 	[%r1+16], {%rd2254, %rd2255};
$L__BB26_496:
	add.s64 	%rd502, %rd500, %rd5;
	mad.lo.s64 	%rd503, %rd502, %rd3, %rd4;
	setp.ge.u64 	%p249, %rd503, %rd517;
	@%p249 bra 	$L__BB26_498;
	mul.lo.s64 	%rd2256, %rd503, %rd6;
	shl.b64 	%rd2257, %rd2256, 5;
	add.s64 	%rd2258, %rd1, %rd2257;
	ld.global.v4.u64 	{%rd2259, %rd2260, %rd2261, %rd2262}, [%rd2258];
	st.shared.v2.u64 	[%r1], {%rd2259, %rd2260};
	st.shared.v2.u64 	[%r1+16], {%rd2261, %rd2262};
$L__BB26_498:
	add.s64 	%rd504, %rd502, %rd5;
	mad.lo.s64 	%rd505, %rd504, %rd3, %rd4;
	setp.ge.u64 	%p250, %rd505, %rd517;
	@%p250 bra 	$L__BB26_500;
	mul.lo.s64 	%rd2263, %rd505, %rd6;
	shl.b64 	%rd2264, %rd2263, 5;
	add.s64 	%rd2265, %rd1, %rd2264;
	ld.global.v4.u64 	{%rd2266, %rd2267, %rd2268, %rd2269}, [%rd2265];
	st.shared.v2.u64 	[%r1], {%rd2266, %rd2267};
	st.shared.v2.u64 	[%r1+16], {%rd2268, %rd2269};
$L__BB26_500:
	add.s64 	%rd506, %rd504, %rd5;
	mad.lo.s64 	%rd507, %rd506, %rd3, %rd4;
	setp.ge.u64 	%p251, %rd507, %rd517;
	@%p251 bra 	$L__BB26_502;
	mul.lo.s64 	%rd2270, %rd507, %rd6;
	shl.b64 	%rd2271, %rd2270, 5;
	add.s64 	%rd2272, %rd1, %rd2271;
	ld.global.v4.u64 	{%rd2273, %rd2274, %rd2275, %rd2276}, [%rd2272];
	st.shared.v2.u64 	[%r1], {%rd2273, %rd2274};
	st.shared.v2.u64 	[%r1+16], {%rd2275, %rd2276};
$L__BB26_502:
	add.s64 	%rd508, %rd506, %rd5;
	mad.lo.s64 	%rd509, %rd508, %rd3, %rd4;
	setp.ge.u64 	%p252, %rd509, %rd517;
	@%p252 bra 	$L__BB26_504;
	mul.lo.s64 	%rd2277, %rd509, %rd6;
	shl.b64 	%rd2278, %rd2277, 5;
	add.s64 	%rd2279, %rd1, %rd2278;
	ld.global.v4.u64 	{%rd2280, %rd2281, %rd2282, %rd2283}, [%rd2279];
	st.shared.v2.u64 	[%r1], {%rd2280, %rd2281};
	st.shared.v2.u64 	[%r1+16], {%rd2282, %rd2283};
$L__BB26_504:
	add.s64 	%rd510, %rd508, %rd5;
	mad.lo.s64 	%rd511, %rd510, %rd3, %rd4;
	setp.ge.u64 	%p253, %rd511, %rd517;
	@%p253 bra 	$L__BB26_506;
	mul.lo.s64 	%rd2284, %rd511, %rd6;
	shl.b64 	%rd2285, %rd2284, 5;
	add.s64 	%rd2286, %rd1, %rd2285;
	ld.global.v4.u64 	{%rd2287, %rd2288, %rd2289, %rd2290}, [%rd2286];
	st.shared.v2.u64 	[%r1], {%rd2287, %rd2288};
	st.shared.v2.u64 	[%r1+16], {%rd2289, %rd2290};
$L__BB26_506:
	add.s64 	%rd512, %rd510, %rd5;
	mad.lo.s64 	%rd513, %rd512, %rd3, %rd4;
	setp.ge.u64 	%p254, %rd513, %rd517;
	@%p254 bra 	$L__BB26_508;
	mul.lo.s64 	%rd2291, %rd513, %rd6;
	shl.b64 	%rd2292, %rd2291, 5;
	add.s64 	%rd2293, %rd1, %rd2292;
	ld.global.v4.u64 	{%rd2294, %rd2295, %rd2296, %rd2297}, [%rd2293];
	st.shared.v2.u64 	[%r1], {%rd2294, %rd2295};
	st.shared.v2.u64 	[%r1+16], {%rd2296, %rd2297};
$L__BB26_508:
	add.s64 	%rd514, %rd512, %rd5;
	mad.lo.s64 	%rd515, %rd514, %rd3, %rd4;
	setp.ge.u64 	%p255, %rd515, %rd517;
	@%p255 bra 	$L__BB26_510;
	mul.lo.s64 	%rd2298, %rd515, %rd6;
	shl.b64 	%rd2299, %rd2298, 5;
	add.s64 	%rd2300, %rd1, %rd2299;
	ld.global.v4.u64 	{%rd2301, %rd2302, %rd2303, %rd2304}, [%rd2300];
	st.shared.v2.u64 	[%r1], {%rd2301, %rd2302};
	st.shared.v2.u64 	[%r1+16], {%rd2303, %rd2304};
$L__BB26_510:
	add.s64 	%rd2305, %rd514, %rd5;
	mad.lo.s64 	%rd516, %rd2305, %rd3, %rd4;
	setp.ge.u64 	%p256, %rd516, %rd517;
	@%p256 bra 	$L__BB26_512;
	mul.lo.s64 	%rd2306, %rd516, %rd6;
	shl.b64 	%rd2307, %rd2306, 5;
	add.s64 	%rd2308, %rd1, %rd2307;
	ld.global.v4.u64 	{%rd2309, %rd2310, %rd2311, %rd2312}, [%rd2308];
	st.shared.v2.u64 	[%r1], {%rd2309, %rd2310};
	st.shared.v2.u64 	[%r1+16], {%rd2311, %rd2312};
$L__BB26_512:
	bar.sync 	0;
	ret;

}
	// .globl	_Z22stridedBandwidthKernelILi64ELi1EEvPKcmi
.visible .entry _Z22stridedBandwidthKernelILi64ELi1EEvPKcmi(
	.param .u64 .ptr .align 1 _Z22stridedBandwidthKernelILi64ELi1EEvPKcmi_param_0,
	.param .u64 _Z22stridedBandwidthKernelILi64ELi1EEvPKcmi_param_1,
	.param .u32 _Z22stridedBandwidthKernelILi64ELi1EEvPKcmi_param_2
)
{
	.reg .pred 	%p<2>;
	.reg .b32 	%r<8>;
	.reg .b64 	%rd<19>;

	ld.param.u64 	%rd2, [_Z22stridedBandwidthKernelILi64ELi1EEvPKcmi_param_0];
	ld.param.u64 	%rd3, [_Z22stridedBandwidthKernelILi64ELi1EEvPKcmi_param_1];
	ld.param.u32 	%r2, [_Z22stridedBandwidthKernelILi64ELi1EEvPKcmi_param_2];
	mov.u32 	%r3, %ctaid.x;
	mov.u32 	%r4, %ntid.x;
	mul.wide.u32 	%rd4, %r3, %r4;
	mov.u32 	%r1, %tid.x;
	cvt.u64.u32 	%rd5, %r1;
	add.s64 	%rd1, %rd4, %rd5;
	setp.ge.u64 	%p1, %rd1, %rd3;
	@%p1 bra 	$L__BB27_2;
	cvta.to.global.u64 	%rd6, %rd2;
	cvt.s64.s32 	%rd7, %r2;
	mul.lo.s64 	%rd8, %rd1, %rd7;
	shl.b64 	%rd9, %rd8, 6;
	add.s64 	%rd10, %rd6, %rd9;
	ld.global.v4.u64 	{%rd11, %rd12, %rd13, %rd14}, [%rd10];
	ld.global.v4.u64 	{%rd15, %rd16, %rd17, %rd18}, [%rd10+32];
	shl.b32 	%r5, %r1, 6;
	mov.u32 	%r6, smem_buffer;
	add.s32 	%r7, %r6, %r5;
	st.shared.v2.u64 	[%r7], {%rd11, %rd12};
	st.shared.v2.u64 	[%r7+16], {%rd13, %rd14};
	st.shared.v2.u64 	[%r7+32], {%rd15, %rd16};
	st.shared.v2.u64 	[%r7+48], {%rd17, %rd18};
$L__BB27_2:
	bar.sync 	0;
	ret;

}
	// .globl	_Z22stridedBandwidthKernelILi64ELi2EEvPKcmi
.visible .entry _Z22stridedBandwidthKernelILi64ELi2EEvPKcmi(
	.param .u64 .ptr .align 1 _Z22stridedBandwidthKernelILi64ELi2EEvPKcmi_param_0,
	.param .u64 _Z22stridedBandwidthKernelILi64ELi2EEvPKcmi_param_1,
	.param .u32 _Z22stridedBandwidthKernelILi64ELi2EEvPKcmi_param_2
)
{
	.reg .pred 	%p<3>;
	.reg .b32 	%r<9>;
	.reg .b64 	%rd<32>;

	ld.param.u64 	%rd7, [_Z22stridedBandwidthKernelILi64ELi2EEvPKcmi_param_0];
	ld.param.u64 	%rd6, [_Z22stridedBandwidthKernelILi64ELi2EEvPKcmi_param_1];
	ld.param.s32 	%rd3, [_Z22stridedBandwidthKernelILi64ELi2EEvPKcmi_param_2];
	cvta.to.global.u64 	%rd1, %rd7;
	mov.u32 	%r1, %ctaid.x;
	mov.u32 	%r2, %ntid.x;
	mov.u32 	%r4, %tid.x;
	cvt.u64.u32 	%rd2, %r4;
	shl.b32 	%r5, %r4, 6;
	mov.u32 	%r6, smem_buffer;
	add.s32 	%r3, %r6, %r5;
	mul.wide.u32 	%rd8, %r1, %r2;
	add.s64 	%rd4, %rd8, %rd2;
	setp.ge.u64 	%p1, %rd4, %rd6;
	@%p1 bra 	$L__BB28_2;
	mul.lo.s64 	%rd9, %rd4, %rd3;
	shl.b64 	%rd10, %rd9, 6;
	add.s64 	%rd11, %rd1, %rd10;
	ld.global.v4.u64 	{%rd12, %rd13, %rd14, %rd15}, [%rd11];
	ld.global.v4.u64 	{%rd16, %rd17, %rd18, %rd19}, [%rd11+32];
	st.shared.v2.u64 	[%r3], {%rd12, %rd13};
	st.shared.v2.u64 	[%r3+16], {%rd14, %rd15};
	st.shared.v2.u64 	[%r3+32], {%rd16, %rd17};
	st.shared.v2.u64 	[%r3+48], {%rd18, %rd19};
$L__BB28_2:
	mov.u32 	%r7, %nctaid.x;
	add.s32 	%r8, %r7, %r1;
	mul.wide.u32 	%rd20, %r8, %r2;
	add.s64 	%rd5, %rd20, %rd2;
	setp.ge.u64 	%p2, %rd5, %rd6;
	@%p2 bra 	$L__BB28_4;
	mul.lo.s64 	%rd21, %rd5, %rd3;
	shl.b64 	%rd22, %rd21, 6;
	add.s64 	%rd23, %rd1, %rd22;
	ld.global.v4.u64 	{%rd24, %rd25, %rd26, %rd27}, [%rd23];
	ld.global.v4.u64 	{%rd28, %rd29, %rd30, %rd31}, [%rd23+32];
	st.shared.v2.u64 	[%r3], {%rd24, %rd25};
	st.shared.v2.u64 	[%r3+16], {%rd26, %rd27};
	st.shared.v2.u64 	[%r3+32], {%rd28, %rd29};
	st.shared.v2.u64 	[%r3+48], {%rd30, %rd31};
$L__BB28_4:
	bar.sync 	0;
	ret;

}
	// .globl	_Z22stridedBandwidthKernelILi64ELi4EEvPKcmi
.visible .entry _Z22stridedBandwidthKernelILi64ELi4EEvPKcmi(
	.param .u64 .ptr .align 1 _Z22stridedBandwidthKernelILi64ELi4EEvPKcmi_param_0,
	.param .u64 _Z22stridedBandwidthKernelILi64ELi4EEvPKcmi_param_1,
	.param .u32 _Z22stridedBandwidthKernelILi64ELi4EEvPKcmi_param_2
)
{
	.reg .pred 	%p<5>;
	.reg .b32 	%r<8>;
	.reg .b64 	%rd<61>;

	ld.param.u64 	%rd14, [_Z22stridedBandwidthKernelILi64ELi4EEvPKcmi_param_0];
	ld.param.u64 	%rd13, [_Z22stridedBandwidthKernelILi64ELi4EEvPKcmi_param_1];
	ld.param.s32 	%rd6, [_Z22stridedBandwidthKernelILi64ELi4EEvPKcmi_param_2];
	cvta.to.global.u64 	%rd1, %rd14;
	mov.u32 	%r2, %ctaid.x;
	cvt.u64.u32 	%rd2, %r2;
	mov.u32 	%r3, %ntid.x;
	cvt.u64.u32 	%rd3, %r3;
	mov.u32 	%r4, %tid.x;
	cvt.u64.u32 	%rd4, %r4;
	mov.u32 	%r5, %nctaid.x;
	cvt.u64.u32 	%rd5, %r5;
	shl.b32 	%r6, %r4, 6;
	mov.u32 	%r7, smem_buffer;
	add.s32 	%r1, %r7, %r6;
	mul.wide.u32 	%rd15, %r2, %r3;
	add.s64 	%rd7, %rd15, %rd4;
	setp.ge.u64 	%p1, %rd7, %rd13;
	@%p1 bra 	$L__BB29_2;
	mul.lo.s64 	%rd16, %rd7, %rd6;
	shl.b64 	%rd17, %rd16, 6;
	add.s64 	%rd18, %rd1, %rd17;
	ld.global.v4.u64 	{%rd19, %rd20, %rd21, %rd22}, [%rd18];
	ld.global.v4.u64 	{%rd23, %rd24, %rd25, %rd26}, [%rd18+32];
	st.shared.v2.u64 	[%r1], {%rd19, %rd20};
	st.shared.v2.u64 	[%r1+16], {%rd21, %rd22};
	st.shared.v2.u64 	[%r1+32], {%rd23, %rd24};
	st.shared.v2.u64 	[%r1+48], {%rd25, %rd26};
$L__BB29_2:
	add.s64 	%rd8, %rd5, %rd2;
	mad.lo.s64 	%rd9, %rd8, %rd3, %rd4;
	setp.ge.u64 	%p2, %rd9, %rd13;
	@%p2 bra 	$L__BB29_4;
	mul.lo.s64 	%rd27, %rd9, %rd6;
	shl.b64 	%rd28, %rd27, 6;
	add.s64 	%rd29, %rd1, %rd28;
	ld.global.v4.u64 	{%rd30, %rd31, %rd32, %rd33}, [%rd29];
	ld.global.v4.u64 	{%rd34, %rd35, %rd36, %rd37}, [%rd29+32];
	st.shared.v2.u64 	[%r1], {%rd30, %rd31};
	st.shared.v2.u64 	[%r1+16], {%rd32, %rd33};
	st.shared.v2.u64 	[%r1+32], {%rd34, %rd35};
	st.shared.v2.u64 	[%r1+48], {%rd36, %rd37};
$L__BB29_4:
	add.s64 	%rd10, %rd8, %rd5;
	mad.lo.s64 	%rd11, %rd10, %rd3, %rd4;
	setp.ge.u64 	%p3, %rd11, %rd13;
	@%p3 bra 	$L__BB29_6;
	mul.lo.s64 	%rd38, %rd11, %rd6;
	shl.b64 	%rd39, %rd38, 6;
	add.s64 	%rd40, %rd1, %rd39;
	ld.global.v4.u64 	{%rd41, %rd42, %rd43, %rd44}, [%rd40];
	ld.global.v4.u64 	{%rd45, %rd46, %rd47, %rd48}, [%rd40+32];
	st.shared.v2.u64 	[%r1], {%rd41, %rd42};
	st.shared.v2.u64 	[%r1+16], {%rd43, %rd44};
	st.shared.v2.u64 	[%r1+32], {%rd45, %rd46};
	st.shared.v2.u64 	[%r1+48], {%rd47, %rd48};
$L__BB29_6:
	add.s64 	%rd49, %rd10, %rd5;
	mad.lo.s64 	%rd12, %rd49, %rd3, %rd4;
	setp.ge.u64 	%p4, %rd12, %rd13;
	@%p4 bra 	$L__BB29_8;
	mul.lo.s64 	%rd50, %rd12, %rd6;
	shl.b64 	%rd51, %rd50, 6;
	add.s64 	%rd52, %rd1, %rd51;
	ld.global.v4.u64 	{%rd53, %rd54, %rd55, %rd56}, [%rd52];
	ld.global.v4.u64 	{%rd57, %rd58, %rd59, %rd60}, [%rd52+32];
	st.shared.v2.u64 	[%r1], {%rd53, %rd54};
	st.shared.v2.u64 	[%r1+16], {%rd55, %rd56};
	st.shared.v2.u64 	[%r1+32], {%rd57, %rd58};
	st.shared.v2.u64 	[%r1+48], {%rd59, %rd60};
$L__BB29_8:
	bar.sync 	0;
	ret;

}
	// .globl	_Z22stridedBandwidthKernelILi64ELi8EEvPKcmi
.visible .entry _Z22stridedBandwidthKernelILi64ELi8EEvPKcmi(
	.param .u64 .ptr .align 1 _Z22stridedBandwidthKernelILi64ELi8EEvPKcmi_param_0,
	.param .u64 _Z22stridedBandwidthKernelILi64ELi8EEvPKcmi_param_1,
	.param .u32 _Z22stridedBandwidthKernelILi64ELi8EEvPKcmi_param_2
)
{
	.reg .pred 	%p<9>;
	.reg .b32 	%r<8>;
	.reg .b64 	%rd<113>;

	ld.param.u64 	%rd22, [_Z22stridedBandwidthKernelILi64ELi8EEvPKcmi_param_0];
	ld.param.u64 	%rd21, [_Z22stridedBandwidthKernelILi64ELi8EEvPKcmi_param_1];
	ld.param.s32 	%rd6, [_Z22stridedBandwidthKernelILi64ELi8EEvPKcmi_param_2];
	cvta.to.global.u64 	%rd1, %rd22;
	mov.u32 	%r2, %ctaid.x;
	cvt.u64.u32 	%rd2, %r2;
	mov.u32 	%r3, %ntid.x;
	cvt.u64.u32 	%rd3, %r3;
	mov.u32 	%r4, %tid.x;
	cvt.u64.u32 	%rd4, %r4;
	mov.u32 	%r5, %nctaid.x;
	cvt.u64.u32 	%rd5, %r5;
	shl.b32 	%r6, %r4, 6;
	mov.u32 	%r7, smem_buffer;
	add.s32 	%r1, %r7, %r6;
	mul.wide.u32 	%rd23, %r2, %r3;
	add.s64 	%rd7, %rd23, %rd4;
	setp.ge.u64 	%p1, %rd7, %rd21;
	@%p1 bra 	$L__BB30_2;
	mul.lo.s64 	%rd24, %rd7, %rd6;
	shl.b64 	%rd25, %rd24, 6;
	add.s64 	%rd26, %rd1, %rd25;
	ld.global.v4.u64 	{%rd27, %rd28, %rd29, %rd30}, [%rd26];
	ld.global.v4.u64 	{%rd31, %rd32, %rd33, %rd34}, [%rd26+32];
	st.shared.v2.u64 	[%r1], {%rd27, %rd28};
	st.shared.v2.u64 	[%r1+16], {%rd29, %rd30};
	st.shared.v2.u64 	[%r1+32], {%rd31, %rd32};
	st.shared.v2.u64 	[%r1+48], {%rd33, %rd34};
$L__BB30_2:
	add.s64 	%rd8, %rd5, %rd2;
	mad.lo.s64 	%rd9, %rd8, %rd3, %rd4;
	setp.ge.u64 	%p2, %rd9, %rd21;
	@%p2 bra 	$L__BB30_4;
	mul.lo.s64 	%rd35, %rd9, %rd6;
	shl.b64 	%rd36, %rd35, 6;
	add.s64 	%rd37, %rd1, %rd36;
	ld.global.v4.u64 	{%rd38, %rd39, %rd40, %rd41}, [%rd37];
	ld.global.v4.u64 	{%rd42, %rd43, %rd44, %rd45}, [%rd37+32];
	st.shared.v2.u64 	[%r1], {%rd38, %rd39};
	st.shared.v2.u64 	[%r1+16], {%rd40, %rd41};
	st.shared.v2.u64 	[%r1+32], {%rd42, %rd43};
	st.shared.v2.u64 	[%r1+48], {%rd44, %rd45};
$L__BB30_4:
	add.s64 	%rd10, %rd8, %rd5;
	mad.lo.s64 	%rd11, %rd10, %rd3, %rd4;
	setp.ge.u64 	%p3, %rd11, %rd21;
	@%p3 bra 	$L__BB30_6;
	mul.lo.s64 	%rd46, %rd11, %rd6;
	shl.b64 	%rd47, %rd46, 6;
	add.s64 	%rd48, %rd1, %rd47;
	ld.global.v4.u64 	{%rd49, %rd50, %rd51, %rd52}, [%rd48];
	ld.global.v4.u64 	{%rd53, %rd54, %rd55, %rd56}, [%rd48+32];
	st.shared.v2.u64 	[%r1], {%rd49, %rd50};
	st.shared.v2.u64 	[%r1+16], {%rd51, %rd52};
	st.shared.v2.u64 	[%r1+32], {%rd53, %rd54};
	st.shared.v2.u64 	[%r1+48], {%rd55, %rd56};
$L__BB30_6:
	add.s64 	%rd12, %rd10, %rd5;
	mad.lo.s64 	%rd13, %rd12, %rd3, %rd4;
	setp.ge.u64 	%p4, %rd13, %rd21;
	@%p4 bra 	$L__BB30_8;
	mul.lo.s64 	%rd57, %rd13, %rd6;
	shl.b64 	%rd58, %rd57, 6;
	add.s64 	%rd59, %rd1, %rd58;
	ld.global.v4.u64 	{%rd60, %rd61, %rd62, %rd63}, [%rd59];
	ld.global.v4.u64 	{%rd64, %rd65, %rd66, %rd67}, [%rd59+32];
	st.shared.v2.u64 	[%r1], {%rd60, %rd61};
	st.shared.v2.u64 	[%r1+16], {%rd62, %rd63};
	st.shared.v2.u64 	[%r1+32], {%rd64, %rd65};
	st.shared.v2.u64 	[%r1+48], {%rd66, %rd67};
$L__BB30_8:
	add.s64 	%rd14, %rd12, %rd5;
	mad.lo.s64 	%rd15, %rd14, %rd3, %rd4;
	setp.ge.u64 	%p5, %rd15, %rd21;
	@%p5 bra 	$L__BB30_10;
	mul.lo.s64 	%rd68, %rd15, %rd6;
	shl.b64 	%rd69, %rd68, 6;
	add.s64 	%rd70, %rd1, %rd69;
	ld.global.v4.u64 	{%rd71, %rd72, %rd73, %rd74}, [%rd70];
	ld.global.v4.u64 	{%rd75, %rd76, %rd77, %rd78}, [%rd70+32];
	st.shared.v2.u64 	[%r1], {%rd71, %rd72};
	st.shared.v2.u64 	[%r1+16], {%rd73, %rd74};
	st.shared.v2.u64 	[%r1+32], {%rd75, %rd76};
	st.shared.v2.u64 	[%r1+48], {%rd77, %rd78};
$L__BB30_10:
	add.s64 	%rd16, %rd14, %rd5;
	mad.lo.s64 	%rd17, %rd16, %rd3, %rd4;
	setp.ge.u64 	%p6, %rd17, %rd21;
	@%p6 bra 	$L__BB30_12;
	mul.lo.s64 	%rd79, %rd17, %rd6;
	shl.b64 	%rd80, %rd79, 6;
	add.s64 	%rd81, %rd1, %rd80;
	ld.global.v4.u64 	{%rd82, %rd83, %rd84, %rd85}, [%rd81];
	ld.global.v4.u64 	{%rd86, %rd87, %rd88, %rd89}, [%rd81+32];
	st.shared.v2.u64 	[%r1], {%rd82, %rd83};
	st.shared.v2.u64 	[%r1+16], {%rd84, %rd85};
	st.shared.v2.u64 	[%r1+32], {%rd86, %rd87};
	st.shared.v2.u64 	[%r1+48], {%rd88, %rd89};
$L__BB30_12:
	add.s64 	%rd18, %rd16, %rd5;
	mad.lo.s64 	%rd19, %rd18, %rd3, %rd4;
	setp.ge.u64 	%p7, %rd19, %rd21;
	@%p7 bra 	$L__BB30_14;
	mul.lo.s64 	%rd90, %rd19, %rd6;
	shl.b64 	%rd91, %rd90, 6;
	add.s64 	%rd92, %rd1, %rd91;
	ld.global.v4.u64 	{%rd93, %rd94, %rd95, %rd96}, [%rd92];
	ld.global.v4.u64 	{%rd97, %rd98, %rd99, %rd100}, [%rd92+32];
	st.shared.v2.u64 	[%r1], {%rd93, %rd94};
	st.shared.v2.u64 	[%r1+16], {%rd95, %rd96};
	st.shared.v2.u64 	[%r1+32], {%rd97, %rd98};
	st.shared.v2.u64 	[%r1+48], {%rd99, %rd100};
$L__BB30_14:
	add.s64 	%rd101, %rd18, %rd5;
	mad.lo.s64 	%rd20, %rd101, %rd3, %rd4;
	setp.ge.u64 	%p8, %rd20, %rd21;
	@%p8 bra 	$L__BB30_16;
	mul.lo.s64 	%rd102, %rd20, %rd6;
	shl.b64 	%rd103, %rd102, 6;
	add.s64 	%rd104, %rd1, %rd103;
	ld.global.v4.u64 	{%rd105, %rd106, %rd107, %rd108}, [%rd104];
	ld.global.v4.u64 	{%rd109, %rd110, %rd111, %rd112}, [%rd104+32];
	st.shared.v2.u64 	[%r1], {%rd105, %rd106};
	st.shared.v2.u64 	[%r1+16], {%rd107, %rd108};
	st.shared.v2.u64 	[%r1+32], {%rd109, %rd110};
	st.shared.v2.u64 	[%r1+48], {%rd111, %rd112};
$L__BB30_16:
	bar.sync 	0;
	ret;

}
	// .globl	_Z22stridedBandwidthKernelILi64ELi16EEvPKcmi
.visible .entry _Z22stridedBandwidthKernelILi64ELi16EEvPKcmi(
	.param .u64 .ptr .align 1 _Z22stridedBandwidthKernelILi64ELi16EEvPKcmi_param_0,
	.param .u64 _Z22stridedBandwidthKernelILi64ELi16EEvPKcmi_param_1,
	.param .u32 _Z22stridedBandwidthKernelILi64ELi16EEvPKcmi_param_2
)
{
	.reg .pred 	%p<17>;
	.reg .b32 	%r<8>;
	.reg .b64 	%rd<217>;

	ld.param.u64 	%rd38, [_Z22stridedBandwidthKernelILi64ELi16EEvPKcmi_param_0];
	ld.param.u64 	%rd37, [_Z22stridedBandwidthKernelILi64ELi16EEvPKcmi_param_1];
	ld.param.s32 	%rd6, [_Z22stridedBandwidthKernelILi64ELi16EEvPKcmi_param_2];
	cvta.to.global.u64 	%rd1, %rd38;
	mov.u32 	%r2, %ctaid.x;
	cvt.u64.u32 	%rd2, %r2;
	mov.u32 	%r3, %ntid.x;
	cvt.u64.u32 	%rd3, %r3;
	mov.u32 	%r4, %tid.x;
	cvt.u64.u32 	%rd4, %r4;
	mov.u32 	%r5, %nctaid.x;
	cvt.u64.u32 	%rd5, %r5;
	shl.b32 	%r6, %r4, 6;
	mov.u32 	%r7, smem_buffer;
	add.s32 	%r1, %r7, %r6;
	mul.wide.u32 	%rd39, %r2, %r3;
	add.s64 	%rd7, %rd39, %rd4;
	setp.ge.u64 	%p1, %rd7, %rd37;
	@%p1 bra 	$L__BB31_2;
	mul.lo.s64 	%rd40, %rd7, %rd6;
	shl.b64 	%rd41, %rd40, 6;
	add.s64 	%rd42, %rd1, %rd41;
	ld.global.v4.u64 	{%rd43, %rd44, %rd45, %rd46}, [%rd42];
	ld.global.v4.u64 	{%rd47, %rd48, %rd49, %rd50}, [%rd42+32];
	st.shared.v2.u64 	[%r1], {%rd43, %rd44};
	st.shared.v2.u64 	[%r1+16], {%rd45, %rd46};
	st.shared.v2.u64 	[%r1+32], {%rd47, %rd48};
	st.shared.v2.u64 	[%r1+48], {%rd49, %rd50};
$L__BB31_2:
	add.s64 	%rd8, %rd5, %rd2;
	mad.lo.s64 	%rd9, %rd8, %rd3, %rd4;
	setp.ge.u64 	%p2, %rd9, %rd37;
	@%p2 bra 	$L__BB31_4;
	mul.lo.s64 	%rd51, %rd9, %rd6;
	shl.b64 	%rd52, %rd51, 6;
	add.s64 	%rd53, %rd1, %rd52;
	ld.global.v4.u64 	{%rd54, %rd55, %rd56, %rd57}, [%rd53];
	ld.global.v4.u64 	{%rd58, %rd59, %rd60, %rd61}, [%rd53+32];
	st.shared.v2.u64 	[%r1], {%rd54, %rd55};
	st.shared.v2.u64 	[%r1+16], {%rd56, %rd57};
	st.shared.v2.u64 	[%r1+32], {%rd58, %rd59};
	st.shared.v2.u64 	[%r1+48], {%rd60, %rd61};
$L__BB31_4:
	add.s64 	%rd10, %rd8, %rd5;
	mad.lo.s64 	%rd11, %rd10, %rd3, %rd4;
	setp.ge.u64 	%p3, %rd11, %rd37;
	@%p3 bra 	$L__BB31_6;
	mul.lo.s64 	%rd62, %rd11, %rd6;
	shl.b64 	%rd63, %rd62, 6;
	add.s64 	%rd64, %rd1, %rd63;
	ld.global.v4.u64 	{%rd65, %rd66, %rd67, %rd68}, [%rd64];
	ld.global.v4.u64 	{%rd69, %rd70, %rd71, %rd72}, [%rd64+32];
	st.shared.v2.u64 	[%r1], {%rd65, %rd66};
	st.shared.v2.u64 	[%r1+16], {%rd67, %rd68};
	st.shared.v2.u64 	[%r1+32], {%rd69, %rd70};
	st.shared.v2.u64 	[%r1+48], {%rd71, %rd72};
$L__BB31_6:
	add.s64 	%rd12, %rd10, %rd5;
	mad.lo.s64 	%rd13, %rd12, %rd3, %rd4;
	setp.ge.u64 	%p4, %rd13, %rd37;
	@%p4 bra 	$L__BB31_8;
	mul.lo.s64 	%rd73, %rd13, %rd6;
	shl.b64 	%rd74, %rd73, 6;
	add.s64 	%rd75, %rd1, %rd74;
	ld.global.v4.u64 	{%rd76, %rd77, %rd78, %rd79}, [%rd75];
	ld.global.v4.u64 	{%rd80, %rd81, %rd82, %rd83}, [%rd75+32];
	st.shared.v2.u64 	[%r1], {%rd76, %rd77};
	st.shared.v2.u64 	[%r1+16], {%rd78, %rd79};
	st.shared.v2.u64 	[%r1+32], {%rd80, %rd81};
	st.shared.v2.u64 	[%r1+48], {%rd82, %rd83};
$L__BB31_8:
	add.s64 	%rd14, %rd12, %rd5;
	mad.lo.s64 	%rd15, %rd14, %rd3, %rd4;
	setp.ge.u64 	%p5, %rd15, %rd37;
	@%p5 bra 	$L__BB31_10;
	mul.lo.s64 	%rd84, %rd15, %rd6;
	shl.b64 	%rd85, %rd84, 6;
	add.s64 	%rd86, %rd1, %rd85;
	ld.global.v4.u64 	{%rd87, %rd88, %rd89, %rd90}, [%rd86];
	ld.global.v4.u64 	{%rd91, %rd92, %rd93, %rd94}, [%rd86+32];
	st.shared.v2.u64 	[%r1], {%rd87, %rd88};
	st.shared.v2.u64 	[%r1+16], {%rd89, %rd90};
	st.shared.v2.u64 	[%r1+32], {%rd91, %rd92};
	st.shared.v2.u64 	[%r1+48], {%rd93, %rd94};
$L__BB31_10:
	add.s64 	%rd16, %rd14, %rd5;
	mad.lo.s64 	%rd17, %rd16, %rd3, %rd4;
	setp.ge.u64 	%p6, %rd17, %rd37;
	@%p6 bra 	$L__BB31_12;
	mul.lo.s64 	%rd95, %rd17, %rd6;
	shl.b64 	%rd96, %rd95, 6;
	add.s64 	%rd97, %rd1, %rd96;
	ld.global.v4.u64 	{%rd98, %rd99, %rd100, %rd101}, [%rd97];
	ld.global.v4.u64 	{%rd102, %rd103, %rd104, %rd105}, [%rd97+32];
	st.shared.v2.u64 	[%r1], {%rd98, %rd99};
	st.shared.v2.u64 	[%r1+16], {%rd100, %rd101};
	st.shared.v2.u64 	[%r1+32], {%rd102, %rd103};
	st.shared.v2.u64 	[%r1+48], {%rd104, %rd105};
$L__BB31_12:
	add.s64 	%rd18, %rd16, %rd5;
	mad.lo.s64 	%rd19, %rd18, %rd3, %rd4;
	setp.ge.u64 	%p7, %rd19, %rd37;
	@%p7 bra 	$L__BB31_14;
	mul.lo.s64 	%rd106, %rd19, %rd6;
	shl.b64 	%rd107, %rd106, 6;
	add.s64 	%rd108, %rd1, %rd107;
	ld.global.v4.u64 	{%rd109, %rd110, %rd111, %rd112}, [%rd108];
	ld.global.v4.u64 	{%rd113, %rd114, %rd115, %rd116}, [%rd108+32];
	st.shared.v2.u64 	[%r1], {%rd109, %rd110};
	st.shared.v2.u64 	[%r1+16], {%rd111, %rd112};
	st.shared.v2.u64 	[%r1+32], {%rd113, %rd114};
	st.shared.v2.u64 	[%r1+48], {%rd115, %rd116};
$L__BB31_14:
	add.s64 	%rd20, %rd18, %rd5;
	mad.lo.s64 	%rd21, %rd20, %rd3, %rd4;
	setp.ge.u64 	%p8, %rd21, %rd37;
	@%p8 bra 	$L__BB31_16;
	mul.lo.s64 	%rd117, %rd21, %rd6;
	shl.b64 	%rd118, %rd117, 6;
	add.s64 	%rd119, %rd1, %rd118;
	ld.global.v4.u64 	{%rd120, %rd121, %rd122, %rd123}, [%rd119];
	ld.global.v4.u64 	{%rd124, %rd125, %rd126, %rd127}, [%rd119+32];
	st.shared.v2.u64 	[%r1], {%rd120, %rd121};
	st.shared.v2.u64 	[%r1+16], {%rd122, %rd123};
	st.shared.v2.u64 	[%r1+32], {%rd124, %rd125};
	st.shared.v2.u64 	[%r1+48], {%rd126, %rd127};
$L__BB31_16:
	add.s64 	%rd22, %rd20, %rd5;
	mad.lo.s64 	%rd23, %rd22, %rd3, %rd4;
	setp.ge.u64 	%p9, %rd23, %rd37;
	@%p9 bra 	$L__BB31_18;
	mul.lo.s64 	%rd128, %rd23, %rd6;
	shl.b64 	%rd129, %rd128, 6;
	add.s64 	%rd130, %rd1, %rd129;
	ld.global.v4.u64 	{%rd131, %rd132, %rd133, %rd134}, [%rd130];
	ld.global.v4.u64 	{%rd135, %rd136, %rd137, %rd138}, [%rd130+32];
	st.shared.v2.u64 	[%r1], {%rd131, %rd132};
	st.shared.v2.u64 	[%r1+16], {%rd133, %rd134};
	st.shared.v2.u64 	[%r1+32], {%rd135, %rd136};
	st.shared.v2.u64 	[%r1+48], {%rd137, %rd138};
$L__BB31_18:
	add.s64 	%rd24, %rd22, %rd5;
	mad.lo.s64 	%rd25, %rd24, %rd3, %rd4;
	setp.ge.u64 	%p10, %rd25, %rd37;
	@%p10 bra 	$L__BB31_20;
	mul.lo.s64 	%rd139, %rd25, %rd6;
	shl.b64 	%rd140, %rd139, 6;
	add.s64 	%rd141, %rd1, %rd140;
	ld.global.v4.u64 	{%rd142, %rd143, %rd144, %rd145}, [%rd141];
	ld.global.v4.u64 	{%rd146, %rd147, %rd148, %rd149}, [%rd141+32];
	st.shared.v2.u64 	[%r1], {%rd142, %rd143};
	st.shared.v2.u64 	[%r1+16], {%rd144, %rd145};
	st.shared.v2.u64 	[%r1+32], {%rd146, %rd147};
	st.shared.v2.u64 	[%r1+48], {%rd148, %rd149};
$L__BB31_20:
	add.s64 	%rd26, %rd24, %rd5;
	mad.lo.s64 	%rd27, %rd26, %rd3, %rd4;
	setp.ge.u64 	%p11, %rd27, %rd37;
	@%p11 bra 	$L__BB31_22;
	mul.lo.s64 	%rd150, %rd27, %rd6;
	shl.b64 	%rd151, %rd150, 6;
	add.s64 	%rd152, %rd1, %rd151;
	ld.global.v4.u64 	{%rd153, %rd154, %rd155, %rd156}, [%rd152];
	ld.global.v4.u64 	{%rd157, %rd158, %rd159, %rd160}, [%rd152+32];
	st.shared.v2.u64 	[%r1], {%rd153, %rd154};
	st.shared.v2.u64 	[%r1+16], {%rd155, %rd156};
	st.shared.v2.u64 	[%r1+32], {%rd157, %rd158};
	st.shared.v2.u64 	[%r1+48], {%rd159, %rd160};
$L__BB31_22:
	add.s64 	%rd28, %rd26, %rd5;
	mad.lo.s64 	%rd29, %rd28, %rd3, %rd4;
	setp.ge.u64 	%p12, %rd29, %rd37;
	@%p12 bra 	$L__BB31_24;
	mul.lo.s64 	%rd161, %rd29, %rd6;
	shl.b64 	%rd162, %rd161, 6;
	add.s64 	%rd163, %rd1, %rd162;
	ld.global.v4.u64 	{%rd164, %rd165, %rd166, %rd167}, [%rd163];
	ld.global.v4.u64 	{%rd168, %rd169, %rd170, %rd171}, [%rd163+32];
	st.shared.v2.u64 	[%r1], {%rd164, %rd165};
	st.shared.v2.u64 	[%r1+16], {%rd166, %rd167};
	st.shared.v2.u64 	[%r1+32], {%rd168, %rd169};
	st.shared.v2.u64 	[%r1+48], {%rd170, %rd171};
$L__BB31_24:
	add.s64 	%rd30, %rd28, %rd5;
	mad.lo.s64 	%rd31, %rd30, %rd3, %rd4;
	setp.ge.u64 	%p13, %rd31, %rd37;
	@%p13 bra 	$L__BB31_26;
	mul.lo.s64 	%rd172, %rd31, %rd6;
	shl.b64 	%rd173, %rd172, 6;
	add.s64 	%rd174, %rd1, %rd173;
	ld.global.v4.u64 	{%rd175, %rd176, %rd177, %rd178}, [%rd174];
	ld.global.v4.u64 	{%rd179, %rd180, %rd181, %rd182}, [%rd174+32];
	st.shared.v2.u64 	[%r1], {%rd175, %rd176};
	st.shared.v2.u64 	[%r1+16], {%rd177, %rd178};
	st.shared.v2.u64 	[%r1+32], {%rd179, %rd180};
	st.shared.v2.u64 	[%r1+48], {%rd181, %rd182};
$L__BB31_26:
	add.s64 	%rd32, %rd30, %rd5;
	mad.lo.s64 	%rd33, %rd32, %rd3, %rd4;
	setp.ge.u64 	%p14, %rd33, %rd37;
	@%p14 bra 	$L__BB31_28;
	mul.lo.s64 	%rd183, %rd33, %rd6;
	shl.b64 	%rd184, %rd183, 6;
	add.s64 	%rd185, %rd1, %rd184;
	ld.global.v4.u64 	{%rd186, %rd187, %rd188, %rd189}, [%rd185];
	ld.global.v4.u64 	{%rd190, %rd191, %rd192, %rd193}, [%rd185+32];
	st.shared.v2.u64 	[%r1], {%rd186, %rd187};
	st.shared.v2.u64 	[%r1+16], {%rd188, %rd189};
	st.shared.v2.u64 	[%r1+32], {%rd190, %rd191};
	st.shared.v2.u64 	[%r1+48], {%rd192, %rd193};
$L__BB31_28:
	add.s64 	%rd34, %rd32, %rd5;
	mad.lo.s64 	%rd35, %rd34, %rd3, %rd4;
	setp.ge.u64 	%p15, %rd35, %rd37;
	@%p15 bra 	$L__BB31_30;
	mul.lo.s64 	%rd194, %rd35, %rd6;
	shl.b64 	%rd195, %rd194, 6;
	add.s64 	%rd196, %rd1, %rd195;
	ld.global.v4.u64 	{%rd197, %rd198, %rd199, %rd200}, [%rd196];
	ld.global.v4.u64 	{%rd201, %rd202, %rd203, %rd204}, [%rd196+32];
	st.shared.v2.u64 	[%r1], {%rd197, %rd198};
	st.shared.v2.u64 	[%r1+16], {%rd199, %rd200};
	st.shared.v2.u64 	[%r1+32], {%rd201, %rd202};
	st.shared.v2.u64 	[%r1+48], {%rd203, %rd204};
$L__BB31_30:
	add.s64 	%rd205, %rd34, %rd5;
	mad.lo.s64 	%rd36, %rd205, %rd3, %rd4;
	setp.ge.u64 	%p16, %rd36, %rd37;
	@%p16 bra 	$L__BB31_32;
	mul.lo.s64 	%rd206, %rd36, %rd6;
	shl.b64 	%rd207, %rd206, 6;
	add.s64 	%rd208, %rd1, %rd207;
	ld.global.v4.u64 	{%rd209, %rd210, %rd211, %rd212}, [%rd208];
	ld.global.v4.u64 	{%rd213, %rd214, %rd215, %rd216}, [%rd208+32];
	st.shared.v2.u64 	[%r1], {%rd209, %rd210};
	st.shared.v2.u64 	[%r1+16], {%rd211, %rd212};
	st.shared.v2.u64 	[%r1+32], {%rd213, %rd214};
	st.shared.v2.u64 	[%r1+48], {%rd215, %rd216};
$L__BB31_32:
	bar.sync 	0;
	ret;

}
	// .globl	_Z22stridedBandwidthKernelILi64ELi32EEvPKcmi
.visible .entry _Z22stridedBandwidthKernelILi64ELi32EEvPKcmi(
	.param .u64 .ptr .align 1 _Z22stridedBandwidthKernelILi64ELi32EEvPKcmi_param_0,
	.param .u64 _Z22stridedBandwidthKernelILi64ELi32EEvPKcmi_param_1,
	.param .u32 _Z22stridedBandwidthKernelILi64ELi32EEvPKcmi_param_2
)
{
	.reg .pred 	%p<33>;
	.reg .b32 	%r<8>;
	.reg .b64 	%rd<425>;

	ld.param.u64 	%rd70, [_Z22stridedBandwidthKernelILi64ELi32EEvPKcmi_param_0];
	ld.param.u64 	%rd69, [_Z22stridedBandwidthKernelILi64ELi32EEvPKcmi_param_1];
	ld.param.s32 	%rd6, [_Z22stridedBandwidthKernelILi64ELi32EEvPKcmi_param_2];
	cvta.to.global.u64 	%rd1, %rd70;
	mov.u32 	%r2, %ctaid.x;
	cvt.u64.u32 	%rd2, %r2;
	mov.u32 	%r3, %ntid.x;
	cvt.u64.u32 	%rd3, %r3;
	mov.u32 	%r4, %tid.x;
	cvt.u64.u32 	%rd4, %r4;
	mov.u32 	%r5, %nctaid.x;
	cvt.u64.u32 	%rd5, %r5;
	shl.b32 	%r6, %r4, 6;
	mov.u32 	%r7, smem_buffer;
	add.s32 	%r1, %r7, %r6;
	mul.wide.u32 	%rd71, %r2, %r3;
	add.s64 	%rd7, %rd71, %rd4;
	setp.ge.u64 	%p1, %rd7, %rd69;
	@%p1 bra 	$L__BB32_2;
	mul.lo.s64 	%rd72, %rd7, %rd6;
	shl.b64 	%rd73, %rd72, 6;
	add.s64 	%rd74, %rd1, %rd73;
	ld.global.v4.u64 	{%rd75, %rd76, %rd77, %rd78}, [%rd74];
	ld.global.v4.u64 	{%rd79, %rd80, %rd81, %rd82}, [%rd74+32];
	st.shared.v2.u64 	[%r1], {%rd75, %rd76};
	st.shared.v2.u64 	[%r1+16], {%rd77, %rd78};
	st.shared.v2.u64 	[%r1+32], {%rd79, %rd80};
	st.shared.v2.u64 	[%r1+48], {%rd81, %rd82};
$L__BB32_2:
	add.s64 	%rd8, %rd5, %rd2;
	mad.lo.s64 	%rd9, %rd8, %rd3, %rd4;
	setp.ge.u64 	%p2, %rd9, %rd69;
	@%p2 bra 	$L__BB32_4;
	mul.lo.s64 	%rd83, %rd9, %rd6;
	shl.b64 	%rd84, %rd83, 6;
	add.s64 	%rd85, %rd1, %rd84;
	ld.global.v4.u64 	{%rd86, %rd87, %rd88, %rd89}, [%rd85];
	ld.global.v4.u64 	{%rd90, %rd91, %rd92, %rd93}, [%rd85+32];
	st.shared.v2.u64 	[%r1], {%rd86, %rd87};
	st.shared.v2.u64 	[%r1+16], {%rd88, %rd89};
	st.shared.v2.u64 	[%r1+32], {%rd90, %rd91};
	st.shared.v2.u64 	[%r1+48], {%rd92, %rd93};
$L__BB32_4:
	add.s64 	%rd10, %rd8, %rd5;
	mad.lo.s64 	%rd11, %rd10, %rd3, %rd4;
	setp.ge.u64 	%p3, %rd11, %rd69;
	@%p3 bra 	$L__BB32_6;
	mul.lo.s64 	%rd94, %rd11, %rd6;
	shl.b64 	%rd95, %rd94, 6;
	add.s64 	%rd96, %rd1, %rd95;
	ld.global.v4.u64 	{%rd97, %rd98, %rd99, %rd100}, [%rd96];
	ld.global.v4.u64 	{%rd101, %rd102, %rd103, %rd104}, [%rd96+32];
	st.shared.v2.u64 	[%r1], {%rd97, %rd98};
	st.shared.v2.u64 	[%r1+16], {%rd99, %rd100};
	st.shared.v2.u64 	[%r1+32], {%rd101, %rd102};
	st.shared.v2.u64 	[%r1+48], {%rd103, %rd104};
$L__BB32_6:
	add.s64 	%rd12, %rd10, %rd5;
	mad.lo.s64 	%rd13, %rd12, %rd3, %rd4;
	setp.ge.u64 	%p4, %rd13, %rd69;
	@%p4 bra 	$L__BB32_8;
	mul.lo.s64 	%rd105, %rd13, %rd6;
	shl.b64 	%rd106, %rd105, 6;
	add.s64 	%rd107, %rd1, %rd106;
	ld.global.v4.u64 	{%rd108, %rd109, %rd110, %rd111}, [%rd107];
	ld.global.v4.u64 	{%rd112, %rd113, %rd114, %rd115}, [%rd107+32];
	st.shared.v2.u64 	[%r1], {%rd108, %rd109};
	st.shared.v2.u64 	[%r1+16], {%rd110, %rd111};
	st.shared.v2.u64 	[%r1+32], {%rd112, %rd113};
	st.shared.v2.u64 	[%r1+48], {%rd114, %rd115};
$L__BB32_8:
	add.s64 	%rd14, %rd12, %rd5;
	mad.lo.s64 	%rd15, %rd14, %rd3, %rd4;
	setp.ge.u64 	%p5, %rd15, %rd69;
	@%p5 bra 	$L__BB32_10;
	mul.lo.s64 	%rd116, %rd15, %rd6;
	shl.b64 	%rd117, %rd116, 6;
	add.s64 	%rd118, %rd1, %rd117;
	ld.global.v4.u64 	{%rd119, %rd120, %rd121, %rd122}, [%rd118];
	ld.global.v4.u64 	{%rd123, %rd124, %rd125, %rd126}, [%rd118+32];
	st.shared.v2.u64 	[%r1], {%rd119, %rd120};
	st.shared.v2.u64 	[%r1+16], {%rd121, %rd122};
	st.shared.v2.u64 	[%r1+32], {%rd123, %rd124};
	st.shared.v2.u64 	[%r1+48], {%rd125, %rd126};
$L__BB32_10:
	add.s64 	%rd16, %rd14, %rd5;
	mad.lo.s64 	%rd17, %rd16, %rd3, %rd4;
	setp.ge.u64 	%p6, %rd17, %rd69;
	@%p6 bra 	$L__BB32_12;
	mul.lo.s64 	%rd127, %rd17, %rd6;
	shl.b64 	%rd128, %rd127, 6;
	add.s64 	%rd129, %rd1, %rd128;
	ld.global.v4.u64 	{%rd130, %rd131, %rd132, %rd133}, [%rd129];
	ld.global.v4.u64 	{%rd134, %rd135, %rd136, %rd137}, [%rd129+32];
	st.shared.v2.u64 	[%r1], {%rd130, %rd131};
	st.shared.v2.u64 	[%r1+16], {%rd132, %rd133};
	st.shared.v2.u64 	[%r1+32], {%rd134, %rd135};
	st.shared.v2.u64 	[%r1+48], {%rd136, %rd137};
$L__BB32_12:
	add.s64 	%rd18, %rd16, %rd5;
	mad.lo.s64 	%rd19, %rd18, %rd3, %rd4;
	setp.ge.u64 	%p7, %rd19, %rd69;
	@%p7 bra 	$L__BB32_14;
	mul.lo.s64 	%rd138, %rd19, %rd6;
	shl.b64 	%rd139, %rd138, 6;
	add.s64 	%rd140, %rd1, %rd139;
	ld.global.v4.u64 	{%rd141, %rd142, %rd143, %rd144}, [%rd140];
	ld.global.v4.u64 	{%rd145, %rd146, %rd147, %rd148}, [%rd140+32];
	st.shared.v2.u64 	[%r1], {%rd141, %rd142};
	st.shared.v2.u64 	[%r1+16], {%rd143, %rd144};
	st.shared.v2.u64 	[%r1+32], {%rd145, %rd146};
	st.shared.v2.u64 	[%r1+48], {%rd147, %rd148};
$L__BB32_14:
	add.s64 	%rd20, %rd18, %rd5;
	mad.lo.s64 	%rd21, %rd20, %rd3, %rd4;
	setp.ge.u64 	%p8, %rd21, %rd69;
	@%p8 bra 	$L__BB32_16;
	mul.lo.s64 	%rd149, %rd21, %rd6;
	shl.b64 	%rd150, %rd149, 6;
	add.s64 	%rd151, %rd1, %rd150;
	ld.global.v4.u64 	{%rd152, %rd153, %rd154, %rd155}, [%rd151];
	ld.global.v4.u64 	{%rd156, %rd157, %rd158, %rd159}, [%rd151+32];
	st.shared.v2.u64 	[%r1], {%rd152, %rd153};
	st.shared.v2.u64 	[%r1+16], {%rd154, %rd155};
	st.shared.v2.u64 	[%r1+32], {%rd156, %rd157};
	st.shared.v2.u64 	[%r1+48], {%rd158, %rd159};
$L__BB32_16:
	add.s64 	%rd22, %rd20, %rd5;
	mad.lo.s64 	%rd23, %rd22, %rd3, %rd4;
	setp.ge.u64 	%p9, %rd23, %rd69;
	@%p9 bra 	$L__BB32_18;
	mul.lo.s64 	%rd160, %rd23, %rd6;
	shl.b64 	%rd161, %rd160, 6;
	add.s64 	%rd162, %rd1, %rd161;
	ld.global.v4.u64 	{%rd163, %rd164, %rd165, %rd166}, [%rd162];
	ld.global.v4.u64 	{%rd167, %rd168, %rd169, %rd170}, [%rd162+32];
	st.shared.v2.u64 	[%r1], {%rd163, %rd164};
	st.shared.v2.u64 	[%r1+16], {%rd165, %rd166};
	st.shared.v2.u64 	[%r1+32], {%rd167, %rd168};
	st.shared.v2.u64 	[%r1+48], {%rd169, %rd170};
$L__BB32_18:
	add.s64 	%rd24, %rd22, %rd5;
	mad.lo.s64 	%rd25, %rd24, %rd3, %rd4;
	setp.ge.u64 	%p10, %rd25, %rd69;
	@%p10 bra 	$L__BB32_20;
	mul.lo.s64 	%rd171, %rd25, %rd6;
	shl.b64 	%rd172, %rd171, 6;
	add.s64 	%rd173, %rd1, %rd172;
	ld.global.v4.u64 	{%rd174, %rd175, %rd176, %rd177}, [%rd173];
	ld.global.v4.u64 	{%rd178, %rd179, %rd180, %rd181}, [%rd173+32];
	st.shared.v2.u64 	[%r1], {%rd174, %rd175};
	st.shared.v2.u64 	[%r1+16], {%rd176, %rd177};
	st.shared.v2.u64 	[%r1+32], {%rd178, %rd179};
	st.shared.v2.u64 	[%r1+48], {%rd180, %rd181};
$L__BB32_20:
	add.s64 	%rd26, %rd24, %rd5;
	mad.lo.s64 	%rd27, %rd26, %rd3, %rd4;
	setp.ge.u64 	%p11, %rd27, %rd69;
	@%p11 bra 	$L__BB32_22;
	mul.lo.s64 	%rd182, %rd27, %rd6;
	shl.b64 	%rd183, %rd182, 6;
	add.s64 	%rd184, %rd1, %rd183;
	ld.global.v4.u64 	{%rd185, %rd186, %rd187, %rd188}, [%rd184];
	ld.global.v4.u64 	{%rd189, %rd190, %rd191, %rd192}, [%rd184+32];
	st.shared.v2.u64 	[%r1], {%rd185, %rd186};
	st.shared.v2.u64 	[%r1+16], {%rd187, %rd188};
	st.shared.v2.u64 	[%r1+32], {%rd189, %rd190};
	st.shared.v2.u64 	[%r1+48], {%rd191, %rd192};
$L__BB32_22:
	add.s64 	%rd28, %rd26, %rd5;
	mad.lo.s64 	%rd29, %rd28, %rd3, %rd4;
	setp.ge.u64 	%p12, %rd29, %rd69;
	@%p12 bra 	$L__BB32_24;
	mul.lo.s64 	%rd193, %rd29, %rd6;
	shl.b64 	%rd194, %rd193, 6;
	add.s64 	%rd195, %rd1, %rd194;
	ld.global.v4.u64 	{%rd196, %rd197, %rd198, %rd199}, [%rd195];
	ld.global.v4.u64 	{%rd200, %rd201, %rd202, %rd203}, [%rd195+32];
	st.shared.v2.u64 	[%r1], {%rd196, %rd197};
	st.shared.v2.u64 	[%r1+16], {%rd198, %rd199};
	st.shared.v2.u64 	[%r1+32], {%rd200, %rd201};
	st.shared.v2.u64 	[%r1+48], {%rd202, %rd203};
$L__BB32_24:
	add.s64 	%rd30, %rd28, %rd5;
	mad.lo.s64 	%rd31, %rd30, %rd3, %rd4;
	setp.ge.u64 	%p13, %rd31, %rd69;
	@%p13 bra 	$L__BB32_26;
	mul.lo.s64 	%rd204, %rd31, %rd6;
	shl.b64 	%rd205, %rd204, 6;
	add.s64 	%rd206, %rd1, %rd205;
	ld.global.v4.u64 	{%rd207, %rd208, %rd209, %rd210}, [%rd206];
	ld.global.v4.u64 	{%rd211, %rd212, %rd213, %rd214}, [%rd206+32];
	st.shared.v2.u64 	[%r1], {%rd207, %rd208};
	st.shared.v2.u64 	[%r1+16], {%rd209, %rd210};
	st.shared.v2.u64 	[%r1+32], {%rd211, %rd212};
	st.shared.v2.u64 	[%r1+48], {%rd213, %rd214};
$L__BB32_26:
	add.s64 	%rd32, %rd30, %rd5;
	mad.lo.s64 	%rd33, %rd32, %rd3, %rd4;
	setp.ge.u64 	%p14, %rd33, %rd69;
	@%p14 bra 	$L__BB32_28;
	mul.lo.s64 	%rd215, %rd33, %rd6;
	shl.b64 	%rd216, %rd215, 6;
	add.s64 	%rd217, %rd1, %rd216;
	ld.global.v4.u64 	{%rd218, %rd219, %rd220, %rd221}, [%rd217];
	ld.global.v4.u64 	{%rd222, %rd223, %rd224, %rd225}, [%rd217+32];
	st.shared.v2.u64 	[%r1], {%rd218, %rd219};
	st.shared.v2.u64 	[%r1+16], {%rd220, %rd221};
	st.shared.v2.u64 	[%r1+32], {%rd222, %rd223};
	st.shared.v2.u64 	[%r1+48], {%rd224, %rd225};
$L__BB32_28:
	add.s64 	%rd34, %rd32, %rd5;
	mad.lo.s64 	%rd35, %rd34, %rd3, %rd4;
	setp.ge.u64 	%p15, %rd35, %rd69;
	@%p15 bra 	$L__BB32_30;
	mul.lo.s64 	%rd226, %rd35, %rd6;
	shl.b64 	%rd227, %rd226, 6;
	add.s64 	%rd228, %rd1, %rd227;
	ld.global.v4.u64 	{%rd229, %rd230, %rd231, %rd232}, [%rd228];
	ld.global.v4.u64 	{%rd233, %rd234, %rd235, %rd236}, [%rd228+32];
	st.shared.v2.u64 	[%r1], {%rd229, %rd230};
	st.shared.v2.u64 	[%r1+16], {%rd231, %rd232};
	st.shared.v2.u64 	[%r1+32], {%rd233, %rd234};
	st.shared.v2.u64 	[%r1+48], {%rd235, %rd236};
$L__BB32_30:
	add.s64 	%rd36, %rd34, %rd5;
	mad.lo.s64 	%rd37, %rd36, %rd3, %rd4;
	setp.ge.u64 	%p16, %rd37, %rd69;
	@%p16 bra 	$L__BB32_32;
	mul.lo.s64 	%rd237, %rd37, %rd6;
	shl.b64 	%rd238, %rd237, 6;
	add.s64 	%rd239, %rd1, %rd238;
	ld.global.v4.u64 	{%rd240, %rd241, %rd242, %rd243}, [%rd239];
	ld.global.v4.u64 	{%rd244, %rd245, %rd246, %rd247}, [%rd239+32];
	st.shared.v2.u64 	[%r1], {%rd240, %rd241};
	st.shared.v2.u64 	[%r1+16], {%rd242, %rd243};
	st.shared.v2.u64 	[%r1+32], {%rd244, %rd245};
	st.shared.v2.u64 	[%r1+48], {%rd246, %rd247};
$L__BB32_32:
	add.s64 	%rd38, %rd36, %rd5;
	mad.lo.s64 	%rd39, %rd38, %rd3, %rd4;
	setp.ge.u64 	%p17, %rd39, %rd69;
	@%p17 bra 	$L__BB32_34;
	mul.lo.s64 	%rd248, %rd39, %rd6;
	shl.b64 	%rd249, %rd248, 6;
	add.s64 	%rd250, %rd1, %rd249;
	ld.global.v4.u64 	{%rd251, %rd252, %rd253, %rd254}, [%rd250];
	ld.global.v4.u64 	{%rd255, %rd256, %rd257, %rd258}, [%rd250+32];
	st.shared.v2.u64 	[%r1], {%rd251, %rd252};
	st.shared.v2.u64 	[%r1+16], {%rd253, %rd254};
	st.shared.v2.u64 	[%r1+32], {%rd255, %rd256};
	st.shared.v2.u64 	[%r1+48], {%rd257, %rd258};
$L__BB32_34:
	add.s64 	%rd40, %rd38, %rd5;
	mad.lo.s64 	%rd41, %rd40, %rd3, %rd4;
	setp.ge.u64 	%p18, %rd41, %rd69;
	@%p18 bra 	$L__BB32_36;
	mul.lo.s64 	%rd259, %rd41, %rd6;
	shl.b64 	%rd260, %rd259, 6;
	add.s64 	%rd261, %rd1, %rd260;
	ld.global.v4.u64 	{%rd262, %rd263, %rd264, %rd265}, [%rd261];
	ld.global.v4.u64 	{%rd266, %rd267, %rd268, %rd269}, [%rd261+32];
	st.shared.v2.u64 	[%r1], {%rd262, %rd263};
	st.shared.v2.u64 	[%r1+16], {%rd264, %rd265};
	st.shared.v2.u64 	[%r1+32], {%rd266, %rd267};
	st.shared.v2.u64 	[%r1+48], {%rd268, %rd269};
$L__BB32_36:
	add.s64 	%rd42, %rd40, %rd5;
	mad.lo.s64 	%rd43, %rd42, %rd3, %rd4;
	setp.ge.u64 	%p19, %rd43, %rd69;
	@%p19 bra 	$L__BB32_38;
	mul.lo.s64 	%rd270, %rd43, %rd6;
	shl.b64 	%rd271, %rd270, 6;
	add.s64 	%rd272, %rd1, %rd271;
	ld.global.v4.u64 	{%rd273, %rd274, %rd275, %rd276}, [%rd272];
	ld.global.v4.u64 	{%rd277, %rd278, %rd279, %rd280}, [%rd272+32];
	st.shared.v2.u64 	[%r1], {%rd273, %rd274};
	st.shared.v2.u64 	[%r1+16], {%rd275, %rd276};
	st.shared.v2.u64 	[%r1+32], {%rd277, %rd278};
	st.shared.v2.u64 	[%r1+48], {%rd279, %rd280};
$L__BB32_38:
	add.s64 	%rd44, %rd42, %rd5;
	mad.lo.s64 	%rd45, %rd44, %rd3, %rd4;
	setp.ge.u64 	%p20, %rd45, %rd69;
	@%p20 bra 	$L__BB32_40;
	mul.lo.s64 	%rd281, %rd45, %rd6;
	shl.b64 	%rd282, %rd281, 6;
	add.s64 	%rd283, %rd1, %rd282;
	ld.global.v4.u64 	{%rd284, %rd285, %rd286, %rd287}, [%rd283];
	ld.global.v4.u64 	{%rd288, %rd289, %rd290, %rd291}, [%rd283+32];
	st.shared.v2.u64 	[%r1], {%rd284, %rd285};
	st.shared.v2.u64 	[%r1+16], {%rd286, %rd287};
	st.shared.v2.u64 	[%r1+32], {%rd288, %rd289};
	st.shared.v2.u64 	[%r1+48], {%rd290, %rd291};
$L__BB32_40:
	add.s64 	%rd46, %rd44, %rd5;
	mad.lo.s64 	%rd47, %rd46, %rd3, %rd4;
	setp.ge.u64 	%p21, %rd47, %rd69;
	@%p21 bra 	$L__BB32_42;
	mul.lo.s64 	%rd292, %rd47, %rd6;
	shl.b64 	%rd293, %rd292, 6;
	add.s64 	%rd294, %rd1, %rd293;
	ld.global.v4.u64 	{%rd295, %rd296, %rd297, %rd298}, [%rd294];
	ld.global.v4.u64 	{%rd299, %rd300, %rd301, %rd302}, [%rd294+32];
	st.shared.v2.u64 	[%r1], {%rd295, %rd296};
	st.shared.v2.u64 	[%r1+16], {%rd297, %rd298};
	st.shared.v2.u64 	[%r1+32], {%rd299, %rd300};
	st.shared.v2.u64 	[%r1+48], {%rd301, %rd302};
$L__BB32_42:
	add.s64 	%rd48, %rd46, %rd5;
	mad.lo.s64 	%rd49, %rd48, %rd3, %rd4;
	setp.ge.u64 	%p22, %rd49, %rd69;
	@%p22 bra 	$L__BB32_44;
	mul.lo.s64 	%rd303, %rd49, %rd6;
	shl.b64 	%rd304, %rd303, 6;
	add.s64 	%rd305, %rd1, %rd304;
	ld.global.v4.u64 	{%rd306, %rd307, %rd308, %rd309}, [%rd305];
	ld.global.v4.u64 	{%rd310, %rd311, %rd312, %rd313}, [%rd305+32];
	st.shared.v2.u64 	[%r1], {%rd306, %rd307};
	st.shared.v2.u64 	[%r1+16], {%rd308, %rd309};
	st.shared.v2.u64 	[%r1+32], {%rd310, %rd311};
	st.shared.v2.u64 	[%r1+48], {%rd312, %rd313};
$L__BB32_44:
	add.s64 	%rd50, %rd48, %rd5;
	mad.lo.s64 	%rd51, %rd50, %rd3, %rd4;
	setp.ge.u64 	%p23, %rd51, %rd69;
	@%p23 bra 	$L__BB32_46;
	mul.lo.s64 	%rd314, %rd51, %rd6;
	shl.b64 	%rd315, %rd314, 6;
	add.s64 	%rd316, %rd1, %rd315;
	ld.global.v4.u64 	{%rd317, %rd318, %rd319, %rd320}, [%rd316];
	ld.global.v4.u64 	{%rd321, %rd322, %rd323, %rd324}, [%rd316+32];
	st.shared.v2.u64 	[%r1], {%rd317, %rd318};
	st.shared.v2.u64 	[%r1+16], {%rd319, %rd320};
	st.shared.v2.u64 	[%r1+32], {%rd321, %rd322};
	st.shared.v2.u64 	[%r1+48], {%rd323, %rd324};
$L__BB32_46:
	add.s64 	%rd52, %rd50, %rd5;
	mad.lo.s64 	%rd53, %rd52, %rd3, %rd4;
	setp.ge.u64 	%p24, %rd53, %rd69;
	@%p24 bra 	$L__BB32_48;
	mul.lo.s64 	%rd325, %rd53, %rd6;
	shl.b64 	%rd326, %rd325, 6;
	add.s64 	%rd327, %rd1, %rd326;
	ld.global.v4.u64 	{%rd328, %rd329, %rd330, %rd331}, [%rd327];
	ld.global.v4.u64 	{%rd332, %rd333, %rd334, %rd335}, [%rd327+32];
	st.shared.v2.u64 	[%r1], {%rd328, %rd329};
	st.shared.v2.u64 	[%r1+16], {%rd330, %rd331};
	st.shared.v2.u64 	[%r1+32], {%rd332, %rd333};
	st.shared.v2.u64 	[%r1+48], {%rd334, %rd335};
$L__BB32_48:
	add.s64 	%rd54, %rd52, %rd5;
	mad.lo.s64 	%rd55, %rd54, %rd3, %rd4;
	setp.ge.u64 	%p25, %rd55, %rd69;
	@%p25 bra 	$L__BB32_50;
	mul.lo.s64 	%rd336, %rd55, %rd6;
	shl.b64 	%rd337, %rd336, 6;
	add.s64 	%rd338, %rd1, %rd337;
	ld.global.v4.u64 	{%rd339, %rd340, %rd341, %rd342}, [%rd338];
	ld.global.v4.u64 	{%rd343, %rd344, %rd345, %rd346}, [%rd338+32];
	st.shared.v2.u64 	[%r1], {%rd339, %rd340};
	st.shared.v2.u64 	[%r1+16], {%rd341, %rd342};
	st.shared.v2.u64 	[%r1+32], {%rd343, %rd344};
	st.shared.v2.u64 	[%r1+48], {%rd345, %rd346};
$L__BB32_50:
	add.s64 	%rd56, %rd54, %rd5;
	mad.lo.s64 	%rd57, %rd56, %rd3, %rd4;
	setp.ge.u64 	%p26, %rd57, %rd69;
	@%p26 bra 	$L__BB32_52;
	mul.lo.s64 	%rd347, %rd57, %rd6;
	shl.b64 	%rd348, %rd347, 6;
	add.s64 	%rd349, %rd1, %rd348;
	ld.global.v4.u64 	{%rd350, %rd351, %rd352, %rd353}, [%rd349];
	ld.global.v4.u64 	{%rd354, %rd355, %rd356, %rd357}, [%rd349+32];
	st.shared.v2.u64 	[%r1], {%rd350, %rd351};
	st.shared.v2.u64 	[%r1+16], {%rd352, %rd353};
	st.shared.v2.u64 	[%r1+32], {%rd354, %rd355};
	st.shared.v2.u64 	[%r1+48], {%rd356, %rd357};
$L__BB32_52:
	add.s64 	%rd58, %rd56, %rd5;
	mad.lo.s64 	%rd59, %rd58, %rd3, %rd4;
	setp.ge.u64 	%p27, %rd59, %rd69;
	@%p27 bra 	$L__BB32_54;
	mul.lo.s64 	%rd358, %rd59, %rd6;
	shl.b64 	%rd359, %rd358, 6;
	add.s64 	%rd360, %rd1, %rd359;
	ld.global.v4.u64 	{%rd361, %rd362, %rd363, %rd364}, [%rd360];
	ld.global.v4.u64 	{%rd365, %rd366, %rd367, %rd368}, [%rd360+32];
	st.shared.v2.u64 	[%r1], {%rd361, %rd362};
	st.shared.v2.u64 	[%r1+16], {%rd363, %rd364};
	st.shared.v2.u64 	[%r1+32], {%rd365, %rd366};
	st.shared.v2.u64 	[%r1+48], {%rd367, %rd368};
$L__BB32_54:
	add.s64 	%rd60, %rd58, %rd5;
	mad.lo.s64 	%rd61, %rd60, %rd3, %rd4;
	setp.ge.u64 	%p28, %rd61, %rd69;
	@%p28 bra 	$L__BB32_56;
	mul.lo.s64 	%rd369, %rd61, %rd6;
	shl.b64 	%rd370, %rd369, 6;
	add.s64 	%rd371, %rd1, %rd370;
	ld.global.v4.u64 	{%rd372, %rd373, %rd374, %rd375}, [%rd371];
	ld.global.v4.u64 	{%rd376, %rd377, %rd378, %rd379}, [%rd371+32];
	st.shared.v2.u64 	[%r1], {%rd372, %rd373};
	st.shared.v2.u64 	[%r1+16], {%rd374, %rd375};
	st.shared.v2.u64 	[%r1+32], {%rd376, %rd377};
	st.shared.v2.u64 	[%r1+48], {%rd378, %rd379};
$L__BB32_56:
	add.s64 	%rd62, %rd60, %rd5;
	mad.lo.s64 	%rd63, %rd62, %rd3, %rd4;
	setp.ge.u64 	%p29, %rd63, %rd69;
	@%p29 bra 	$L__BB32_58;
	mul.lo.s64 	%rd380, %rd63, %rd6;
	shl.b64 	%rd381, %rd380, 6;
	add.s64 	%rd382, %rd1, %rd381;
	ld.global.v4.u64 	{%rd383, %rd384, %rd385, %rd386}, [%rd382];
	ld.global.v4.u64 	{%rd387, %rd388, %rd389, %rd390}, [%rd382+32];
	st.shared.v2.u64 	[%r1], {%rd383, %rd384};
	st.shared.v2.u64 	[%r1+16], {%rd385, %rd386};
	st.shared.v2.u64 	[%r1+32], {%rd387, %rd388};
	st.shared.v2.u64 	[%r1+48], {%rd389, %rd390};
$L__BB32_58:
	add.s64 	%rd64, %rd62, %rd5;
	mad.lo.s64 	%rd65, %rd64, %rd3, %rd4;
	setp.ge.u64 	%p30, %rd65, %rd69;
	@%p30 bra 	$L__BB32_60;
	mul.lo.s64 	%rd391, %rd65, %rd6;
	shl.b64 	%rd392, %rd391, 6;
	add.s64 	%rd393, %rd1, %rd392;
	ld.global.v4.u64 	{%rd394, %rd395, %rd396, %rd397}, [%rd393];
	ld.global.v4.u64 	{%rd398, %rd399, %rd400, %rd401}, [%rd393+32];
	st.shared.v2.u64 	[%r1], {%rd394, %rd395};
	st.shared.v2.u64 	[%r1+16], {%rd396, %rd397};
	st.shared.v2.u64 	[%r1+32], {%rd398, %rd399};
	st.shared.v2.u64 	[%r1+48], {%rd400, %rd401};
$L__BB32_60:
	add.s64 	%rd66, %rd64, %rd5;
	mad.lo.s64 	%rd67, %rd66, %rd3, %rd4;
	setp.ge.u64 	%p31, %rd67, %rd69;
	@%p31 bra 	$L__BB32_62;
	mul.lo.s64 	%rd402, %rd67, %rd6;
	shl.b64 	%rd403, %rd402, 6;
	add.s64 	%rd404, %rd1, %rd403;
	ld.global.v4.u64 	{%rd405, %rd406, %rd407, %rd408}, [%rd404];
	ld.global.v4.u64 	{%rd409, %rd410, %rd411, %rd412}, [%rd404+32];
	st.shared.v2.u64 	[%r1], {%rd405, %rd406};
	st.shared.v2.u64 	[%r1+16], {%rd407, %rd408};
	st.shared.v2.u64 	[%r1+32], {%rd409, %rd410};
	st.shared.v2.u64 	[%r1+48], {%rd411, %rd412};
$L__BB32_62:
	add.s64 	%rd413, %rd66, %rd5;
	mad.lo.s64 	%rd68, %rd413, %rd3, %rd4;
	setp.ge.u64 	%p32, %rd68, %rd69;
	@%p32 bra 	$L__BB32_64;
	mul.lo.s64 	%rd414, %rd68, %rd6;
	shl.b64 	%rd415, %rd414, 6;
	add.s64 	%rd416, %rd1, %rd415;
	ld.global.v4.u64 	{%rd417, %rd418, %rd419, %rd420}, [%rd416];
	ld.global.v4.u64 	{%rd421, %rd422, %rd423, %rd424}, [%rd416+32];
	st.shared.v2.u64 	[%r1], {%rd417, %rd418};
	st.shared.v2.u64 	[%r1+16], {%rd419, %rd420};
	st.shared.v2.u64 	[%r1+32], {%rd421, %rd422};
	st.shared.v2.u64 	[%r1+48], {%rd423, %rd424};
$L__BB32_64:
	bar.sync 	0;
	ret;

}
	// .globl	_Z22stridedBandwidthKernelILi64ELi64EEvPKcmi
.visible .entry _Z22stridedBandwidthKernelILi64ELi64EEvPKcmi(
	.param .u64 .ptr .align 1 _Z22stridedBandwidthKernelILi64ELi64EEvPKcmi_param_0,
	.param .u64 _Z22stridedBandwidthKernelILi64ELi64EEvPKcmi_param_1,
	.param .u32 _Z22stridedBandwidthKernelILi64ELi64EEvPKcmi_param_2
)
{
	.reg .pred 	%p<65>;
	.reg .b32 	%r<8>;
	.reg .b64 	%rd<841>;

	ld.param.u64 	%rd134, [_Z22stridedBandwidthKernelILi64ELi64EEvPKcmi_param_0];
	ld.param.u64 	%rd133, [_Z22stridedBandwidthKernelILi64ELi64EEvPKcmi_param_1];
	ld.param.s32 	%rd6, [_Z22stridedBandwidthKernelILi64ELi64EEvPKcmi_param_2];
	cvta.to.global.u64 	%rd1, %rd134;
	mov.u32 	%r2, %ctaid.x;
	cvt.u64.u32 	%rd2, %r2;
	mov.u32 	%r3, %ntid.x;
	cvt.u64.u32 	%rd3, %r3;
	mov.u32 	%r4, %tid.x;
	cvt.u64.u32 	%rd4, %r4;
	mov.u32 	%r5, %nctaid.x;
	cvt.u64.u32 	%rd5, %r5;
	shl.b32 	%r6, %r4, 6;
	mov.u32 	%r7, smem_buffer;
	add.s32 	%r1, %r7, %r6;
	mul.wide.u32 	%rd135, %r2, %r3;
	add.s64 	%rd7, %rd135, %rd4;
	setp.ge.u64 	%p1, %rd7, %rd133;
	@%p1 bra 	$L__BB33_2;
	mul.lo.s64 	%rd136, %rd7, %rd6;
	shl.b64 	%rd137, %rd136, 6;
	add.s64 	%rd138, %rd1, %rd137;
	ld.global.v4.u64 	{%rd139, %rd140, %rd141, %rd142}, [%rd138];
	ld.global.v4.u64 	{%rd143, %rd144, %rd145, %rd146}, [%rd138+32];
	st.shared.v2.u64 	[%r1], {%rd139, %rd140};
	st.shared.v2.u64 	[%r1+16], {%rd141, %rd142};
	st.shared.v2.u64 	[%r1+32], {%rd143, %rd144};
	st.shared.v2.u64 	[%r1+48], {%rd145, %rd146};
$L__BB33_2:
	add.s64 	%rd8, %rd5, %rd2;
	mad.lo.s64 	%rd9, %rd8, %rd3, %rd4;
	setp.ge.u64 	%p2, %rd9, %rd133;
	@%p2 bra 	$L__BB33_4;
	mul.lo.s64 	%rd147, %rd9, %rd6;
	shl.b64 	%rd148, %rd147, 6;
	add.s64 	%rd149, %rd1, %rd148;
	ld.global.v4.u64 	{%rd150, %rd151, %rd152, %rd153}, [%rd149];
	ld.global.v4.u64 	{%rd154, %rd155, %rd156, %rd157}, [%rd149+32];
	st.shared.v2.u64 	[%r1], {%rd150, %rd151};
	st.shared.v2.u64 	[%r1+16], {%rd152, %rd153};
	st.shared.v2.u64 	[%r1+32], {%rd154, %rd155};
	st.shared.v2.u64 	[%r1+48], {%rd156, %rd157};
$L__BB33_4:
	add.s64 	%rd10, %rd8, %rd5;
	mad.lo.s64 	%rd11, %rd10, %rd3, %rd4;
	setp.ge.u64 	%p3, %rd11, %rd133;
	@%p3 bra 	$L__BB33_6;
	mul.lo.s64 	%rd158, %rd11, %rd6;
	shl.b64 	%rd159, %rd158, 6;
	add.s64 	%rd160, %rd1, %rd159;
	ld.global.v4.u64 	{%rd161, %rd162, %rd163, %rd164}, [%rd160];
	ld.global.v4.u64 	{%rd165, %rd166, %rd167, %rd168}, [%rd160+32];
	st.shared.v2.u64 	[%r1], {%rd161, %rd162};
	st.shared.v2.u64 	[%r1+16], {%rd163, %rd164};
	st.shared.v2.u64 	[%r1+32], {%rd165, %rd166};
	st.shared.v2.u64 	[%r1+48], {%rd167, %rd168};
$L__BB33_6:
	add.s64 	%rd12, %rd10, %rd5;
	mad.lo.s64 	%rd13, %rd12, %rd3, %rd4;
	setp.ge.u64 	%p4, %rd13, %rd133;
	@%p4 bra 	$L__BB33_8;
	mul.lo.s64 	%rd169, %rd13, %rd6;
	shl.b64 	%rd170, %rd169, 6;
	add.s64 	%rd171, %rd1, %rd170;
	ld.global.v4.u64 	{%rd172, %rd173, %rd174, %rd175}, [%rd171];
	ld.global.v4.u64 	{%rd176, %rd177, %rd178, %rd179}, [%rd171+32];
	st.shared.v2.u64 	[%r1], {%rd172, %rd173};
	st.shared.v2.u64 	[%r1+16], {%rd174, %rd175};
	st.shared.v2.u64 	[%r1+32], {%rd176, %rd177};
	st.shared.v2.u64 	[%r1+48], {%rd178, %rd179};
$L__BB33_8:
	add.s64 	%rd14, %rd12, %rd5;
	mad.lo.s64 	%rd15, %rd14, %rd3, %rd4;
	setp.ge.u64 	%p5, %rd15, %rd133;
	@%p5 bra 	$L__BB33_10;
	mul.lo.s64 	%rd180, %rd15, %rd6;
	shl.b64 	%rd181, %rd180, 6;
	add.s64 	%rd182, %rd1, %rd181;
	ld.global.v4.u64 	{%rd183, %rd184, %rd185, %rd186}, [%rd182];
	ld.global.v4.u64 	{%rd187, %rd188, %rd189, %rd190}, [%rd182+32];
	st.shared.v2.u64 	[%r1], {%rd183, %rd184};
	st.shared.v2.u64 	[%r1+16], {%rd185, %rd186};
	st.shared.v2.u64 	[%r1+32], {%rd187, %rd188};
	st.shared.v2.u64 	[%r1+48], {%rd189, %rd190};
$L__BB33_10:
	add.s64 	%rd16, %rd14, %rd5;
	mad.lo.s64 	%rd17, %rd16, %rd3, %rd4;
	setp.ge.u64 	%p6, %rd17, %rd133;
	@%p6 bra 	$L__BB33_12;
	mul.lo.s64 	%rd191, %rd17, %rd6;
	shl.b64 	%rd192, %rd191, 6;
	add.s64 	%rd193, %rd1, %rd192;
	ld.global.v4.u64 	{%rd194, %rd195, %rd196, %rd197}, [%rd193];
	ld.global.v4.u64 	{%rd198, %rd199, %rd200, %rd201}, [%rd193+32];
	st.shared.v2.u64 	[%r1], {%rd194, %rd195};
	st.shared.v2.u64 	[%r1+16], {%rd196, %rd197};
	st.shared.v2.u64 	[%r1+32], {%rd198, %rd199};
	st.shared.v2.u64 	[%r1+48], {%rd200, %rd201};
$L__BB33_12:
	add.s64 	%rd18, %rd16, %rd5;
	mad.lo.s64 	%rd19, %rd18, %rd3, %rd4;
	setp.ge.u64 	%p7, %rd19, %rd133;
	@%p7 bra 	$L__BB33_14;
	mul.lo.s64 	%rd202, %rd19, %rd6;
	shl.b64 	%rd203, %rd202, 6;
	add.s64 	%rd204, %rd1, %rd203;
	ld.global.v4.u64 	{%rd205, %rd206, %rd207, %rd208}, [%rd204];
	ld.global.v4.u64 	{%rd209, %rd210, %rd211, %rd212}, [%rd204+32];
	st.shared.v2.u64 	[%r1], {%rd205, %rd206};
	st.shared.v2.u64 	[%r1+16], {%rd207, %rd208};
	st.shared.v2.u64 	[%r1+32], {%rd209, %rd210};
	st.shared.v2.u64 	[%r1+48], {%rd211, %rd212};
$L__BB33_14:
	add.s64 	%rd20, %rd18, %rd5;
	mad.lo.s64 	%rd21, %rd20, %rd3, %rd4;
	setp.ge.u64 	%p8, %rd21, %rd133;
	@%p8 bra 	$L__BB33_16;
	mul.lo.s64 	%rd213, %rd21, %rd6;
	shl.b64 	%rd214, %rd213, 6;
	add.s64 	%rd215, %rd1, %rd214;
	ld.global.v4.u64 	{%rd216, %rd217, %rd218, %rd219}, [%rd215];
	ld.global.v4.u64 	{%rd220, %rd221, %rd222, %rd223}, [%rd215+32];
	st.shared.v2.u64 	[%r1], {%rd216, %rd217};
	st.shared.v2.u64 	[%r1+16], {%rd218, %rd219};
	st.shared.v2.u64 	[%r1+32], {%rd220, %rd221};
	st.shared.v2.u64 	[%r1+48], {%rd222, %rd223};
$L__BB33_16:
	add.s64 	%rd22, %rd20, %rd5;
	mad.lo.s64 	%rd23, %rd22, %rd3, %rd4;
	setp.ge.u64 	%p9, %rd23, %rd133;
	@%p9 bra 	$L__BB33_18;
	mul.lo.s64 	%rd224, %rd23, %rd6;
	shl.b64 	%rd225, %rd224, 6;
	add.s64 	%rd226, %rd1, %rd225;
	ld.global.v4.u64 	{%rd227, %rd228, %rd229, %rd230}, [%rd226];
	ld.global.v4.u64 	{%rd231, %rd232, %rd233, %rd234}, [%rd226+32];
	st.shared.v2.u64 	[%r1], {%rd227, %rd228};
	st.shared.v2.u64 	[%r1+16], {%rd229, %rd230};
	st.shared.v2.u64 	[%r1+32], {%rd231, %rd232};
	st.shared.v2.u64 	[%r1+48], {%rd233, %rd234};
$L__BB33_18:
	add.s64 	%rd24, %rd22, %rd5;
	mad.lo.s64 	%rd25, %rd24, %rd3, %rd4;
	setp.ge.u64 	%p10, %rd25, %rd133;
	@%p10 bra 	$L__BB33_20;
	mul.lo.s64 	%rd235, %rd25, %rd6;
	shl.b64 	%rd236, %rd235, 6;
	add.s64 	%rd237, %rd1, %rd236;
	ld.global.v4.u64 	{%rd238, %rd239, %rd240, %rd241}, [%rd237];
	ld.global.v4.u64 	{%rd242, %rd243, %rd244, %rd245}, [%rd237+32];
	st.shared.v2.u64 	[%r1], {%rd238, %rd239};
	st.shared.v2.u64 	[%r1+16], {%rd240, %rd241};
	st.shared.v2.u64 	[%r1+32], {%rd242, %rd243};
	st.shared.v2.u64 	[%r1+48], {%rd244, %rd245};
$L__BB33_20:
	add.s64 	%rd26, %rd24, %rd5;
	mad.lo.s64 	%rd27, %rd26, %rd3, %rd4;
	setp.ge.u64 	%p11, %rd27, %rd133;
	@%p11 bra 	$L__BB33_22;
	mul.lo.s64 	%rd246, %rd27, %rd6;
	shl.b64 	%rd247, %rd246, 6;
	add.s64 	%rd248, %rd1, %rd247;
	ld.global.v4.u64 	{%rd249, %rd250, %rd251, %rd252}, [%rd248];
	ld.global.v4.u64 	{%rd253, %rd254, %rd255, %rd256}, [%rd248+32];
	st.shared.v2.u64 	[%r1], {%rd249, %rd250};
	st.shared.v2.u64 	[%r1+16], {%rd251, %rd252};
	st.shared.v2.u64 	[%r1+32], {%rd253, %rd254};
	st.shared.v2.u64 	[%r1+48], {%rd255, %rd256};
$L__BB33_22:
	add.s64 	%rd28, %rd26, %rd5;
	mad.lo.s64 	%rd29, %rd28, %rd3, %rd4;
	setp.ge.u64 	%p12, %rd29, %rd133;
	@%p12 bra 	$L__BB33_24;
	mul.lo.s64 	%rd257, %rd29, %rd6;
	shl.b64 	%rd258, %rd257, 6;
	add.s64 	%rd259, %rd1, %rd258;
	ld.global.v4.u64 	{%rd260, %rd261, %rd262, %rd263}, [%rd259];
	ld.global.v4.u64 	{%rd264, %rd265, %rd266, %rd267}, [%rd259+32];
	st.shared.v2.u64 	[%r1], {%rd260, %rd261};
	st.shared.v2.u64 	[%r1+16], {%rd262, %rd263};
	st.shared.v2.u64 	[%r1+32], {%rd264, %rd265};
	st.shared.v2.u64 	[%r1+48], {%rd266, %rd267};
$L__BB33_24:
	add.s64 	%rd30, %rd28, %rd5;
	mad.lo.s64 	%rd31, %rd30, %rd3, %rd4;
	setp.ge.u64 	%p13, %rd31, %rd133;
	@%p13 bra 	$L__BB33_26;
	mul.lo.s64 	%rd268, %rd31, %rd6;
	shl.b64 	%rd269, %rd268, 6;
	add.s64 	%rd270, %rd1, %rd269;
	ld.global.v4.u64 	{%rd271, %rd272, %rd273, %rd274}, [%rd270];
	ld.global.v4.u64 	{%rd275, %rd276, %rd277, %rd278}, [%rd270+32];
	st.shared.v2.u64 	[%r1], {%rd271, %rd272};
	st.shared.v2.u64 	[%r1+16], {%rd273, %rd274};
	st.shared.v2.u64 	[%r1+32], {%rd275, %rd276};
	st.shared.v2.u64 	[%r1+48], {%rd277, %rd278};
$L__BB33_26:
	add.s64 	%rd32, %rd30, %rd5;
	mad.lo.s64 	%rd33, %rd32, %rd3, %rd4;
	setp.ge.u64 	%p14, %rd33, %rd133;
	@%p14 bra 	$L__BB33_28;
	mul.lo.s64 	%rd279, %rd33, %rd6;
	shl.b64 	%rd280, %rd279, 6;
	add.s64 	%rd281, %rd1, %rd280;
	ld.global.v4.u64 	{%rd282, %rd283, %rd284, %rd285}, [%rd281];
	ld.global.v4.u64 	{%rd286, %rd287, %rd288, %rd289}, [%rd281+32];
	st.shared.v2.u64 	[%r1], {%rd282, %rd283};
	st.shared.v2.u64 	[%r1+16], {%rd284, %rd285};
	st.shared.v2.u64 	[%r1+32], {%rd286, %rd287};
	st.shared.v2.u64 	[%r1+48], {%rd288, %rd289};
$L__BB33_28:
	add.s64 	%rd34, %rd32, %rd5;
	mad.lo.s64 	%rd35, %rd34, %rd3, %rd4;
	setp.ge.u64 	%p15, %rd35, %rd133;
	@%p15 bra 	$L__BB33_30;
	mul.lo.s64 	%rd290, %rd35, %rd6;
	shl.b64 	%rd291, %rd290, 6;
	add.s64 	%rd292, %rd1, %rd291;
	ld.global.v4.u64 	{%rd293, %rd294, %rd295, %rd296}, [%rd292];
	ld.global.v4.u64 	{%rd297, %rd298, %rd299, %rd300}, [%rd292+32];
	st.shared.v2.u64 	[%r1], {%rd293, %rd294};
	st.shared.v2.u64 	[%r1+16], {%rd295, %rd296};
	st.shared.v2.u64 	[%r1+32], {%rd297, %rd298};
	st.shared.v2.u64 	[%r1+48], {%rd299, %rd300};
$L__BB33_30:
	add.s64 	%rd36, %rd34, %rd5;
	mad.lo.s64 	%rd37, %rd36, %rd3, %rd4;
	setp.ge.u64 	%p16, %rd37, %rd133;
	@%p16 bra 	$L__BB33_32;
	mul.lo.s64 	%rd301, %rd37, %rd6;
	shl.b64 	%rd302, %rd301, 6;
	add.s64 	%rd303, %rd1, %rd302;
	ld.global.v4.u64 	{%rd304, %rd305, %rd306, %rd307}, [%rd303];
	ld.global.v4.u64 	{%rd308, %rd309, %rd310, %rd311}, [%rd303+32];
	st.shared.v2.u64 	[%r1], {%rd304, %rd305};
	st.shared.v2.u64 	[%r1+16], {%rd306, %rd307};
	st.shared.v2.u64 	[%r1+32], {%rd308, %rd309};
	st.shared.v2.u64 	[%r1+48], {%rd310, %rd311};
$L__BB33_32:
	add.s64 	%rd38, %rd36, %rd5;
	mad.lo.s64 	%rd39, %rd38, %rd3, %rd4;
	setp.ge.u64 	%p17, %rd39, %rd133;
	@%p17 bra 	$L__BB33_34;
	mul.lo.s64 	%rd312, %rd39, %rd6;
	shl.b64 	%rd313, %rd312, 6;
	add.s64 	%rd314, %rd1, %rd313;
	ld.global.v4.u64 	{%rd315, %rd316, %rd317, %rd318}, [%rd314];
	ld.global.v4.u64 	{%rd319, %rd320, %rd321, %rd322}, [%rd314+32];
	st.shared.v2.u64 	[%r1], {%rd315, %rd316};
	st.shared.v2.u64 	[%r1+16], {%rd317, %rd318};
	st.shared.v2.u64 	[%r1+32], {%rd319, %rd320};
	st.shared.v2.u64 	[%r1+48], {%rd321, %rd322};
$L__BB33_34:
	add.s64 	%rd40, %rd38, %rd5;
	mad.lo.s64 	%rd41, %rd40, %rd3, %rd4;
	setp.ge.u64 	%p18, %rd41, %rd133;
	@%p18 bra 	$L__BB33_36;
	mul.lo.s64 	%rd323, %rd41, %rd6;
	shl.b64 	%rd324, %rd323, 6;
	add.s64 	%rd325, %rd1, %rd324;
	ld.global.v4.u64 	{%rd326, %rd327, %rd328, %rd329}, [%rd325];
	ld.global.v4.u64 	{%rd330, %rd331, %rd332, %rd333}, [%rd325+32];
	st.shared.v2.u64 	[%r1], {%rd326, %rd327};
	st.shared.v2.u64 	[%r1+16], {%rd328, %rd329};
	st.shared.v2.u64 	[%r1+32], {%rd330, %rd331};
	st.shared.v2.u64 	[%r1+48], {%rd332, %rd333};
$L__BB33_36:
	add.s64 	%rd42, %rd40, %rd5;
	mad.lo.s64 	%rd43, %rd42, %rd3, %rd4;
	setp.ge.u64 	%p19, %rd43, %rd133;
	@%p19 bra 	$L__BB33_38;
	mul.lo.s64 	%rd334, %rd43, %rd6;
	shl.b64 	%rd335, %rd334, 6;
	add.s64 	%rd336, %rd1, %rd335;
	ld.global.v4.u64 	{%rd337, %rd338, %rd339, %rd340}, [%rd336];
	ld.global.v4.u64 	{%rd341, %rd342, %rd343, %rd344}, [%rd336+32];
	st.shared.v2.u64 	[%r1], {%rd337, %rd338};
	st.shared.v2.u64 	[%r1+16], {%rd339, %rd340};
	st.shared.v2.u64 	[%r1+32], {%rd341, %rd342};
	st.shared.v2.u64 	[%r1+48], {%rd343, %rd344};
$L__BB33_38:
	add.s64 	%rd44, %rd42, %rd5;
	mad.lo.s64 	%rd45, %rd44, %rd3, %rd4;
	setp.ge.u64 	%p20, %rd45, %rd133;
	@%p20 bra 	$L__BB33_40;
	mul.lo.s64 	%rd345, %rd45, %rd6;
	shl.b64 	%rd346, %rd345, 6;
	add.s64 	%rd347, %rd1, %rd346;
	ld.global.v4.u64 	{%rd348, %rd349, %rd350, %rd351}, [%rd347];
	ld.global.v4.u64 	{%rd352, %rd353, %rd354, %rd355}, [%rd347+32];
	st.shared.v2.u64 	[%r1], {%rd348, %rd349};
	st.shared.v2.u64 	[%r1+16], {%rd350, %rd351};
	st.shared.v2.u64 	[%r1+32], {%rd352, %rd353};
	st.shared.v2.u64 	[%r1+48], {%rd354, %rd355};
$L__BB33_40:
	add.s64 	%rd46, %rd44, %rd5;
	mad.lo.s64 	%rd47, %rd46, %rd3, %rd4;
	setp.ge.u64 	%p21, %rd47, %rd133;
	@%p21 bra 	$L__BB33_42;
	mul.lo.s64 	%rd356, %rd47, %rd6;
	shl.b64 	%rd357, %rd356, 6;
	add.s64 	%rd358, %rd1, %rd357;
	ld.global.v4.u64 	{%rd359, %rd360, %rd361, %rd362}, [%rd358];
	ld.global.v4.u64 	{%rd363, %rd364, %rd365, %rd366}, [%rd358+32];
	st.shared.v2.u64 	[%r1], {%rd359, %rd360};
	st.shared.v2.u64 	[%r1+16], {%rd361, %rd362};
	st.shared.v2.u64 	[%r1+32], {%rd363, %rd364};
	st.shared.v2.u64 	[%r1+48], {%rd365, %rd366};
$L__BB33_42:
	add.s64 	%rd48, %rd46, %rd5;
	mad.lo.s64 	%rd49, %rd48, %rd3, %rd4;
	setp.ge.u64 	%p22, %rd49, %rd133;
	@%p22 bra 	$L__BB33_44;
	mul.lo.s64 	%rd367, %rd49, %rd6;
	shl.b64 	%rd368, %rd367, 6;
	add.s64 	%rd369, %rd1, %rd368;
	ld.global.v4.u64 	{%rd370, %rd371, %rd372, %rd373}, [%rd369];
	ld.global.v4.u64 	{%rd374, %rd375, %rd376, %rd377}, [%rd369+32];
	st.shared.v2.u64 	[%r1], {%rd370, %rd371};
	st.shared.v2.u64 	[%r1+16], {%rd372, %rd373};
	st.shared.v2.u64 	[%r1+32], {%rd374, %rd375};
	st.shared.v2.u64 	[%r1+48], {%rd376, %rd377};
$L__BB33_44:
	add.s64 	%rd50, %rd48, %rd5;
	mad.lo.s64 	%rd51, %rd50, %rd3, %rd4;
	setp.ge.u64 	%p23, %rd51, %rd133;
	@%p23 bra 	$L__BB33_46;
	mul.lo.s64 	%rd378, %rd51, %rd6;
	shl.b64 	%rd379, %rd378, 6;
	add.s64 	%rd380, %rd1, %rd379;
	ld.global.v4.u64 	{%rd381, %rd382, %rd383, %rd384}, [%rd380];
	ld.global.v4.u64 	{%rd385, %rd386, %rd387, %rd388}, [%rd380+32];
	st.shared.v2.u64 	[%r1], {%rd381, %rd382};
	st.shared.v2.u64 	[%r1+16], {%rd383, %rd384};
	st.shared.v2.u64 	[%r1+32], {%rd385, %rd386};
	st.shared.v2.u64 	[%r1+48], {%rd387, %rd388};
$L__BB33_46:
	add.s64 	%rd52, %rd50, %rd5;
	mad.lo.s64 	%rd53, %rd52, %rd3, %rd4;
	setp.ge.u64 	%p24, %rd53, %rd133;
	@%p24 bra 	$L__BB33_48;
	mul.lo.s64 	%rd389, %rd53, %rd6;
	shl.b64 	%rd390, %rd389, 6;
	add.s64 	%rd391, %rd1, %rd390;
	ld.global.v4.u64 	{%rd392, %rd393, %rd394, %rd395}, [%rd391];
	ld.global.v4.u64 	{%rd396, %rd397, %rd398, %rd399}, [%rd391+32];
	st.shared.v2.u64 	[%r1], {%rd392, %rd393};
	st.shared.v2.u64 	[%r1+16], {%rd394, %rd395};
	st.shared.v2.u64 	[%r1+32], {%rd396, %rd397};
	st.shared.v2.u64 	[%r1+48], {%rd398, %rd399};
$L__BB33_48:
	add.s64 	%rd54, %rd52, %rd5;
	mad.lo.s64 	%rd55, %rd54, %rd3, %rd4;
	setp.ge.u64 	%p25, %rd55, %rd133;
	@%p25 bra 	$L__BB33_50;
	mul.lo.s64 	%rd400, %rd55, %rd6;
	shl.b64 	%rd401, %rd400, 6;
	add.s64 	%rd402, %rd1, %rd401;
	ld.global.v4.u64 	{%rd403, %rd404, %rd405, %rd406}, [%rd402];
	ld.global.v4.u64 	{%rd407, %rd408, %rd409, %rd410}, [%rd402+32];
	st.shared.v2.u64 	[%r1], {%rd403, %rd404};
	st.shared.v2.u64 	[%r1+16], {%rd405, %rd406};
	st.shared.v2.u64 	[%r1+32], {%rd407, %rd408};
	st.shared.v2.u64 	[%r1+48], {%rd409, %rd410};
$L__BB33_50:
	add.s64 	%rd56, %rd54, %rd5;
	mad.lo.s64 	%rd57, %rd56, %rd3, %rd4;
	setp.ge.u64 	%p26, %rd57, %rd133;
	@%p26 bra 	$L__BB33_52;
	mul.lo.s64 	%rd411, %rd57, %rd6;
	shl.b64 	%rd412, %rd411, 6;
	add.s64 	%rd413, %rd1, %rd412;
	ld.global.v4.u64 	{%rd414, %rd415, %rd416, %rd417}, [%rd413];
	ld.global.v4.u64 	{%rd418, %rd419, %rd420, %rd421}, [%rd413+32];
	st.shared.v2.u64 	[%r1], {%rd414, %rd415};
	st.shared.v2.u64 	[%r1+16], {%rd416, %rd417};
	st.shared.v2.u64 	[%r1+32], {%rd418, %rd419};
	st.shared.v2.u64 	[%r1+48], {%rd420, %rd421};
$L__BB33_52:
	add.s64 	%rd58, %rd56, %rd5;
	mad.lo.s64 	%rd59, %rd58, %rd3, %rd4;
	setp.ge.u64 	%p27, %rd59, %rd133;
	@%p27 bra 	$L__BB33_54;
	mul.lo.s64 	%rd422, %rd59, %rd6;
	shl.b64 	%rd423, %rd422, 6;
	add.s64 	%rd424, %rd1, %rd423;
	ld.global.v4.u64 	{%rd425, %rd426, %rd427, %rd428}, [%rd424];
	ld.global.v4.u64 	{%rd429, %rd430, %rd431, %rd432}, [%rd424+32];
	st.shared.v2.u64 	[%r1], {%rd425, %rd426};
	st.shared.v2.u64 	[%r1+16], {%rd427, %rd428};
	st.shared.v2.u64 	[%r1+32], {%rd429, %rd430};
	st.shared.v2.u64 	[%r1+48], {%rd431, %rd432};
$L__BB33_54:
	add.s64 	%rd60, %rd58, %rd5;
	mad.lo.s64 	%rd61, %rd60, %rd3, %rd4;
	setp.ge.u64 	%p28, %rd61, %rd133;
	@%p28 bra 	$L__BB33_56;
	mul.lo.s64 	%rd433, %rd61, %rd6;
	shl.b64 	%rd434, %rd433, 6;
	add.s64 	%rd435, %rd1, %rd434;
	ld.global.v4.u64 	{%rd436, %rd437, %rd438, %rd439}, [%rd435];
	ld.global.v4.u64 	{%rd440, %rd441, %rd442, %rd443}, [%rd435+32];
	st.shared.v2.u64 	[%r1], {%rd436, %rd437};
	st.shared.v2.u64 	[%r1+16], {%rd438, %rd439};
	st.shared.v2.u64 	[%r1+32], {%rd440, %rd441};
	st.shared.v2.u64 	[%r1+48], {%rd442, %rd443};
$L__BB33_56:
	add.s64 	%rd62, %rd60, %rd5;
	mad.lo.s64 	%rd63, %rd62, %rd3, %rd4;
	setp.ge.u64 	%p29, %rd63, %rd133;
	@%p29 bra 	$L__BB33_58;
	mul.lo.s64 	%rd444, %rd63, %rd6;
	shl.b64 	%rd445, %rd444, 6;
	add.s64 	%rd446, %rd1, %rd445;
	ld.global.v4.u64 	{%rd447, %rd448, %rd449, %rd450}, [%rd446];
	ld.global.v4.u64 	{%rd451, %rd452, %rd453, %rd454}, [%rd446+32];
	st.shared.v2.u64 	[%r1], {%rd447, %rd448};
	st.shared.v2.u64 	[%r1+16], {%rd449, %rd450};
	st.shared.v2.u64 	[%r1+32], {%rd451, %rd452};
	st.shared.v2.u64 	[%r1+48], {%rd453, %rd454};
$L__BB33_58:
	add.s64 	%rd64, %rd62, %rd5;
	mad.lo.s64 	%rd65, %rd64, %rd3, %rd4;
	setp.ge.u64 	%p30, %rd65, %rd133;
	@%p30 bra 	$L__BB33_60;
	mul.lo.s64 	%rd455, %rd65, %rd6;
	shl.b64 	%rd456, %rd455, 6;
	add.s64 	%rd457, %rd1, %rd456;
	ld.global.v4.u64 	{%rd458, %rd459, %rd460, %rd461}, [%rd457];
	ld.global.v4.u64 	{%rd462, %rd463, %rd464, %rd465}, [%rd457+32];
	st.shared.v2.u64 	[%r1], {%rd458, %rd459};
	st.shared.v2.u64 	[%r1+16], {%rd460, %rd461};
	st.shared.v2.u64 	[%r1+32], {%rd462, %rd463};
	st.shared.v2.u64 	[%r1+48], {%rd464, %rd465};
$L__BB33_60:
	add.s64 	%rd66, %rd64, %rd5;
	mad.lo.s64 	%rd67, %rd66, %rd3, %rd4;
	setp.ge.u64 	%p31, %rd67, %rd133;
	@%p31 bra 	$L__BB33_62;
	mul.lo.s64 	%rd466, %rd67, %rd6;
	shl.b64 	%rd467, %rd466, 6;
	add.s64 	%rd468, %rd1, %rd467;
	ld.global.v4.u64 	{%rd469, %rd470, %rd471, %rd472}, [%rd468];
	ld.global.v4.u64 	{%rd473, %rd474, %rd475, %rd476}, [%rd468+32];
	st.shared.v2.u64 	[%r1], {%rd469, %rd470};
	st.shared.v2.u64 	[%r1+16], {%rd471, %rd472};
	st.shared.v2.u64 	[%r1+32], {%rd473, %rd474};
	st.shared.v2.u64 	[%r1+48], {%rd475, %rd476};
$L__BB33_62:
	add.s64 	%rd68, %rd66, %rd5;
	mad.lo.s64 	%rd69, %rd68, %rd3, %rd4;
	setp.ge.u64 	%p32, %rd69, %rd133;
	@%p32 bra 	$L__BB33_64;
	mul.lo.s64 	%rd477, %rd69, %rd6;
	shl.b64 	%rd478, %rd477, 6;
	add.s64 	%rd479, %rd1, %rd478;
	ld.global.v4.u64 	{%rd480, %rd481, %rd482, %rd483}, [%rd479];
	ld.global.v4.u64 	{%rd484, %rd485, %rd486, %rd487}, [%rd479+32];
	st.shared.v2.u64 	[%r1], {%rd480, %rd481};
	st.shared.v2.u64 	[%r1+16], {%rd482, %rd483};
	st.shared.v2.u64 	[%r1+32], {%rd484, %rd485};
	st.shared.v2.u64 	[%r1+48], {%rd486, %rd487};
$L__BB33_64:
	add.s64 	%rd70, %rd68, %rd5;
	mad.lo.s64 	%rd71, %rd70, %rd3, %rd4;
	setp.ge.u64 	%p33, %rd71, %rd133;
	@%p33 bra 	$L__BB33_66;
	mul.lo.s64 	%rd488, %rd71, %rd6;
	shl.b64 	%rd489, %rd488, 6;
	add.s64 	%rd490, %rd1, %rd489;
	ld.global.v4.u64 	{%rd491, %rd492, %rd493, %rd494}, [%rd490];
	ld.global.v4.u64 	{%rd495, %rd496, %rd497, %rd498}, [%rd490+32];
	st.shared.v2.u64 	[%r1], {%rd491, %rd492};
	st.shared.v2.u64 	[%r1+16], {%rd493, %rd494};
	st.shared.v2.u64 	[%r1+32], {%rd495, %rd496};
	st.shared.v2.u64 	[%r1+48], {%rd497, %rd498};
$L__BB33_66:
	add.s64 	%rd72, %rd70, %rd5;
	mad.lo.s64 	%rd73, %rd72, %rd3, %rd4;
	setp.ge.u64 	%p34, %rd73, %rd133;
	@%p34 bra 	$L__BB33_68;
	mul.lo.s64 	%rd499, %rd73, %rd6;
	shl.b64 	%rd500, %rd499, 6;
	add.s64 	%rd501, %rd1, %rd500;
	ld.global.v4.u64 	{%rd502, %rd503, %rd504, %rd505}, [%rd501];
	ld.global.v4.u64 	{%rd506, %rd507, %rd508, %rd509}, [%rd501+32];
	st.shared.v2.u64 	[%r1], {%rd502, %rd503};
	st.shared.v2.u64 	[%r1+16], {%rd504, %rd505};
	st.shared.v2.u64 	[%r1+32], {%rd506, %rd507};
	st.shared.v2.u64 	[%r1+48], {%rd508, %rd509};
$L__BB33_68:
	add.s64 	%rd74, %rd72, %rd5;
	mad.lo.s64 	%rd75, %rd74, %rd3, %rd4;
	setp.ge.u64 	%p35, %rd75, %rd133;
	@%p35 bra 	$L__BB33_70;
	mul.lo.s64 	%rd510, %rd75, %rd6;
	shl.b64 	%rd511, %rd510, 6;
	add.s64 	%rd512, %rd1, %rd511;
	ld.global.v4.u64 	{%rd513, %rd514, %rd515, %rd516}, [%rd512];
	ld.global.v4.u64 	{%rd517, %rd518, %rd519, %rd520}, [%rd512+32];
	st.shared.v2.u64 	[%r1], {%rd513, %rd514};
	st.shared.v2.u64 	[%r1+16], {%rd515, %rd516};
	st.shared.v2.u64 	[%r1+32], {%rd517, %rd518};
	st.shared.v2.u64 	[%r1+48], {%rd519, %rd520};
$L__BB33_70:
	add.s64 	%rd76, %rd74, %rd5;
	mad.lo.s64 	%rd77, %rd76, %rd3, %rd4;
	setp.ge.u64 	%p36, %rd77, %rd133;
	@%p36 bra 	$L__BB33_72;
	mul.lo.s64 	%rd521, %rd77, %rd6;
	shl.b64 	%rd522, %rd521, 6;
	add.s64 	%rd523, %rd1, %rd522;
	ld.global.v4.u64 	{%rd524, %rd525, %rd526, %rd527}, [%rd523];
	ld.global.v4.u64 	{%rd528, %rd529, %rd530, %rd531}, [%rd523+32];
	st.shared.v2.u64 	[%r1], {%rd524, %rd525};
	st.shared.v2.u64 	[%r1+16], {%rd526, %rd527};
	st.shared.v2.u64 	[%r1+32], {%rd528, %rd529};
	st.shared.v2.u64 	[%r1+48], {%rd530, %rd531};
$L__BB33_72:
	add.s64 	%rd78, %rd76, %rd5;
	mad.lo.s64 	%rd79, %rd78, %rd3, %rd4;
	setp.ge.u64 	%p37, %rd79, %rd133;
	@%p37 bra 	$L__BB33_74;
	mul.lo.s64 	%rd532, %rd79, %rd6;
	shl.b64 	%rd533, %rd532, 6;
	add.s64 	%rd534, %rd1, %rd533;
	ld.global.v4.u64 	{%rd535, %rd536, %rd537, %rd538}, [%rd534];
	ld.global.v4.u64 	{%rd539, %rd540, %rd541, %rd542}, [%rd534+32];
	st.shared.v2.u64 	[%r1], {%rd535, %rd536};
	st.shared.v2.u64 	[%r1+16], {%rd537, %rd538};
	st.shared.v2.u64 	[%r1+32], {%rd539, %rd540};
	st.shared.v2.u64 	[%r1+48], {%rd541, %rd542};
$L__BB33_74:
	add.s64 	%rd80, %rd78, %rd5;
	mad.lo.s64 	%rd81, %rd80, %rd3, %rd4;
	setp.ge.u64 	%p38, %rd81, %rd133;
	@%p38 bra 	$L__BB33_76;
	mul.lo.s64 	%rd543, %rd81, %rd6;
	shl.b64 	%rd544, %rd543, 6;
	add.s64 	%rd545, %rd1, %rd544;
	ld.global.v4.u64 	{%rd546, %rd547, %rd548, %rd549}, [%rd545];
	ld.global.v4.u64 	{%rd550, %rd551, %rd552, %rd553}, [%rd545+32];
	st.shared.v2.u64 	[%r1], {%rd546, %rd547};
	st.shared.v2.u64 	[%r1+16], {%rd548, %rd549};
	st.shared.v2.u64 	[%r1+32], {%rd550, %rd551};
	st.shared.v2.u64 	[%r1+48], {%rd552, %rd553};
$L__BB33_76:
	add.s64 	%rd82, %rd80, %rd5;
	mad.lo.s64 	%rd83, %rd82, %rd3, %rd4;
	setp.ge.u64 	%p39, %rd83, %rd133;
	@%p39 bra 	$L__BB33_78;
	mul.lo.s64 	%rd554, %rd83, %rd6;
	shl.b64 	%rd555, %rd554, 6;
	add.s64 	%rd556, %rd1, %rd555;
	ld.global.v4.u64 	{%rd557, %rd558, %rd559, %rd560}, [%rd556];
	ld.global.v4.u64 	{%rd561, %rd562, %rd563, %rd564}, [%rd556+32];
	st.shared.v2.u64 	[%r1], {%rd557, %rd558};
	st.shared.v2.u64 	[%r1+16], {%rd559, %rd560};
	st.shared.v2.u64 	[%r1+32], {%rd561, %rd562};
	st.shared.v2.u64 	[%r1+48], {%rd563, %rd564};
$L__BB33_78:
	add.s64 	%rd84, %rd82, %rd5;
	mad.lo.s64 	%rd85, %rd84, %rd3, %rd4;
	setp.ge.u64 	%p40, %rd85, %rd133;
	@%p40 bra 	$L__BB33_80;
	mul.lo.s64 	%rd565, %rd85, %rd6;
	shl.b64 	%rd566, %rd565, 6;
	add.s64 	%rd567, %rd1, %rd566;
	ld.global.v4.u64 	{%rd568, %rd569, %rd570, %rd571}, [%rd567];
	ld.global.v4.u64 	{%rd572, %rd573, %rd574, %rd575}, [%rd567+32];
	st.shared.v2.u64 	[%r1], {%rd568, %rd569};
	st.shared.v2.u64 	[%r1+16], {%rd570, %rd571};
	st.shared.v2.u64 	[%r1+32], {%rd572, %rd573};
	st.shared.v2.u64 	[%r1+48], {%rd574, %rd575};
$L__BB33_80:
	add.s64 	%rd86, %rd84, %rd5;
	mad.lo.s64 	%rd87, %rd86, %rd3, %rd4;
	setp.ge.u64 	%p41, %rd87, %rd133;
	@%p41 bra 	$L__BB33_82;
	mul.lo.s64 	%rd576, %rd87, %rd6;
	shl.b64 	%rd577, %rd576, 6;
	add.s64 	%rd578, %rd1, %rd577;
	ld.global.v4.u64 	{%rd579, %rd580, %rd581, %rd582}, [%rd578];
	ld.global.v4.u64 	{%rd583, %rd584, %rd585, %rd586}, [%rd578+32];
	st.shared.v2.u64 	[%r1], {%rd579, %rd580};
	st.shared.v2.u64 	[%r1+16], {%rd581, %rd582};
	st.shared.v2.u64 	[%r1+32], {%rd583, %rd584};
	st.shared.v2.u64 	[%r1+48], {%rd585, %rd586};
$L__BB33_82:
	add.s64 	%rd88, %rd86, %rd5;
	mad.lo.s64 	%rd89, %rd88, %rd3, %rd4;
	setp.ge.u64 	%p42, %rd89, %rd133;
	@%p42 bra 	$L__BB33_84;
	mul.lo.s64 	%rd587, %rd89, %rd6;
	shl.b64 	%rd588, %rd587, 6;
	add.s64 	%rd589, %rd1, %rd588;
	ld.global.v4.u64 	{%rd590, %rd591, %rd592, %rd593}, [%rd589];
	ld.global.v4.u64 	{%rd594, %rd595, %rd596, %rd597}, [%rd589+32];
	st.shared.v2.u64 	[%r1], {%rd590, %rd591};
	st.shared.v2.u64 	[%r1+16], {%rd592, %rd593};
	st.shared.v2.u64 	[%r1+32], {%rd594, %rd595};
	st.shared.v2.u64 	[%r1+48], {%rd596, %rd597};
$L__BB33_84:
	add.s64 	%rd90, %rd88, %rd5;
	mad.lo.s64 	%rd91, %rd90, %rd3, %rd4;
	setp.ge.u64 	%p43, %rd91, %rd133;
	@%p43 bra 	$L__BB33_86;
	mul.lo.s64 	%rd598, %rd91, %rd6;
	shl.b64 	%rd599, %rd598, 6;
	add.s64 	%rd600, %rd1, %rd599;
	ld.global.v4.u64 	{%rd601, %rd602, %rd603, %rd604}, [%rd600];
	ld.global.v4.u64 	{%rd605, %rd606, %rd607, %rd608}, [%rd600+32];
	st.shared.v2.u64 	[%r1], {%rd601, %rd602};
	st.shared.v2.u64 	[%r1+16], {%rd603, %rd604};
	st.shared.v2.u64 	[%r1+32], {%rd605, %rd606};
	st.shared.v2.u64 	[%r1+48], {%rd607, %rd608};
$L__BB33_86:
	add.s64 	%rd92, %rd90, %rd5;
	mad.lo.s64 	%rd93, %rd92, %rd3, %rd4;
	setp.ge.u64 	%p44, %rd93, %rd133;
	@%p44 bra 	$L__BB33_88;
	mul.lo.s64 	%rd609, %rd93, %rd6;
	shl.b64 	%rd610, %rd609, 6;
	add.s64 	%rd611, %rd1, %rd610;
	ld.global.v4.u64 	{%rd612, %rd613, %rd614, %rd615}, [%rd611];
	ld.global.v4.u64 	{%rd616, %rd617, %rd618, %rd619}, [%rd611+32];
	st.shared.v2.u64 	[%r1], {%rd612, %rd613};
	st.shared.v2.u64 	[%r1+16], {%rd614, %rd615};
	st.shared.v2.u64 	[%r1+32], {%rd616, %rd617};
	st.shared.v2.u64 	[%r1+48], {%rd618, %rd619};
$L__BB33_88:
	add.s64 	%rd94, %rd92, %rd5;
	mad.lo.s64 	%rd95, %rd94, %rd3, %rd4;
	setp.ge.u64 	%p45, %rd95, %rd133;
	@%p45 bra 	$L__BB33_90;
	mul.lo.s64 	%rd620, %rd95, %rd6;
	shl.b64 	%rd621, %rd620, 6;
	add.s64 	%rd622, %rd1, %rd621;
	ld.global.v4.u64 	{%rd623, %rd624, %rd625, %rd626}, [%rd622];
	ld.global.v4.u64 	{%rd627, %rd628, %rd629, %rd630}, [%rd622+32];
	st.shared.v2.u64 	[%r1], {%rd623, %rd624};
	st.shared.v2.u64 	[%r1+16], {%rd625, %rd626};
	st.shared.v2.u64 	[%r1+32], {%rd627, %rd628};
	st.shared.v2.u64 	[%r1+48], {%rd629, %rd630};
$L__BB33_90:
	add.s64 	%rd96, %rd94, %rd5;
	mad.lo.s64 	%rd97, %rd96, %rd3, %rd4;
	setp.ge.u64 	%p46, %rd97, %rd133;
	@%p46 bra 	$L__BB33_92;
	mul.lo.s64 	%rd631, %rd97, %rd6;
	shl.b64 	%rd632, %rd631, 6;
	add.s64 	%rd633, %rd1, %rd632;
	ld.global.v4.u64 	{%rd634, %rd635, %rd636, %rd637}, [%rd633];
	ld.global.v4.u64 	{%rd638, %rd639, %rd640, %rd641}, [%rd633+32];
	st.shared.v2.u64 	[%r1], {%rd634, %rd635};
	st.shared.v2.u64 	[%r1+16], {%rd636, %rd637};
	st.shared.v2.u64 	[%r1+32], {%rd638, %rd639};
	st.shared.v2.u64 	[%r1+48], {%rd640, %rd641};
$L__BB33_92:
	add.s64 	%rd98, %rd96, %rd5;
	mad.lo.s64 	%rd99, %rd98, %rd3, %rd4;
	setp.ge.u64 	%p47, %rd99, %rd133;
	@%p47 bra 	$L__BB33_94;
	mul.lo.s64 	%rd642, %rd99, %rd6;
	shl.b64 	%rd643, %rd642, 6;
	add.s64 	%rd644, %rd1, %rd643;
	ld.global.v4.u64 	{%rd645, %rd646, %rd647, %rd648}, [%rd644];
	ld.global.v4.u64 	{%rd649, %rd650, %rd651, %rd652}, [%rd644+32];
	st.shared.v2.u64 	[%r1], {%rd645, %rd646};
	st.shared.v2.u64 	[%r1+16], {%rd647, %rd648};
	st.shared.v2.u64 	[%r1+32], {%rd649, %rd650};
	st.shared.v2.u64 	[%r1+48], {%rd651, %rd652};
$L__BB33_94:
	add.s64 	%rd100, %rd98, %rd5;
	mad.lo.s64 	%rd101, %rd100, %rd3, %rd4;
	setp.ge.u64 	%p48, %rd101, %rd133;
	@%p48 bra 	$L__BB33_96;
	mul.lo.s64 	%rd653, %rd101, %rd6;
	shl.b64 	%rd654, %rd653, 6;
	add.s64 	%rd655, %rd1, %rd654;
	ld.global.v4.u64 	{%rd656, %rd657, %rd658, %rd659}, [%rd655];
	ld.global.v4.u64 	{%rd660, %rd661, %rd662, %rd663}, [%rd655+32];
	st.shared.v2.u64 	[%r1], {%rd656, %rd657};
	st.shared.v2.u64 	[%r1+16], {%rd658, %rd659};
	st.shared.v2.u64 	[%r1+32], {%rd660, %rd661};
	st.shared.v2.u64 	[%r1+48], {%rd662, %rd663};
$L__BB33_96:
	add.s64 	%rd102, %rd100, %rd5;
	mad.lo.s64 	%rd103, %rd102, %rd3, %rd4;
	setp.ge.u64 	%p49, %rd103, %rd133;
	@%p49 bra 	$L__BB33_98;
	mul.lo.s64 	%rd664, %rd103, %rd6;
	shl.b64 	%rd665, %rd664, 6;
	add.s64 	%rd666, %rd1, %rd665;
	ld.global.v4.u64 	{%rd667, %rd668, %rd669, %rd670}, [%rd666];
	ld.global.v4.u64 	{%rd671, %rd672, %rd673, %rd674}, [%rd666+32];
	st.shared.v2.u64 	[%r1], {%rd667, %rd668};
	st.shared.v2.u64 	[%r1+16], {%rd669, %rd670};
	st.shared.v2.u64 	[%r1+32], {%rd671, %rd672};
	st.shared.v2.u64 	[%r1+48], {%rd673, %rd674};
$L__BB33_98:
	add.s64 	%rd104, %rd102, %rd5;
	mad.lo.s64 	%rd105, %rd104, %rd3, %rd4;
	setp.ge.u64 	%p50, %rd105, %rd133;
	@%p50 bra 	$L__BB33_100;
	mul.lo.s64 	%rd675, %rd105, %rd6;
	shl.b64 	%rd676, %rd675, 6;
	add.s64 	%rd677, %rd1, %rd676;
	ld.global.v4.u64 	{%rd678, %rd679, %rd680, %rd681}, [%rd677];
	ld.global.v4.u64 	{%rd682, %rd683, %rd684, %rd685}, [%rd677+32];
	st.shared.v2.u64 	[%r1], {%rd678, %rd679};
	st.shared.v2.u64 	[%r1+16], {%rd680, %rd681};
	st.shared.v2.u64 	[%r1+32], {%rd682, %rd683};
	st.shared.v2.u64 	[%r1+48], {%rd684, %rd685};
$L__BB33_100:
	add.s64 	%rd106, %rd104, %rd5;
	mad.lo.s64 	%rd107, %rd106, %rd3, %rd4;
	setp.ge.u64 	%p51, %rd107, %rd133;
	@%p51 bra 	$L__BB33_102;
	mul.lo.s64 	%rd686, %rd107, %rd6;
	shl.b64 	%rd687, %rd686, 6;
	add.s64 	%rd688, %rd1, %rd687;
	ld.global.v4.u64 	{%rd689, %rd690, %rd691, %rd692}, [%rd688];
	ld.global.v4.u64 	{%rd693, %rd694, %rd695, %rd696}, [%rd688+32];
	st.shared.v2.u64 	[%r1], {%rd689, %rd690};
	st.shared.v2.u64 	[%r1+16], {%rd691, %rd692};
	st.shared.v2.u64 	[%r1+32], {%rd693, %rd694};
	st.shared.v2.u64 	[%r1+48], {%rd695, %rd696};
$L__BB33_102:
	add.s64 	%rd108, %rd106, %rd5;
	mad.lo.s64 	%rd109, %rd108, %rd3, %rd4;
	setp.ge.u64 	%p52, %rd109, %rd133;
	@%p52 bra 	$L__BB33_104;
	mul.lo.s64 	%rd697, %rd109, %rd6;
	shl.b64 	%rd698, %rd697, 6;
	add.s64 	%rd699, %rd1, %rd698;
	ld.global.v4.u64 	{%rd700, %rd701, %rd702, %rd703}, [%rd699];
	ld.global.v4.u64 	{%rd704, %rd705, %rd706, %rd707}, [%rd699+32];
	st.shared.v2.u64 	[%r1], {%rd700, %rd701};
	st.shared.v2.u64 	[%r1+16], {%rd702, %rd703};
	st.shared.v2.u64 	[%r1+32], {%rd704, %rd705};
	st.shared.v2.u64 	[%r1+48], {%rd706, %rd707};
$L__BB33_104:
	add.s64 	%rd110, %rd108, %rd5;
	mad.lo.s64 	%rd111, %rd110, %rd3, %rd4;
	setp.ge.u64 	%p53, %rd111, %rd133;
	@%p53 bra 	$L__BB33_106;
	mul.lo.s64 	%rd708, %rd111, %rd6;
	shl.b64 	%rd709, %rd708, 6;
	add.s64 	%rd710, %rd1, %rd709;
	ld.global.v4.u64 	{%rd711, %rd712, %rd713, %rd714}, [%rd710];
	ld.global.v4.u64 	{%rd715, %rd716, %rd717, %rd718}, [%rd710+32];
	st.shared.v2.u64 	[%r1], {%rd711, %rd712};
	st.shared.v2.u64 	[%r1+16], {%rd713, %rd714};
	st.shared.v2.u64 	[%r1+32], {%rd715, %rd716};
	st.shared.v2.u64 	[%r1+48], {%rd717, %rd718};
$L__BB33_106:
	add.s64 	%rd112, %rd110, %rd5;
	mad.lo.s64 	%rd113, %rd112, %rd3, %rd4;
	setp.ge.u64 	%p54, %rd113, %rd133;
	@%p54 bra 	$L__BB33_108;
	mul.lo.s64 	%rd719, %rd113, %rd6;
	shl.b64 	%rd720, %rd719, 6;
	add.s64 	%rd721, %rd1, %rd720;
	ld.global.v4.u64 	{%rd722, %rd723, %rd724, %rd725}, [%rd721];
	ld.global.v4.u64 	{%rd726, %rd727, %rd728, %rd729}, [%rd721+32];
	st.shared.v2.u64 	[%r1], {%rd722, %rd723};
	st.shared.v2.u64 	[%r1+16], {%rd724, %rd725};
	st.shared.v2.u64 	[%r1+32], {%rd726, %rd727};
	st.shared.v2.u64 	[%r1+48], {%rd728, %rd729};
$L__BB33_108:
	add.s64 	%rd114, %rd112, %rd5;
	mad.lo.s64 	%rd115, %rd114, %rd3, %rd4;
	setp.ge.u64 	%p55, %rd115, %rd133;
	@%p55 bra 	$L__BB33_110;
	mul.lo.s64 	%rd730, %rd115, %rd6;
	shl.b64 	%rd731, %rd730, 6;
	add.s64 	%rd732, %rd1, %rd731;
	ld.global.v4.u64 	{%rd733, %rd734, %rd735, %rd736}, [%rd732];
	ld.global.v4.u64 	{%rd737, %rd738, %rd739, %rd740}, [%rd732+32];
	st.shared.v2.u64 	[%r1], {%rd733, %rd734};
	st.shared.v2.u64 	[%r1+16], {%rd735, %rd736};
	st.shared.v2.u64 	[%r1+32], {%rd737, %rd738};
	st.shared.v2.u64 	[%r1+48], {%rd739, %rd740};
$L__BB33_110:
	add.s64 	%rd116, %rd114, %rd5;
	mad.lo.s64 	%rd117, %rd116, %rd3, %rd4;
	setp.ge.u64 	%p56, %rd117, %rd133;
	@%p56 bra 	$L__BB33_112;
	mul.lo.s64 	%rd741, %rd117, %rd6;
	shl.b64 	%rd742, %rd741, 6;
	add.s64 	%rd743, %rd1, %rd742;
	ld.global.v4.u64 	{%rd744, %rd745, %rd746, %rd747}, [%rd743];
	ld.global.v4.u64 	{%rd748, %rd749, %rd750, %rd751}, [%rd743+32];
	st.shared.v2.u64 	[%r1], {%rd744, %rd745};
	st.shared.v2.u64 	[%r1+16], {%rd746, %rd747};
	st.shared.v2.u64 	[%r1+32], {%rd748, %rd749};
	st.shared.v2.u64 	[%r1+48], {%rd750, %rd751};
$L__BB33_112:
	add.s64 	%rd118, %rd116, %rd5;
	mad.lo.s64 	%rd119, %rd118, %rd3, %rd4;
	setp.ge.u64 	%p57, %rd119, %rd133;
	@%p57 bra 	$L__BB33_114;
	mul.lo.s64 	%rd752, %rd119, %rd6;
	shl.b64 	%rd753, %rd752, 6;
	add.s64 	%rd754, %rd1, %rd753;
	ld.global.v4.u64 	{%rd755, %rd756, %rd757, %rd758}, [%rd754];
	ld.global.v4.u64 	{%rd759, %rd760, %rd761, %rd762}, [%rd754+32];
	st.shared.v2.u64 	[%r1], {%rd755, %rd756};
	st.shared.v2.u64 	[%r1+16], {%rd757, %rd758};
	st.shared.v2.u64 	[%r1+32], {%rd759, %rd760};
	st.shared.v2.u64 	[%r1+48], {%rd761, %rd762};
$L__BB33_114:
	add.s64 	%rd120, %rd118, %rd5;
	mad.lo.s64 	%rd121, %rd120, %rd3, %rd4;
	setp.ge.u64 	%p58, %rd121, %rd133;
	@%p58 bra 	$L__BB33_116;
	mul.lo.s64 	%rd763, %rd121, %rd6;
	shl.b64 	%rd764, %rd763, 6;
	add.s64 	%rd765, %rd1, %rd764;
	ld.global.v4.u64 	{%rd766, %rd767, %rd768, %rd769}, [%rd765];
	ld.global.v4.u64 	{%rd770, %rd771, %rd772, %rd773}, [%rd765+32];
	st.shared.v2.u64 	[%r1], {%rd766, %rd767};
	st.shared.v2.u64 	[%r1+16], {%rd768, %rd769};
	st.shared.v2.u64 	[%r1+32], {%rd770, %rd771};
	st.shared.v2.u64 	[%r1+48], {%rd772, %rd773};
$L__BB33_116:
	add.s64 	%rd122, %rd120, %rd5;
	mad.lo.s64 	%rd123, %rd122, %rd3, %rd4;
	setp.ge.u64 	%p59, %rd123, %rd133;
	@%p59 bra 	$L__BB33_118;
	mul.lo.s64 	%rd774, %rd123, %rd6;
	shl.b64 	%rd775, %rd774, 6;
	add.s64 	%rd776, %rd1, %rd775;
	ld.global.v4.u64 	{%rd777, %rd778, %rd779, %rd780}, [%rd776];
	ld.global.v4.u64 	{%rd781, %rd782, %rd783, %rd784}, [%rd776+32];
	st.shared.v2.u64 	[%r1], {%rd777, %rd778};
	st.shared.v2.u64 	[%r1+16], {%rd779, %rd780};
	st.shared.v2.u64 	[%r1+32], {%rd781, %rd782};
	st.shared.v2.u64 	[%r1+48], {%rd783, %rd784};
$L__BB33_118:
	add.s64 	%rd124, %rd122, %rd5;
	mad.lo.s64 	%rd125, %rd124, %rd3, %rd4;
	setp.ge.u64 	%p60, %rd125, %rd133;
	@%p60 bra 	$L__BB33_120;
	mul.lo.s64 	%rd785, %rd125, %rd6;
	shl.b64 	%rd786, %rd785, 6;
	add.s64 	%rd787, %rd1, %rd786;
	ld.global.v4.u64 	{%rd788, %rd789, %rd790, %rd791}, [%rd787];
	ld.global.v4.u64 	{%rd792, %rd793, %rd794, %rd795}, [%rd787+32];
	st.shared.v2.u64 	[%r1], {%rd788, %rd789};
	st.shared.v2.u64 	[%r1+16], {%rd790, %rd791};
	st.shared.v2.u64 	[%r1+32], {%rd792, %rd793};
	st.shared.v2.u64 	[%r1+48], {%rd794, %rd795};
$L__BB33_120:
	add.s64 	%rd126, %rd124, %rd5;
	mad.lo.s64 	%rd127, %rd126, %rd3, %rd4;
	setp.ge.u64 	%p61, %rd127, %rd133;
	@%p61 bra 	$L__BB33_122;
	mul.lo.s64 	%rd796, %rd127, %rd6;
	shl.b64 	%rd797, %rd796, 6;
	add.s64 	%rd798, %rd1, %rd797;
	ld.global.v4.u64 	{%rd799, %rd800, %rd801, %rd802}, [%rd798];
	ld.global.v4.u64 	{%rd803, %rd804, %rd805, %rd806}, [%rd798+32];
	st.shared.v2.u64 	[%r1], {%rd799, %rd800};
	st.shared.v2.u64 	[%r1+16], {%rd801, %rd802};
	st.shared.v2.u64 	[%r1+32], {%rd803, %rd804};
	st.shared.v2.u64 	[%r1+48], {%rd805, %rd806};
$L__BB33_122:
	add.s64 	%rd128, %rd126, %rd5;
	mad.lo.s64 	%rd129, %rd128, %rd3, %rd4;
	setp.ge.u64 	%p62, %rd129, %rd133;
	@%p62 bra 	$L__BB33_124;
	mul.lo.s64 	%rd807, %rd129, %rd6;
	shl.b64 	%rd808, %rd807, 6;
	add.s64 	%rd809, %rd1, %rd808;
	ld.global.v4.u64 	{%rd810, %rd811, %rd812, %rd813}, [%rd809];
	ld.global.v4.u64 	{%rd814, %rd815, %rd816, %rd817}, [%rd809+32];
	st.shared.v2.u64 	[%r1], {%rd810, %rd811};
	st.shared.v2.u64 	[%r1+16], {%rd812, %rd813};
	st.shared.v2.u64 	[%r1+32], {%rd814, %rd815};
	st.shared.v2.u64 	[%r1+48], {%rd816, %rd817};
$L__BB33_124:
	add.s64 	%rd130, %rd128, %rd5;
	mad.lo.s64 	%rd131, %rd130, %rd3, %rd4;
	setp.ge.u64 	%p63, %rd131, %rd133;
	@%p63 bra 	$L__BB33_126;
	mul.lo.s64 	%rd818, %rd131, %rd6;
	shl.b64 	%rd819, %rd818, 6;
	add.s64 	%rd820, %rd1, %rd819;
	ld.global.v4.u64 	{%rd821, %rd822, %rd823, %rd824}, [%rd820];
	ld.global.v4.u64 	{%rd825, %rd826, %rd827, %rd828}, [%rd820+32];
	st.shared.v2.u64 	[%r1], {%rd821, %rd822};
	st.shared.v2.u64 	[%r1+16], {%rd823, %rd824};
	st.shared.v2.u64 	[%r1+32], {%rd825, %rd826};
	st.shared.v2.u64 	[%r1+48], {%rd827, %rd828};
$L__BB33_126:
	add.s64 	%rd829, %rd130, %rd5;
	mad.lo.s64 	%rd132, %rd829, %rd3, %rd4;
	setp.ge.u64 	%p64, %rd132, %rd133;
	@%p64 bra 	$L__BB33_128;
	mul.lo.s64 	%rd830, %rd132, %rd6;
	shl.b64 	%rd831, %rd830, 6;
	add.s64 	%rd832, %rd1, %rd831;
	ld.global.v4.u64 	{%rd833, %rd834, %rd835, %rd836}, [%rd832];
	ld.global.v4.u64 	{%rd837, %rd838, %rd839, %rd840}, [%rd832+32];
	st.shared.v2.u64 	[%r1], {%rd833, %rd834};
	st.shared.v2.u64 	[%r1+16], {%rd835, %rd836};
	st.shared.v2.u64 	[%r1+32], {%rd837, %rd838};
	st.shared.v2.u64 	[%r1+48], {%rd839, %rd840};
$L__BB33_128:
	bar.sync 	0;
	ret;

}
	// .globl	_Z22stridedBandwidthKernelILi64ELi128EEvPKcmi
.visible .entry _Z22stridedBandwidthKernelILi64ELi128EEvPKcmi(
	.param .u64 .ptr .align 1 _Z22stridedBandwidthKernelILi64ELi128EEvPKcmi_param_0,
	.param .u64 _Z22stridedBandwidthKernelILi64ELi128EEvPKcmi_param_1,
	.param .u32 _Z22stridedBandwidthKernelILi64ELi128EEvPKcmi_param_2
)
{
	.reg .pred 	%p<129>;
	.reg .b32 	%r<8>;
	.reg .b64 	%rd<1673>;

	ld.param.u64 	%rd262, [_Z22stridedBandwidthKernelILi64ELi128EEvPKcmi_param_0];
	ld.param.u64 	%rd261, [_Z22stridedBandwidthKernelILi64ELi128EEvPKcmi_param_1];
	ld.param.s32 	%rd6, [_Z22stridedBandwidthKernelILi64ELi128EEvPKcmi_param_2];
	cvta.to.global.u64 	%rd1, %rd262;
	mov.u32 	%r2, %ctaid.x;
	cvt.u64.u32 	%rd2, %r2;
	mov.u32 	%r3, %ntid.x;
	cvt.u64.u32 	%rd3, %r3;
	mov.u32 	%r4, %tid.x;
	cvt.u64.u32 	%rd4, %r4;
	mov.u32 	%r5, %nctaid.x;
	cvt.u64.u32 	%rd5, %r5;
	shl.b32 	%r6, %r4, 6;
	mov.u32 	%r7, smem_buffer;
	add.s32 	%r1, %r7, %r6;
	mul.wide.u32 	%rd263, %r2, %r3;
	add.s64 	%rd7, %rd263, %rd4;
	setp.ge.u64 	%p1, %rd7, %rd261;
	@%p1 bra 	$L__BB34_2;
	mul.lo.s64 	%rd264, %rd7, %rd6;
	shl.b64 	%rd265, %rd264, 6;
	add.s64 	%rd266, %rd1, %rd265;
	ld.global.v4.u64 	{%rd267, %rd268, %rd269, %rd270}, [%rd266];
	ld.global.v4.u64 	{%rd271, %rd272, %rd273, %rd274}, [%rd266+32];
	st.shared.v2.u64 	[%r1], {%rd267, %rd268};
	st.shared.v2.u64 	[%r1+16], {%rd269, %rd270};
	st.shared.v2.u64 	[%r1+32], {%rd271, %rd272};
	st.shared.v2.u64 	[%r1+48], {%rd273, %rd274};
$L__BB34_2:
	add.s64 	%rd8, %rd5, %rd2;
	mad.lo.s64 	%rd9, %rd8, %rd3, %rd4;
	setp.ge.u64 	%p2, %rd9, %rd261;
	@%p2 bra 	$L__BB34_4;
	mul.lo.s64 	%rd275, %rd9, %rd6;
	shl.b64 	%rd276, %rd275, 6;
	add.s64 	%rd277, %rd1, %rd276;
	ld.global.v4.u64 	{%rd278, %rd279, %rd280, %rd281}, [%rd277];
	ld.global.v4.u64 	{%rd282, %rd283, %rd284, %rd285}, [%rd277+32];
	st.shared.v2.u64 	[%r1], {%rd278, %rd279};
	st.shared.v2.u64 	[%r1+16], {%rd280, %rd281};
	st.shared.v2.u64 	[%r1+32], {%rd282, %rd283};
	st.shared.v2.u64 	[%r1+48], {%rd284, %rd285};
$L__BB34_4:
	add.s64 	%rd10, %rd8, %rd5;
	mad.lo.s64 	%rd11, %rd10, %rd3, %rd4;
	setp.ge.u64 	%p3, %rd11, %rd261;
	@%p3 bra 	$L__BB34_6;
	mul.lo.s64 	%rd286, %rd11, %rd6;
	shl.b64 	%rd287, %rd286, 6;
	add.s64 	%rd288, %rd1, %rd287;
	ld.global.v4.u64 	{%rd289, %rd290, %rd291, %rd292}, [%rd288];
	ld.global.v4.u64 	{%rd293, %rd294, %rd295, %rd296}, [%rd288+32];
	st.shared.v2.u64 	[%r1], {%rd289, %rd290};
	st.shared.v2.u64 	[%r1+16], {%rd291, %rd292};
	st.shared.v2.u64 	[%r1+32], {%rd293, %rd294};
	st.shared.v2.u64 	[%r1+48], {%rd295, %rd296};
$L__BB34_6:
	add.s64 	%rd12, %rd10, %rd5;
	mad.lo.s64 	%rd13, %rd12, %rd3, %rd4;
	setp.ge.u64 	%p4, %rd13, %rd261;
	@%p4 bra 	$L__BB34_8;
	mul.lo.s64 	%rd297, %rd13, %rd6;
	shl.b64 	%rd298, %rd297, 6;
	add.s64 	%rd299, %rd1, %rd298;
	ld.global.v4.u64 	{%rd300, %rd301, %rd302, %rd303}, [%rd299];
	ld.global.v4.u64 	{%rd304, %rd305, %rd306, %rd307}, [%rd299+32];
	st.shared.v2.u64 	[%r1], {%rd300, %rd301};
	st.shared.v2.u64 	[%r1+16], {%rd302, %rd303};
	st.shared.v2.u64 	[%r1+32], {%rd304, %rd305};
	st.shared.v2.u64 	[%r1+48], {%rd306, %rd307};
$L__BB34_8:
	add.s64 	%rd14, %rd12, %rd5;
	mad.lo.s64 	%rd15, %rd14, %rd3, %rd4;
	setp.ge.u64 	%p5, %rd15, %rd261;
	@%p5 bra 	$L__BB34_10;
	mul.lo.s64 	%rd308, %rd15, %rd6;
	shl.b64 	%rd309, %rd308, 6;
	add.s64 	%rd310, %rd1, %rd309;
	ld.global.v4.u64 	{%rd311, %rd312, %rd313, %rd314}, [%rd310];
	ld.global.v4.u64 	{%rd315, %rd316, %rd317, %rd318}, [%rd310+32];
	st.shared.v2.u64 	[%r1], {%rd311, %rd312};
	st.shared.v2.u64 	[%r1+16], {%rd313, %rd314};
	st.shared.v2.u64 	[%r1+32], {%rd315, %rd316};
	st.shared.v2.u64 	[%r1+48], {%rd317, %rd318};
$L__BB34_10:
	add.s64 	%rd16, %rd14, %rd5;
	mad.lo.s64 	%rd17, %rd16, %rd3, %rd4;
	setp.ge.u64 	%p6, %rd17, %rd261;
	@%p6 bra 	$L__BB34_12;
	mul.lo.s64 	%rd319, %rd17, %rd6;
	shl.b64 	%rd320, %rd319, 6;
	add.s64 	%rd321, %rd1, %rd320;
	ld.global.v4.u64 	{%rd322, %rd323, %rd324, %rd325}, [%rd321];
	ld.global.v4.u64 	{%rd326, %rd327, %rd328, %rd329}, [%rd321+32];
	st.shared.v2.u64 	[%r1], {%rd322, %rd323};
	st.shared.v2.u64 	[%r1+16], {%rd324, %rd325};
	st.shared.v2.u64 	[%r1+32], {%rd326, %rd327};
	st.shared.v2.u64 	[%r1+48], {%rd328, %rd329};
$L__BB34_12:
	add.s64 	%rd18, %rd16, %rd5;
	mad.lo.s64 	%rd19, %rd18, %rd3, %rd4;
	setp.ge.u64 	%p7, %rd19, %rd261;
	@%p7 bra 	$L__BB34_14;
	mul.lo.s64 	%rd330, %rd19, %rd6;
	shl.b64 	%rd331, %rd330, 6;
	add.s64 	%rd332, %rd1, %rd331;
	ld.global.v4.u64 	{%rd333, %rd334, %rd335, %rd336}, [%rd332];
	ld.global.v4.u64 	{%rd337, %rd338, %rd339, %rd340}, [%rd332+32];
	st.shared.v2.u64 	[%r1], {%rd333, %rd334};
	st.shared.v2.u64 	[%r1+16], {%rd335, %rd336};
	st.shared.v2.u64 	[%r1+32], {%rd337, %rd338};
	st.shared.v2.u64 	[%r1+48], {%rd339, %rd340};
$L__BB34_14:
	add.s64 	%rd20, %rd18, %rd5;
	mad.lo.s64 	%rd21, %rd20, %rd3, %rd4;
	setp.ge.u64 	%p8, %rd21, %rd261;
	@%p8 bra 	$L__BB34_16;
	mul.lo.s64 	%rd341, %rd21, %rd6;
	shl.b64 	%rd342, %rd341, 6;
	add.s64 	%rd343, %rd1, %rd342;
	ld.global.v4.u64 	{%rd344, %rd345, %rd346, %rd347}, [%rd343];
	ld.global.v4.u64 	{%rd348, %rd349, %rd350, %rd351}, [%rd343+32];
	st.shared.v2.u64 	[%r1], {%rd344, %rd345};
	st.shared.v2.u64 	[%r1+16], {%rd346, %rd347};
	st.shared.v2.u64 	[%r1+32], {%rd348, %rd349};
	st.shared.v2.u64 	[%r1+48], {%rd350, %rd351};
$L__BB34_16:
	add.s64 	%rd22, %rd20, %rd5;
	mad.lo.s64 	%rd23, %rd22, %rd3, %rd4;
	setp.ge.u64 	%p9, %rd23, %rd261;
	@%p9 bra 	$L__BB34_18;
	mul.lo.s64 	%rd352, %rd23, %rd6;
	shl.b64 	%rd353, %rd352, 6;
	add.s64 	%rd354, %rd1, %rd353;
	ld.global.v4.u64 	{%rd355, %rd356, %rd357, %rd358}, [%rd354];
	ld.global.v4.u64 	{%rd359, %rd360, %rd361, %rd362}, [%rd354+32];
	st.shared.v2.u64 	[%r1], {%rd355, %rd356};
	st.shared.v2.u64 	[%r1+16], {%rd357, %rd358};
	st.shared.v2.u64 	[%r1+32], {%rd359, %rd360};
	st.shared.v2.u64 	[%r1+48], {%rd361, %rd362};
$L__BB34_18:
	add.s64 	%rd24, %rd22, %rd5;
	mad.lo.s64 	%rd25, %rd24, %rd3, %rd4;
	setp.ge.u64 	%p10, %rd25, %rd261;
	@%p10 bra 	$L__BB34_20;
	mul.lo.s64 	%rd363, %rd25, %rd6;
	shl.b64 	%rd364, %rd363, 6;
	add.s64 	%rd365, %rd1, %rd364;
	ld.global.v4.u64 	{%rd366, %rd367, %rd368, %rd369}, [%rd365];
	ld.global.v4.u64 	{%rd370, %rd371, %rd372, %rd373}, [%rd365+32];
	st.shared.v2.u64 	[%r1], {%rd366, %rd367};
	st.shared.v2.u64 	[%r1+16], {%rd368, %rd369};
	st.shared.v2.u64 	[%r1+32], {%rd370, %rd371};
	st.shared.v2.u64 	[%r1+48], {%rd372, %rd373};
$L__BB34_20:
	add.s64 	%rd26, %rd24, %rd5;
	mad.lo.s64 	%rd27, %rd26, %rd3, %rd4;
	setp.ge.u64 	%p11, %rd27, %rd261;
	@%p11 bra 	$L__BB34_22;
	mul.lo.s64 	%rd374, %rd27, %rd6;
	shl.b64 	%rd375, %rd374, 6;
	add.s64 	%rd376, %rd1, %rd375;
	ld.global.v4.u64 	{%rd377, %rd378, %rd379, %rd380}, [%rd376];
	ld.global.v4.u64 	{%rd381, %rd382, %rd383, %rd384}, [%rd376+32];
	st.shared.v2.u64 	[%r1], {%rd377, %rd378};
	st.shared.v2.u64 	[%r1+16], {%rd379, %rd380};
	st.shared.v2.u64 	[%r1+32], {%rd381, %rd382};
	st.shared.v2.u64 	[%r1+48], {%rd383, %rd384};
$L__BB34_22:
	add.s64 	%rd28, %rd26, %rd5;
	mad.lo.s64 	%rd29, %rd28, %rd3, %rd4;
	setp.ge.u64 	%p12, %rd29, %rd261;
	@%p12 bra 	$L__BB34_24;
	mul.lo.s64 	%rd385, %rd29, %rd6;
	shl.b64 	%rd386, %rd385, 6;
	add.s64 	%rd387, %rd1, %rd386;
	ld.global.v4.u64 	{%rd388, %rd389, %rd390, %rd391}, [%rd387];
	ld.global.v4.u64 	{%rd392, %rd393, %rd394, %rd395}, [%rd387+32];
	st.shared.v2.u64 	[%r1], {%rd388, %rd389};
	st.shared.v2.u64 	[%r1+16], {%rd390, %rd391};
	st.shared.v2.u64 	[%r1+32], {%rd392, %rd393};
	st.shared.v2.u64 	[%r1+48], {%rd394, %rd395};
$L__BB34_24:
	add.s64 	%rd30, %rd28, %rd5;
	mad.lo.s64 	%rd31, %rd30, %rd3, %rd4;
	setp.ge.u64 	%p13, %rd31, %rd261;
	@%p13 bra 	$L__BB34_26;
	mul.lo.s64 	%rd396, %rd31, %rd6;
	shl.b64 	%rd397, %rd396, 6;
	add.s64 	%rd398, %rd1, %rd397;
	ld.global.v4.u64 	{%rd399, %rd400, %rd401, %rd402}, [%rd398];
	ld.global.v4.u64 	{%rd403, %rd404, %rd405, %rd406}, [%rd398+32];
	st.shared.v2.u64 	[%r1], {%rd399, %rd400};
	st.shared.v2.u64 	[%r1+16], {%rd401, %rd402};
	st.shared.v2.u64 	[%r1+32], {%rd403, %rd404};
	st.shared.v2.u64 	[%r1+48], {%rd405, %rd406};
$L__BB34_26:
	add.s64 	%rd32, %rd30, %rd5;
	mad.lo.s64 	%rd33, %rd32, %rd3, %rd4;
	setp.ge.u64 	%p14, %rd33, %rd261;
	@%p14 bra 	$L__BB34_28;
	mul.lo.s64 	%rd407, %rd33, %rd6;
	shl.b64 	%rd408, %rd407, 6;
	add.s64 	%rd409, %rd1, %rd408;
	ld.global.v4.u64 	{%rd410, %rd411, %rd412, %rd413}, [%rd409];
	ld.global.v4.u64 	{%rd414, %rd415, %rd416, %rd417}, [%rd409+32];
	st.shared.v2.u64 	[%r1], {%rd410, %rd411};
	st.shared.v2.u64 	[%r1+16], {%rd412, %rd413};
	st.shared.v2.u64 	[%r1+32], {%rd414, %rd415};
	st.shared.v2.u64 	[%r1+48], {%rd416, %rd417};
$L__BB34_28:
	add.s64 	%rd34, %rd32, %rd5;
	mad.lo.s64 	%rd35, %rd34, %rd3, %rd4;
	setp.ge.u64 	%p15, %rd35, %rd261;
	@%p15 bra 	$L__BB34_30;
	mul.lo.s64 	%rd418, %rd35, %rd6;
	shl.b64 	%rd419, %rd418, 6;
	add.s64 	%rd420, %rd1, %rd419;
	ld.global.v4.u64 	{%rd421, %rd422, %rd423, %rd424}, [%rd420];
	ld.global.v4.u64 	{%rd425, %rd426, %rd427, %rd428}, [%rd420+32];
	st.shared.v2.u64 	[%r1], {%rd421, %rd422};
	st.shared.v2.u64 	[%r1+16], {%rd423, %rd424};
	st.shared.v2.u64 	[%r1+32], {%rd425, %rd426};
	st.shared.v2.u64 	[%r1+48], {%rd427, %rd428};
$L__BB34_30:
	add.s64 	%rd36, %rd34, %rd5;
	mad.lo.s64 	%rd37, %rd36, %rd3, %rd4;
	setp.ge.u64 	%p16, %rd37, %rd261;
	@%p16 bra 	$L__BB34_32;
	mul.lo.s64 	%rd429, %rd37, %rd6;
	shl.b64 	%rd430, %rd429, 6;
	add.s64 	%rd431, %rd1, %rd430;
	ld.global.v4.u64 	{%rd432, %rd433, %rd434, %rd435}, [%rd431];
	ld.global.v4.u64 	{%rd436, %rd437, %rd438, %rd439}, [%rd431+32];
	st.shared.v2.u64 	[%r1], {%rd432, %rd433};
	st.shared.v2.u64 	[%r1+16], {%rd434, %rd435};
	st.shared.v2.u64 	[%r1+32], {%rd436, %rd437};
	st.shared.v2.u64 	[%r1+48], {%rd438, %rd439};
$L__BB34_32:
	add.s64 	%rd38, %rd36, %rd5;
	mad.lo.s64 	%rd39, %rd38, %rd3, %rd4;
	setp.ge.u64 	%p17, %rd39, %rd261;
	@%p17 bra 	$L__BB34_34;
	mul.lo.s64 	%rd440, %rd39, %rd6;
	shl.b64 	%rd441, %rd440, 6;
	add.s64 	%rd442, %rd1, %rd441;
	ld.global.v4.u64 	{%rd443, %rd444, %rd445, %rd446}, [%rd442];
	ld.global.v4.u64 	{%rd447, %rd448, %rd449, %rd450}, [%rd442+32];
	st.shared.v2.u64 	[%r1], {%rd443, %rd444};
	st.shared.v2.u64 	[%r1+16], {%rd445, %rd446};
	st.shared.v2.u64 	[%r1+32], {%rd447, %rd448};
	st.shared.v2.u64 	[%r1+48], {%rd449, %rd450};
$L__BB34_34:
	add.s64 	%rd40, %rd38, %rd5;
	mad.lo.s64 	%rd41, %rd40, %rd3, %rd4;
	setp.ge.u64 	%p18, %rd41, %rd261;
	@%p18 bra 	$L__BB34_36;
	mul.lo.s64 	%rd451, %rd41, %rd6;
	shl.b64 	%rd452, %rd451, 6;
	add.s64 	%rd453, %rd1, %rd452;
	ld.global.v4.u64 	{%rd454, %rd455, %rd456, %rd457}, [%rd453];
	ld.global.v4.u64 	{%rd458, %rd459, %rd460, %rd461}, [%rd453+32];
	st.shared.v2.u64 	[%r1], {%rd454, %rd455};
	st.shared.v2.u64 	[%r1+16], {%rd456, %rd457};
	st.shared.v2.u64 	[%r1+32], {%rd458, %rd459};
	st.shared.v2.u64 	[%r1+48], {%rd460, %rd461};
$L__BB34_36:
	add.s64 	%rd42, %rd40, %rd5;
	mad.lo.s64 	%rd43, %rd42, %rd3, %rd4;
	setp.ge.u64 	%p19, %rd43, %rd261;
	@%p19 bra 	$L__BB34_38;
	mul.lo.s64 	%rd462, %rd43, %rd6;
	shl.b64 	%rd463, %rd462, 6;
	add.s64 	%rd464, %rd1, %rd463;
	ld.global.v4.u64 	{%rd465, %rd466, %rd467, %rd468}, [%rd464];
	ld.global.v4.u64 	{%rd469, %rd470, %rd471, %rd472}, [%rd464+32];
	st.shared.v2.u64 	[%r1], {%rd465, %rd466};
	st.shared.v2.u64 	[%r1+16], {%rd467, %rd468};
	st.shared.v2.u64 	[%r1+32], {%rd469, %rd470};
	st.shared.v2.u64 	[%r1+48], {%rd471, %rd472};
$L__BB34_38:
	add.s64 	%rd44, %rd42, %rd5;
	mad.lo.s64 	%rd45, %rd44, %rd3, %rd4;
	setp.ge.u64 	%p20, %rd45, %rd261;
	@%p20 bra 	$L__BB34_40;
	mul.lo.s64 	%rd473, %rd45, %rd6;
	shl.b64 	%rd474, %rd473, 6;
	add.s64 	%rd475, %rd1, %rd474;
	ld.global.v4.u64 	{%rd476, %rd477, %rd478, %rd479}, [%rd475];
	ld.global.v4.u64 	{%rd480, %rd481, %rd482, %rd483}, [%rd475+32];
	st.shared.v2.u64 	[%r1], {%rd476, %rd477};
	st.shared.v2.u64 	[%r1+16], {%rd478, %rd479};
	st.shared.v2.u64 	[%r1+32], {%rd480, %rd481};
	st.shared.v2.u64 	[%r1+48], {%rd482, %rd483};
$L__BB34_40:
	add.s64 	%rd46, %rd44, %rd5;
	mad.lo.s64 	%rd47, %rd46, %rd3, %rd4;
	setp.ge.u64 	%p21, %rd47, %rd261;
	@%p21 bra 	$L__BB34_42;
	mul.lo.s64 	%rd484, %rd47, %rd6;
	shl.b64 	%rd485, %rd484, 6;
	add.s64 	%rd486, %rd1, %rd485;
	ld.global.v4.u64 	{%rd487, %rd488, %rd489, %rd490}, [%rd486];
	ld.global.v4.u64 	{%rd491, %rd492, %rd493, %rd494}, [%rd486+32];
	st.shared.v2.u64 	[%r1], {%rd487, %rd488};
	st.shared.v2.u64 	[%r1+16], {%rd489, %rd490};
	st.shared.v2.u64 	[%r1+32], {%rd491, %rd492};
	st.shared.v2.u64 	[%r1+48], {%rd493, %rd494};
$L__BB34_42:
	add.s64 	%rd48, %rd46, %rd5;
	mad.lo.s64 	%rd49, %rd48, %rd3, %rd4;
	setp.ge.u64 	%p22, %rd49, %rd261;
	@%p22 bra 	$L__BB34_44;
	mul.lo.s64 	%rd495, %rd49, %rd6;
	shl.b64 	%rd496, %rd495, 6;
	add.s64 	%rd497, %rd1, %rd496;
	ld.global.v4.u64 	{%rd498, %rd499, %rd500, %rd501}, [%rd497];
	ld.global.v4.u64 	{%rd502, %rd503, %rd504, %rd505}, [%rd497+32];
	st.shared.v2.u64 	[%r1], {%rd498, %rd499};
	st.shared.v2.u64 	[%r1+16], {%rd500, %rd501};
	st.shared.v2.u64 	[%r1+32], {%rd502, %rd503};
	st.shared.v2.u64 	[%r1+48], {%rd504, %rd505};
$L__BB34_44:
	add.s64 	%rd50, %rd48, %rd5;
	mad.lo.s64 	%rd51, %rd50, %rd3, %rd4;
	setp.ge.u64 	%p23, %rd51, %rd261;
	@%p23 bra 	$L__BB34_46;
	mul.lo.s64 	%rd506, %rd51, %rd6;
	shl.b64 	%rd507, %rd506, 6;
	add.s64 	%rd508, %rd1, %rd507;
	ld.global.v4.u64 	{%rd509, %rd510, %rd511, %rd512}, [%rd508];
	ld.global.v4.u64 	{%rd513, %rd514, %rd515, %rd516}, [%rd508+32];
	st.shared.v2.u64 	[%r1], {%rd509, %rd510};
	st.shared.v2.u64 	[%r1+16], {%rd511, %rd512};
	st.shared.v2.u64 	[%r1+32], {%rd513, %rd514};
	st.shared.v2.u64 	[%r1+48], {%rd515, %rd516};
$L__BB34_46:
	add.s64 	%rd52, %rd50, %rd5;
	mad.lo.s64 	%rd53, %rd52, %rd3, %rd4;
	setp.ge.u64 	%p24, %rd53, %rd261;
	@%p24 bra 	$L__BB34_48;
	mul.lo.s64 	%rd517, %rd53, %rd6;
	shl.b64 	%rd518, %rd517, 6;
	add.s64 	%rd519, %rd1, %rd518;
	ld.global.v4.u64 	{%rd520, %rd521, %rd522, %rd523}, [%rd519];
	ld.global.v4.u64 	{%rd524, %rd525, %rd526, %rd527}, [%rd519+32];
	st.shared.v2.u64 	[%r1], {%rd520, %rd521};
	st.shared.v2.u64 	[%r1+16], {%rd522, %rd523};
	st.shared.v2.u64 	[%r1+32], {%rd524, %rd525};
	st.shared.v2.u64 	[%r1+48], {%rd526, %rd527};
$L__BB34_48:
	add.s64 	%rd54, %rd52, %rd5;
	mad.lo.s64 	%rd55, %rd54, %rd3, %rd4;
	setp.ge.u64 	%p25, %rd55, %rd261;
	@%p25 bra 	$L__BB34_50;
	mul.lo.s64 	%rd528, %rd55, %rd6;
	shl.b64 	%rd529, %rd528, 6;
	add.s64 	%rd530, %rd1, %rd529;
	ld.global.v4.u64 	{%rd531, %rd532, %rd533, %rd534}, [%rd530];
	ld.global.v4.u64 	{%rd535, %rd536, %rd537, %rd538}, [%rd530+32];
	st.shared.v2.u64 	[%r1], {%rd531, %rd532};
	st.shared.v2.u64 	[%r1+16], {%rd533, %rd534};
	st.shared.v2.u64 	[%r1+32], {%rd535, %rd536};
	st.shared.v2.u64 	[%r1+48], {%rd537, %rd538};
$L__BB34_50:
	add.s64 	%rd56, %rd54, %rd5;
	mad.lo.s64 	%rd57, %rd56, %rd3, %rd4;
	setp.ge.u64 	%p26, %rd57, %rd261;
	@%p26 bra 	$L__BB34_52;
	mul.lo.s64 	%rd539, %rd57, %rd6;
	shl.b64 	%rd540, %rd539, 6;
	add.s64 	%rd541, %rd1, %rd540;
	ld.global.v4.u64 	{%rd542, %rd543, %rd544, %rd545}, [%rd541];
	ld.global.v4.u64 	{%rd546, %rd547, %rd548, %rd549}, [%rd541+32];
	st.shared.v2.u64 	[%r1], {%rd542, %rd543};
	st.shared.v2.u64 	[%r1+16], {%rd544, %rd545};
	st.shared.v2.u64 	[%r1+32], {%rd546, %rd547};
	st.shared.v2.u64 	[%r1+48], {%rd548, %rd549};
$L__BB34_52:
	add.s64 	%rd58, %rd56, %rd5;
	mad.lo.s64 	%rd59, %rd58, %rd3, %rd4;
	setp.ge.u64 	%p27, %rd59, %rd261;
	@%p27 bra 	$L__BB34_54;
	mul.lo.s64 	%rd550, %rd59, %rd6;
	shl.b64 	%rd551, %rd550, 6;
	add.s64 	%rd552, %rd1, %rd551;
	ld.global.v4.u64 	{%rd553, %rd554, %rd555, %rd556}, [%rd552];
	ld.global.v4.u64 	{%rd557, %rd558, %rd559, %rd560}, [%rd552+32];
	st.shared.v2.u64 	[%r1], {%rd553, %rd554};
	st.shared.v2.u64 	[%r1+16], {%rd555, %rd556};
	st.shared.v2.u64 	[%r1+32], {%rd557, %rd558};
	st.shared.v2.u64 	[%r1+48], {%rd559, %rd560};
$L__BB34_54:
	add.s64 	%rd60, %rd58, %rd5;
	mad.lo.s64 	%rd61, %rd60, %rd3, %rd4;
	setp.ge.u64 	%p28, %rd61, %rd261;
	@%p28 bra 	$L__BB34_56;
	mul.lo.s64 	%rd561, %rd61, %rd6;
	shl.b64 	%rd562, %rd561, 6;
	add.s64 	%rd563, %rd1, %rd562;
	ld.global.v4.u64 	{%rd564, %rd565, %rd566, %rd567}, [%rd563];
	ld.global.v4.u64 	{%rd568, %rd569, %rd570, %rd571}, [%rd563+32];
	st.shared.v2.u64 	[%r1], {%rd564, %rd565};
	st.shared.v2.u64 	[%r1+16], {%rd566, %rd567};
	st.shared.v2.u64 	[%r1+32], {%rd568, %rd569};
	st.shared.v2.u64 	[%r1+48], {%rd570, %rd571};
$L__BB34_56:
	add.s64 	%rd62, %rd60, %rd5;
	mad.lo.s64 	%rd63, %rd62, %rd3, %rd4;
	setp.ge.u64 	%p29, %rd63, %rd261;
	@%p29 bra 	$L__BB34_58;
	mul.lo.s64 	%rd572, %rd63, %rd6;
	shl.b64 	%rd573, %rd572, 6;
	add.s64 	%rd574, %rd1, %rd573;
	ld.global.v4.u64 	{%rd575, %rd576, %rd577, %rd578}, [%rd574];
	ld.global.v4.u64 	{%rd579, %rd580, %rd581, %rd582}, [%rd574+32];
	st.shared.v2.u64 	[%r1], {%rd575, %rd576};
	st.shared.v2.u64 	[%r1+16], {%rd577, %rd578};
	st.shared.v2.u64 	[%r1+32], {%rd579, %rd580};
	st.shared.v2.u64 	[%r1+48], {%rd581, %rd582};
$L__BB34_58:
	add.s64 	%rd64, %rd62, %rd5;
	mad.lo.s64 	%rd65, %rd64, %rd3, %rd4;
	setp.ge.u64 	%p30, %rd65, %rd261;
	@%p30 bra 	$L__BB34_60;
	mul.lo.s64 	%rd583, %rd65, %rd6;
	shl.b64 	%rd584, %rd583, 6;
	add.s64 	%rd585, %rd1, %rd584;
	ld.global.v4.u64 	{%rd586, %rd587, %rd588, %rd589}, [%rd585];
	ld.global.v4.u64 	{%rd590, %rd591, %rd592, %rd593}, [%rd585+32];
	st.shared.v2.u64 	[%r1], {%rd586, %rd587};
	st.shared.v2.u64 	[%r1+16], {%rd588, %rd589};
	st.shared.v2.u64 	[%r1+32], {%rd590, %rd591};
	st.shared.v2.u64 	[%r1+48], {%rd592, %rd593};
$L__BB34_60:
	add.s64 	%rd66, %rd64, %rd5;
	mad.lo.s64 	%rd67, %rd66, %rd3, %rd4;
	setp.ge.u64 	%p31, %rd67, %rd261;
	@%p31 bra 	$L__BB34_62;
	mul.lo.s64 	%rd594, %rd67, %rd6;
	shl.b64 	%rd595, %rd594, 6;
	add.s64 	%rd596, %rd1, %rd595;
	ld.global.v4.u64 	{%rd597, %rd598, %rd599, %rd600}, [%rd596];
	ld.global.v4.u64 	{%rd601, %rd602, %rd603, %rd604}, [%rd596+32];
	st.shared.v2.u64 	[%r1], {%rd597, %rd598};
	st.shared.v2.u64 	[%r1+16], {%rd599, %rd600};
	st.shared.v2.u64 	[%r1+32], {%rd601, %rd602};
	st.shared.v2.u64 	[%r1+48], {%rd603, %rd604};
$L__BB34_62:
	add.s64 	%rd68, %rd66, %rd5;
	mad.lo.s64 	%rd69, %rd68, %rd3, %rd4;
	setp.ge.u64 	%p32, %rd69, %rd261;
	@%p32 bra 	$L__BB34_64;
	mul.lo.s64 	%rd605, %rd69, %rd6;
	shl.b64 	%rd606, %rd605, 6;
	add.s64 	%rd607, %rd1, %rd606;
	ld.global.v4.u64 	{%rd608, %rd609, %rd610, %rd611}, [%rd607];
	ld.global.v4.u64 	{%rd612, %rd613, %rd614, %rd615}, [%rd607+32];
	st.shared.v2.u64 	[%r1], {%rd608, %rd609};
	st.shared.v2.u64 	[%r1+16], {%rd610, %rd611};
	st.shared.v2.u64 	[%r1+32], {%rd612, %rd613};
	st.shared.v2.u64 	[%r1+48], {%rd614, %rd615};
$L__BB34_64:
	add.s64 	%rd70, %rd68, %rd5;
	mad.lo.s64 	%rd71, %rd70, %rd3, %rd4;
	setp.ge.u64 	%p33, %rd71, %rd261;
	@%p33 bra 	$L__BB34_66;
	mul.lo.s64 	%rd616, %rd71, %rd6;
	shl.b64 	%rd617, %rd616, 6;
	add.s64 	%rd618, %rd1, %rd617;
	ld.global.v4.u64 	{%rd619, %rd620, %rd621, %rd622}, [%rd618];
	ld.global.v4.u64 	{%rd623, %rd624, %rd625, %rd626}, [%rd618+32];
	st.shared.v2.u64 	[%r1], {%rd619, %rd620};
	st.shared.v2.u64 	[%r1+16], {%rd621, %rd622};
	st.shared.v2.u64 	[%r1+32], {%rd623, %rd624};
	st.shared.v2.u64 	[%r1+48], {%rd625, %rd626};
$L__BB34_66:
	add.s64 	%rd72, %rd70, %rd5;
	mad.lo.s64 	%rd73, %rd72, %rd3, %rd4;
	setp.ge.u64 	%p34, %rd73, %rd261;
	@%p34 bra 	$L__BB34_68;
	mul.lo.s64 	%rd627, %rd73, %rd6;
	shl.b64 	%rd628, %rd627, 6;
	add.s64 	%rd629, %rd1, %rd628;
	ld.global.v4.u64 	{%rd630, %rd631, %rd632, %rd633}, [%rd629];
	ld.global.v4.u64 	{%rd634, %rd635, %rd636, %rd637}, [%rd629+32];
	st.shared.v2.u64 	[%r1], {%rd630, %rd631};
	st.shared.v2.u64 	[%r1+16], {%rd632, %rd633};
	st.shared.v2.u64 	[%r1+32], {%rd634, %rd635};
	st.shared.v2.u64 	[%r1+48], {%rd636, %rd637};
$L__BB34_68:
	add.s64 	%rd74, %rd72, %rd5;
	mad.lo.s64 	%rd75, %rd74, %rd3, %rd4;
	setp.ge.u64 	%p35, %rd75, %rd261;
	@%p35 bra 	$L__BB34_70;
	mul.lo.s64 	%rd638, %rd75, %rd6;
	shl.b64 	%rd639, %rd638, 6;
	add.s64 	%rd640, %rd1, %rd639;
	ld.global.v4.u64 	{%rd641, %rd642, %rd643, %rd644}, [%rd640];
	ld.global.v4.u64 	{%rd645, %rd646, %rd647, %rd648}, [%rd640+32];
	st.shared.v2.u64 	[%r1], {%rd641, %rd642};
	st.shared.v2.u64 	[%r1+16], {%rd643, %rd644};
	st.shared.v2.u64 	[%r1+32], {%rd645, %rd646};
	st.shared.v2.u64 	[%r1+48], {%rd647, %rd648};
$L__BB34_70:
	add.s64 	%rd76, %rd74, %rd5;
	mad.lo.s64 	%rd77, %rd76, %rd3, %rd4;
	setp.ge.u64 	%p36, %rd77, %rd261;
	@%p36 bra 	$L__BB34_72;
	mul.lo.s64 	%rd649, %rd77, %rd6;
	shl.b64 	%rd650, %rd649, 6;
	add.s64 	%rd651, %rd1, %rd650;
	ld.global.v4.u64 	{%rd652, %rd653, %rd654, %rd655}, [%rd651];
	ld.global.v4.u64 	{%rd656, %rd657, %rd658, %rd659}, [%rd651+32];
	st.shared.v2.u64 	[%r1], {%rd652, %rd653};
	st.shared.v2.u64 	[%r1+16], {%rd654, %rd655};
	st.shared.v2.u64 	[%r1+32], {%rd656, %rd657};
	st.shared.v2.u64 	[%r1+48], {%rd658, %rd659};
$L__BB34_72:
	add.s64 	%rd78, %rd76, %rd5;
	mad.lo.s64 	%rd79, %rd78, %rd3, %rd4;
	setp.ge.u64 	%p37, %rd79, %rd261;
	@%p37 bra 	$L__BB34_74;
	mul.lo.s64 	%rd660, %rd79, %rd6;
	shl.b64 	%rd661, %rd660, 6;
	add.s64 	%rd662, %rd1, %rd661;
	ld.global.v4.u64 	{%rd663, %rd664, %rd665, %rd666}, [%rd662];
	ld.global.v4.u64 	{%rd667, %rd668, %rd669, %rd670}, [%rd662+32];
	st.shared.v2.u64 	[%r1], {%rd663, %rd664};
	st.shared.v2.u64 	[%r1+16], {%rd665, %rd666};
	st.shared.v2.u64 	[%r1+32], {%rd667, %rd668};
	st.shared.v2.u64 	[%r1+48], {%rd669, %rd670};
$L__BB34_74:
	add.s64 	%rd80, %rd78, %rd5;
	mad.lo.s64 	%rd81, %rd80, %rd3, %rd4;
	setp.ge.u64 	%p38, %rd81, %rd261;
	@%p38 bra 	$L__BB34_76;
	mul.lo.s64 	%rd671, %rd81, %rd6;
	shl.b64 	%rd672, %rd671, 6;
	add.s64 	%rd673, %rd1, %rd672;
	ld.global.v4.u64 	{%rd674, %rd675, %rd676, %rd677}, [%rd673];
	ld.global.v4.u64 	{%rd678, %rd679, %rd680, %rd681}, [%rd673+32];
	st.shared.v2.u64 	[%r1], {%rd674, %rd675};
	st.shared.v2.u64 	[%r1+16], {%rd676, %rd677};
	st.shared.v2.u64 	[%r1+32], {%rd678, %rd679};
	st.shared.v2.u64 	[%r1+48], {%rd680, %rd681};
$L__BB34_76:
	add.s64 	%rd82, %rd80, %rd5;
	mad.lo.s64 	%rd83, %rd82, %rd3, %rd4;
	setp.ge.u64 	%p39, %rd83, %rd261;
	@%p39 bra 	$L__BB34_78;
	mul.lo.s64 	%rd682, %rd83, %rd6;
	shl.b64 	%rd683, %rd682, 6;
	add.s64 	%rd684, %rd1, %rd683;
	ld.global.v4.u64 	{%rd685, %rd686, %rd687, %rd688}, [%rd684];
	ld.global.v4.u64 	{%rd689, %rd690, %rd691, %rd692}, [%rd684+32];
	st.shared.v2.u64 	[%r1], {%rd685, %rd686};
	st.shared.v2.u64 	[%r1+16], {%rd687, %rd688};
	st.shared.v2.u64 	[%r1+32], {%rd689, %rd690};
	st.shared.v2.u64 	[%r1+48], {%rd691, %rd692};
$L__BB34_78:
	add.s64 	%rd84, %rd82, %rd5;
	mad.lo.s64 	%rd85, %rd84, %rd3, %rd4;
	setp.ge.u64 	%p40, %rd85, %rd261;
	@%p40 bra 	$L__BB34_80;
	mul.lo.s64 	%rd693, %rd85, %rd6;
	shl.b64 	%rd694, %rd693, 6;
	add.s64 	%rd695, %rd1, %rd694;
	ld.global.v4.u64 	{%rd696, %rd697, %rd698, %rd699}, [%rd695];
	ld.global.v4.u64 	{%rd700, %rd701, %rd702, %rd703}, [%rd695+32];
	st.shared.v2.u64 	[%r1], {%rd696, %rd697};
	st.shared.v2.u64 	[%r1+16], {%rd698, %rd699};
	st.shared.v2.u64 	[%r1+32], {%rd700, %rd701};
	st.shared.v2.u64 	[%r1+48], {%rd702, %rd703};
$L__BB34_80:
	add.s64 	%rd86, %rd84, %rd5;
	mad.lo.s64 	%rd87, %rd86, %rd3, %rd4;
	setp.ge.u64 	%p41, %rd87, %rd261;
	@%p41 bra 	$L__BB34_82;
	mul.lo.s64 	%rd704, %rd87, %rd6;
	shl.b64 	%rd705, %rd704, 6;
	add.s64 	%rd706, %rd1, %rd705;
	ld.global.v4.u64 	{%rd707, %rd708, %rd709, %rd710}, [%rd706];
	ld.global.v4.u64 	{%rd711, %rd712, %rd713, %rd714}, [%rd706+32];
	st.shared.v2.u64 	[%r1], {%rd707, %rd708};
	st.shared.v2.u64 	[%r1+16], {%rd709, %rd710};
	st.shared.v2.u64 	[%r1+32], {%rd711, %rd712};
	st.shared.v2.u64 	[%r1+48], {%rd713, %rd714};
$L__BB34_82:
	add.s64 	%rd88, %rd86, %rd5;
	mad.lo.s64 	%rd89, %rd88, %rd3, %rd4;
	setp.ge.u64 	%p42, %rd89, %rd261;
	@%p42 bra 	$L__BB34_84;
	mul.lo.s64 	%rd715, %rd89, %rd6;
	shl.b64 	%rd716, %rd715, 6;
	add.s64 	%rd717, %rd1, %rd716;
	ld.global.v4.u64 	{%rd718, %rd719, %rd720, %rd721}, [%rd717];
	ld.global.v4.u64 	{%rd722, %rd723, %rd724, %rd725}, [%rd717+32];
	st.shared.v2.u64 	[%r1], {%rd718, %rd719};
	st.shared.v2.u64 	[%r1+16], {%rd720, %rd721};
	st.shared.v2.u64 	[%r1+32], {%rd722, %rd723};
	st.shared.v2.u64 	[%r1+48], {%rd724, %rd725};
$L__BB34_84:
	add.s64 	%rd90, %rd88, %rd5;
	mad.lo.s64 	%rd91, %rd90, %rd3, %rd4;
	setp.ge.u64 	%p43, %rd91, %rd261;
	@%p43 bra 	$L__BB34_86;
	mul.lo.s64 	%rd726, %rd91, %rd6;
	shl.b64 	%rd727, %rd726, 6;
	add.s64 	%rd728, %rd1, %rd727;
	ld.global.v4.u64 	{%rd729, %rd730, %rd731, %rd732}, [%rd728];
	ld.global.v4.u64 	{%rd733, %rd734, %rd735, %rd736}, [%rd728+32];
	st.shared.v2.u64 	[%r1], {%rd729, %rd730};
	st.shared.v2.u64 	[%r1+16], {%rd731, %rd732};
	st.shared.v2.u64 	[%r1+32], {%rd733, %rd734};
	st.shared.v2.u64 	[%r1+48], {%rd735, %rd736};
$L__BB34_86:
	add.s64 	%rd92, %rd90, %rd5;
	mad.lo.s64 	%rd93, %rd92, %rd3, %rd4;
	setp.ge.u64 	%p44, %rd93, %rd261;
	@%p44 bra 	$L__BB34_88;
	mul.lo.s64 	%rd737, %rd93, %rd6;
	shl.b64 	%rd738, %rd737, 6;
	add.s64 	%rd739, %rd1, %rd738;
	ld.global.v4.u64 	{%rd740, %rd741, %rd742, %rd743}, [%rd739];
	ld.global.v4.u64 	{%rd744, %rd745, %rd746, %rd747}, [%rd739+32];
	st.shared.v2.u64 	[%r1], {%rd740, %rd741};
	st.shared.v2.u64 	[%r1+16], {%rd742, %rd743};
	st.shared.v2.u64 	[%r1+32], {%rd744, %rd745};
	st.shared.v2.u64 	[%r1+48], {%rd746, %rd747};
$L__BB34_88:
	add.s64 	%rd94, %rd92, %rd5;
	mad.lo.s64 	%rd95, %rd94, %rd3, %rd4;
	setp.ge.u64 	%p45, %rd95, %rd261;
	@%p45 bra 	$L__BB34_90;
	mul.lo.s64 	%rd748, %rd95, %rd6;
	shl.b64 	%rd749, %rd748, 6;
	add.s64 	%rd750, %rd1, %rd749;
	ld.global.v4.u64 	{%rd751, %rd752, %rd753, %rd754}, [%rd750];
	ld.global.v4.u64 	{%rd755, %rd756, %rd757, %rd758}, [%rd750+32];
	st.shared.v2.u64 	[%r1], {%rd751, %rd752};
	st.shared.v2.u64 	[%r1+16], {%rd753, %rd754};
	st.shared.v2.u64 	[%r1+32], {%rd755, %rd756};
	st.shared.v2.u64 	[%r1+48], {%rd757, %rd758};
$L__BB34_90:
	add.s64 	%rd96, %rd94, %rd5;
	mad.lo.s64 	%rd97, %rd96, %rd3, %rd4;
	setp.ge.u64 	%p46, %rd97, %rd261;
	@%p46 bra 	$L__BB34_92;
	mul.lo.s64 	%rd759, %rd97, %rd6;
	shl.b64 	%rd760, %rd759, 6;
	add.s64 	%rd761, %rd1, %rd760;
	ld.global.v4.u64 	{%rd762, %rd763, %rd764, %rd765}, [%rd761];
	ld.global.v4.u64 	{%rd766, %rd767, %rd768, %rd769}, [%rd761+32];
	st.shared.v2.u64 	[%r1], {%rd762, %rd763};
	st.shared.v2.u64 	[%r1+16], {%rd764, %rd765};
	st.shared.v2.u64 	[%r1+32], {%rd766, %rd767};
	st.shared.v2.u64 	[%r1+48], {%rd768, %rd769};
$L__BB34_92:
	add.s64 	%rd98, %rd96, %rd5;
	mad.lo.s64 	%rd99, %rd98, %rd3, %rd4;
	setp.ge.u64 	%p47, %rd99, %rd261;
	@%p47 bra 	$L__BB34_94;
	mul.lo.s64 	%rd770, %rd99, %rd6;
	shl.b64 	%rd771, %rd770, 6;
	add.s64 	%rd772, %rd1, %rd771;
	ld.global.v4.u64 	{%rd773, %rd774, %rd775, %rd776}, [%rd772];
	ld.global.v4.u64 	{%rd777, %rd778, %rd779, %rd780}, [%rd772+32];
	st.shared.v2.u64 	[%r1], {%rd773, %rd774};
	st.shared.v2.u64 	[%r1+16], {%rd775, %rd776};
	st.shared.v2.u64 	[%r1+32], {%rd777, %rd778};
	st.shared.v2.u64 	[%r1+48], {%rd779, %rd780};
$L__BB34_94:
	add.s64 	%rd100, %rd98, %rd5;
	mad.lo.s64 	%rd101, %rd100, %rd3, %rd4;
	setp.ge.u64 	%p48, %rd101, %rd261;
	@%p48 bra 	$L__BB34_96;
	mul.lo.s64 	%rd781, %rd101, %rd6;
	shl.b64 	%rd782, %rd781, 6;
	add.s64 	%rd783, %rd1, %rd782;
	ld.global.v4.u64 	{%rd784, %rd785, %rd786, %rd787}, [%rd783];
	ld.global.v4.u64 	{%rd788, %rd789, %rd790, %rd791}, [%rd783+32];
	st.shared.v2.u64 	[%r1], {%rd784, %rd785};
	st.shared.v2.u64 	[%r1+16], {%rd786, %rd787};
	st.shared.v2.u64 	[%r1+32], {%rd788, %rd789};
	st.shared.v2.u64 	[%r1+48], {%rd790, %rd791};
$L__BB34_96:
	add.s64 	%rd102, %rd100, %rd5;
	mad.lo.s64 	%rd103, %rd102, %rd3, %rd4;
	setp.ge.u64 	%p49, %rd103, %rd261;
	@%p49 bra 	$L__BB34_98;
	mul.lo.s64 	%rd792, %rd103, %rd6;
	shl.b64 	%rd793, %rd792, 6;
	add.s64 	%rd794, %rd1, %rd793;
	ld.global.v4.u64 	{%rd795, %rd796, %rd797, %rd798}, [%rd794];
	ld.global.v4.u64 	{%rd799, %rd800, %rd801, %rd802}, [%rd794+32];
	st.shared.v2.u64 	[%r1], {%rd795, %rd796};
	st.shared.v2.u64 	[%r1+16], {%rd797, %rd798};
	st.shared.v2.u64 	[%r1+32], {%rd799, %rd800};
	st.shared.v2.u64 	[%r1+48], {%rd801, %rd802};
$L__BB34_98:
	add.s64 	%rd104, %rd102, %rd5;
	mad.lo.s64 	%rd105, %rd104, %rd3, %rd4;
	setp.ge.u64 	%p50, %rd105, %rd261;
	@%p50 bra 	$L__BB34_100;
	mul.lo.s64 	%rd803, %rd105, %rd6;
	shl.b64 	%rd804, %rd803, 6;
	add.s64 	%rd805, %rd1, %rd804;
	ld.global.v4.u64 	{%rd806, %rd807, %rd808, %rd809}, [%rd805];
	ld.global.v4.u64 	{%rd810, %rd811, %rd812, %rd813}, [%rd805+32];
	st.shared.v2.u64 	[%r1], {%rd806, %rd807};
	st.shared.v2.u64 	[%r1+16], {%rd808, %rd809};
	st.shared.v2.u64 	[%r1+32], {%rd810, %rd811};
	st.shared.v2.u64 	[%r1+48], {%rd812, %rd813};
$L__BB34_100:
	add.s64 	%rd106, %rd104, %rd5;
	mad.lo.s64 	%rd107, %rd106, %rd3, %rd4;
	setp.ge.u64 	%p51, %rd107, %rd261;
	@%p51 bra 	$L__BB34_102;
	mul.lo.s64 	%rd814, %rd107, %rd6;
	shl.b64 	%rd815, %rd814, 6;
	add.s64 	%rd816, %rd1, %rd815;
	ld.global.v4.u64 	{%rd817, %rd818, %rd819, %rd820}, [%rd816];
	ld.global.v4.u64 	{%rd821, %rd822, %rd823, %rd824}, [%rd816+32];
	st.shared.v2.u64 	[%r1], {%rd817, %rd818};
	st.shared.v2.u64 	[%r1+16], {%rd819, %rd820};
	st.shared.v2.u64 	[%r1+32], {%rd821, %rd822};
	st.shared.v2.u64 	[%r1+48], {%rd823, %rd824};
$L__BB34_102:
	add.s64 	%rd108, %rd106, %rd5;
	mad.lo.s64 	%rd109, %rd108, %rd3, %rd4;
	setp.ge.u64 	%p52, %rd109, %rd261;
	@%p52 bra 	$L__BB34_104;
	mul.lo.s64 	%rd825, %rd109, %rd6;
	shl.b64 	%rd826, %rd825, 6;
	add.s64 	%rd827, %rd1, %rd826;
	ld.global.v4.u64 	{%rd828, %rd829, %rd830, %rd831}, [%rd827];
	ld.global.v4.u64 	{%rd832, %rd833, %rd834, %rd835}, [%rd827+32];
	st.shared.v2.u64 	[%r1], {%rd828, %rd829};
	st.shared.v2.u64 	[%r1+16], {%rd830, %rd831};
	st.shared.v2.u64 	[%r1+32], {%rd832, %rd833};
	st.shared.v2.u64 	[%r1+48], {%rd834, %rd835};
$L__BB34_104:
	add.s64 	%rd110, %rd108, %rd5;
	mad.lo.s64 	%rd111, %rd110, %rd3, %rd4;
	setp.ge.u64 	%p53, %rd111, %rd261;
	@%p53 bra 	$L__BB34_106;
	mul.lo.s64 	%rd836, %rd111, %rd6;
	shl.b64 	%rd837, %rd836, 6;
	add.s64 	%rd838, %rd1, %rd837;
	ld.global.v4.u64 	{%rd839, %rd840, %rd841, %rd842}, [%rd838];
	ld.global.v4.u64 	{%rd843, %rd844, %rd845, %rd846}, [%rd838+32];
	st.shared.v2.u64 	[%r1], {%rd839, %rd840};
	st.shared.v2.u64 	[%r1+16], {%rd841, %rd842};
	st.shared.v2.u64 	[%r1+32], {%rd843, %rd844};
	st.shared.v2.u64 	[%r1+48], {%rd845, %rd846};
$L__BB34_106:
	add.s64 	%rd112, %rd110, %rd5;
	mad.lo.s64 	%rd113, %rd112, %rd3, %rd4;
	setp.ge.u64 	%p54, %rd113, %rd261;
	@%p54 bra 	$L__BB34_108;
	mul.lo.s64 	%rd847, %rd113, %rd6;
	shl.b64 	%rd848, %rd847, 6;
	add.s64 	%rd849, %rd1, %rd848;
	ld.global.v4.u64 	{%rd850, %rd851, %rd852, %rd853}, [%rd849];
	ld.global.v4.u64 	{%rd854, %rd855, %rd856, %rd857}, [%rd849+32];
	st.shared.v2.u64 	[%r1], {%rd850, %rd851};
	st.shared.v2.u64 	[%r1+16], {%rd852, %rd853};
	st.shared.v2.u64 	[%r1+32], {%rd854, %rd855};
	st.shared.v2.u64 	[%r1+48], {%rd856, %rd857};
$L__BB34_108:
	add.s64 	%rd114, %rd112, %rd5;
	mad.lo.s64 	%rd115, %rd114, %rd3, %rd4;
	setp.ge.u64 	%p55, %rd115, %rd261;
	@%p55 bra 	$L__BB34_110;
	mul.lo.s64 	%rd858, %rd115, %rd6;
	shl.b64 	%rd859, %rd858, 6;
	add.s64 	%rd860, %rd1, %rd859;
	ld.global.v4.u64 	{%rd861, %rd862, %rd863, %rd864}, [%rd860];
	ld.global.v4.u64 	{%rd865, %rd866, %rd867, %rd868}, [%rd860+32];
	st.shared.v2.u64 	[%r1], {%rd861, %rd862};
	st.shared.v2.u64 	[%r1+16], {%rd863, %rd864};
	st.shared.v2.u64 	[%r1+32], {%rd865, %rd866};
	st.shared.v2.u64 	[%r1+48], {%rd867, %rd868};
$L__BB34_110:
	add.s64 	%rd116, %rd114, %rd5;
	mad.lo.s64 	%rd117, %rd116, %rd3, %rd4;
	setp.ge.u64 	%p56, %rd117, %rd261;
	@%p56 bra 	$L__BB34_112;
	mul.lo.s64 	%rd869, %rd117, %rd6;
	shl.b64 	%rd870, %rd869, 6;
	add.s64 	%rd871, %rd1, %rd870;
	ld.global.v4.u64 	{%rd872, %rd873, %rd874, %rd875}, [%rd871];
	ld.global.v4.u64 	{%rd876, %rd877, %rd878, %rd879}, [%rd871+32];
	st.shared.v2.u64 	[%r1], {%rd872, %rd873};
	st.shared.v2.u64 	[%r1+16], {%rd874, %rd875};
	st.shared.v2.u64 	[%r1+32], {%rd876, %rd877};
	st.shared.v2.u64 	[%r1+48], {%rd878, %rd879};
$L__BB34_112:
	add.s64 	%rd118, %rd116, %rd5;
	mad.lo.s64 	%rd119, %rd118, %rd3, %rd4;
	setp.ge.u64 	%p57, %rd119, %rd261;
	@%p57 bra 	$L__BB34_114;
	mul.lo.s64 	%rd880, %rd119, %rd6;
	shl.b64 	%rd881, %rd880, 6;
	add.s64 	%rd882, %rd1, %rd881;
	ld.global.v4.u64 	{%rd883, %rd884, %rd885, %rd886}, [%rd882];
	ld.global.v4.u64 	{%rd887, %rd888, %rd889, %rd890}, [%rd882+32];
	st.shared.v2.u64 	[%r1], {%rd883, %rd884};
	st.shared.v2.u64 	[%r1+16], {%rd885, %rd886};
	st.shared.v2.u64 	[%r1+32], {%rd887, %rd888};
	st.shared.v2.u64 	[%r1+48], {%rd889, %rd890};
$L__BB34_114:
	add.s64 	%rd120, %rd118, %rd5;
	mad.lo.s64 	%rd121, %rd120, %rd3, %rd4;
	setp.ge.u64 	%p58, %rd121, %rd261;
	@%p58 bra 	$L__BB34_116;
	mul.lo.s64 	%rd891, %rd121, %rd6;
	shl.b64 	%rd892, %rd891, 6;
	add.s64 	%rd893, %rd1, %rd892;
	ld.global.v4.u64 	{%rd894, %rd895, %rd896, %rd897}, [%rd893];
	ld.global.v4.u64 	{%rd898, %rd899, %rd900, %rd901}, [%rd893+32];
	st.shared.v2.u64 	[%r1], {%rd894, %rd895};
	st.shared.v2.u64 	[%r1+16], {%rd896, %rd897};
	st.shared.v2.u64 	[%r1+32], {%rd898, %rd899};
	st.shared.v2.u64 	[%r1+48], {%rd900, %rd901};
$L__BB34_116:
	add.s64 	%rd122, %rd120, %rd5;
	mad.lo.s64 	%rd123, %rd122, %rd3, %rd4;
	setp.ge.u64 	%p59, %rd123, %rd261;
	@%p59 bra 	$L__BB34_118;
	mul.lo.s64 	%rd902, %rd123, %rd6;
	shl.b64 	%rd903, %rd902, 6;
	add.s64 	%rd904, %rd1, %rd903;
	ld.global.v4.u64 	{%rd905, %rd906, %rd907, %rd908}, [%rd904];
	ld.global.v4.u64 	{%rd909, %rd910, %rd911, %rd912}, [%rd904+32];
	st.shared.v2.u64 	[%r1], {%rd905, %rd906};
	st.shared.v2.u64 	[%r1+16], {%rd907, %rd908};
	st.shared.v2.u64 	[%r1+32], {%rd909, %rd910};
	st.shared.v2.u64 	[%r1+48], {%rd911, %rd912};
$L__BB34_118:
	add.s64 	%rd124, %rd122, %rd5;
	mad.lo.s64 	%rd125, %rd124, %rd3, %rd4;
	setp.ge.u64 	%p60, %rd125, %rd261;
	@%p60 bra 	$L__BB34_120;
	mul.lo.s64 	%rd913, %rd125, %rd6;
	shl.b64 	%rd914, %rd913, 6;
	add.s64 	%rd915, %rd1, %rd914;
	ld.global.v4.u64 	{%rd916, %rd917, %rd918, %rd919}, [%rd915];
	ld.global.v4.u64 	{%rd920, %rd921, %rd922, %rd923}, [%rd915+32];
	st.shared.v2.u64 	[%r1], {%rd916, %rd917};
	st.shared.v2.u64 	[%r1+16], {%rd918, %rd919};
	st.shared.v2.u64 	[%r1+32], {%rd920, %rd921};
	st.shared.v2.u64 	[%r1+48], {%rd922, %rd923};
$L__BB34_120:
	add.s64 	%rd126, %rd124, %rd5;
	mad.lo.s64 	%rd127, %rd126, %rd3, %rd4;
	setp.ge.u64 	%p61, %rd127, %rd261;
	@%p61 bra 	$L__BB34_122;
	mul.lo.s64 	%rd924, %rd127, %rd6;
	shl.b64 	%rd925, %rd924, 6;
	add.s64 	%rd926, %rd1, %rd925;
	ld.global.v4.u64 	{%rd927, %rd928, %rd929, %rd930}, [%rd926];
	ld.global.v4.u64 	{%rd931, %rd932, %rd933, %rd934}, [%rd926+32];
	st.shared.v2.u64 	[%r1], {%rd927, %rd928};
	st.shared.v2.u64 	[%r1+16], {%rd929, %rd930};
	st.shared.v2.u64 	[%r1+32], {%rd931, %rd932};
	st.shared.v2.u64 	[%r1+48], {%rd933, %rd934};
$L__BB34_122:
	add.s64 	%rd128, %rd126, %rd5;
	mad.lo.s64 	%rd129, %rd128, %rd3, %rd4;
	setp.ge.u64 	%p62, %rd129, %rd261;
	@%p62 bra 	$L__BB34_124;
	mul.lo.s64 	%rd935, %rd129, %rd6;
	shl.b64 	%rd936, %rd935, 6;
	add.s64 	%rd937, %rd1, %rd936;
	ld.global.v4.u64 	{%rd938, %rd939, %rd940, %rd941}, [%rd937];
	ld.global.v4.u64 	{%rd942, %rd943, %rd944, %rd945}, [%rd937+32];
	st.shared.v2.u64 	[%r1], {%rd938, %rd939};
	st.shared.v2.u64 	[%r1+16], {%rd940, %rd941};
	st.shared.v2.u64 	[%r1+32], {%rd942, %rd943};
	st.shared.v2.u64 	[%r1+48], {%rd944, %rd945};
$L__BB34_124:
	add.s64 	%rd130, %rd128, %rd5;
	mad.lo.s64 	%rd131, %rd130, %rd3, %rd4;
	setp.ge.u64 	%p63, %rd131, %rd261;
	@%p63 bra 	$L__BB34_126;
	mul.lo.s64 	%rd946, %rd131, %rd6;
	shl.b64 	%rd947, %rd946, 6;
	add.s64 	%rd948, %rd1, %rd947;
	ld.global.v4.u64 	{%rd949, %rd950, %rd951, %rd952}, [%rd948];
	ld.global.v4.u64 	{%rd953, %rd954, %rd955, %rd956}, [%rd948+32];
	st.shared.v2.u64 	[%r1], {%rd949, %rd950};
	st.shared.v2.u64 	[%r1+16], {%rd951, %rd952};
	st.shared.v2.u64 	[%r1+32], {%rd953, %rd954};
	st.shared.v2.u64 	[%r1+48], {%rd955, %rd956};
$L__BB34_126:
	add.s64 	%rd132, %rd130, %rd5;
	mad.lo.s64 	%rd133, %rd132, %rd3, %rd4;
	setp.ge.u64 	%p64, %rd133, %rd261;
	@%p64 bra 	$L__BB34_128;
	mul.lo.s64 	%rd957, %rd133, %rd6;
	shl.b64 	%rd958, %rd957, 6;
	add.s64 	%rd959, %rd1, %rd958;
	ld.global.v4.u64 	{%rd960, %rd961, %rd962, %rd963}, [%rd959];
	ld.global.v4.u64 	{%rd964, %rd965, %rd966, %rd967}, [%rd959+32];
	st.shared.v2.u64 	[%r1], {%rd960, %rd961};
	st.shared.v2.u64 	[%r1+16], {%rd962, %rd963};
	st.shared.v2.u64 	[%r1+32], {%rd964, %rd965};
	st.shared.v2.u64 	[%r1+48], {%rd966, %rd967};
$L__BB34_128:
	add.s64 	%rd134, %rd132, %rd5;
	mad.lo.s64 	%rd135, %rd134, %rd3, %rd4;
	setp.ge.u64 	%p65, %rd135, %rd261;
	@%p65 bra 	$L__BB34_130;
	mul.lo.s64 	%rd968, %rd135, %rd6;
	shl.b64 	%rd969, %rd968, 6;
	add.s64 	%rd970, %rd1, %rd969;
	ld.global.v4.u64 	{%rd971, %rd972, %rd973, %rd974}, [%rd970];
	ld.global.v4.u64 	{%rd975, %rd976, %rd977, %rd978}, [%rd970+32];
	st.shared.v2.u64 	[%r1], {%rd971, %rd972};
	st.shared.v2.u64 	[%r1+16], {%rd973, %rd974};
	st.shared.v2.u64 	[%r1+32], {%rd975, %rd976};
	st.shared.v2.u64 	[%r1+48], {%rd977, %rd978};
$L__BB34_130:
	add.s64 	%rd136, %rd134, %rd5;
	mad.lo.s64 	%rd137, %rd136, %rd3, %rd4;
	setp.ge.u64 	%p66, %rd137, %rd261;
	@%p66 bra 	$L__BB34_132;
	mul.lo.s64 	%rd979, %rd137, %rd6;
	shl.b64 	%rd980, %rd979, 6;
	add.s64 	%rd981, %rd1, %rd980;
	ld.global.v4.u64 	{%rd982, %rd983, %rd984, %rd985}, [%rd981];
	ld.global.v4.u64 	{%rd986, %rd987, %rd988, %rd989}, [%rd981+32];
	st.shared.v2.u64 	[%r1], {%rd982, %rd983};
	st.shared.v2.u64 	[%r1+16], {%rd984, %rd985};
	st.shared.v2.u64 	[%r1+32], {%rd986, %rd987};
	st.shared.v2.u64 	[%r1+48], {%rd988, %rd989};
$L__BB34_132:
	add.s64 	%rd138, %rd136, %rd5;
	mad.lo.s64 	%rd139, %rd138, %rd3, %rd4;
	setp.ge.u64 	%p67, %rd139, %rd261;
	@%p67 bra 	$L__BB34_134;
	mul.lo.s64 	%rd990, %rd139, %rd6;
	shl.b64 	%rd991, %rd990, 6;
	add.s64 	%rd992, %rd1, %rd991;
	ld.global.v4.u64 	{%rd993, %rd994, %rd995, %rd996}, [%rd992];
	ld.global.v4.u64 	{%rd997, %rd998, %rd999, %rd1000}, [%rd992+32];
	st.shared.v2.u64 	[%r1], {%rd993, %rd994};
	st.shared.v2.u64 	[%r1+16], {%rd995, %rd996};
	st.shared.v2.u64 	[%r1+32], {%rd997, %rd998};
	st.shared.v2.u64 	[%r1+48], {%rd999, %rd1000};
$L__BB34_134:
	add.s64 	%rd140, %rd138, %rd5;
	mad.lo.s64 	%rd141, %rd140, %rd3, %rd4;
	setp.ge.u64 	%p68, %rd141, %rd261;
	@%p68 bra 	$L__BB34_136;
	mul.lo.s64 	%rd1001, %rd141, %rd6;
	shl.b64 	%rd1002, %rd1001, 6;
	add.s64 	%rd1003, %rd1, %rd1002;
	ld.global.v4.u64 	{%rd1004, %rd1005, %rd1006, %rd1007}, [%rd1003];
	ld.global.v4.u64 	{%rd1008, %rd1009, %rd1010, %rd1011}, [%rd1003+32];
	st.shared.v2.u64 	[%r1], {%rd1004, %rd1005};
	st.shared.v2.u64 	[%r1+16], {%rd1006, %rd1007};
	st.shared.v2.u64 	[%r1+32], {%rd1008, %rd1009};
	st.shared.v2.u64 	[%r1+48], {%rd1010, %rd1011};
$L__BB34_136:
	add.s64 	%rd142, %rd140, %rd5;
	mad.lo.s64 	%rd143, %rd142, %rd3, %rd4;
	setp.ge.u64 	%p69, %rd143, %rd261;
	@%p69 bra 	$L__BB34_138;
	mul.lo.s64 	%rd1012, %rd143, %rd6;
	shl.b64 	%rd1013, %rd1012, 6;
	add.s64 	%rd1014, %rd1, %rd1013;
	ld.global.v4.u64 	{%rd1015, %rd1016, %rd1017, %rd1018}, [%rd1014];
	ld.global.v4.u64 	{%rd1019, %rd1020, %rd1021, %rd1022}, [%rd1014+32];
	st.shared.v2.u64 	[%r1], {%rd1015, %rd1016};
	st.shared.v2.u64 	[%r1+16], {%rd1017, %rd1018};
	st.shared.v2.u64 	[%r1+32], {%rd1019, %rd1020};
	st.shared.v2.u64 	[%r1+48], {%rd1021, %rd1022};
$L__BB34_138:
	add.s64 	%rd144, %rd142, %rd5;
	mad.lo.s64 	%rd145, %rd144, %rd3, %rd4;
	setp.ge.u64 	%p70, %rd145, %rd261;
	@%p70 bra 	$L__BB34_140;
	mul.lo.s64 	%rd1023, %rd145, %rd6;
	shl.b64 	%rd1024, %rd1023, 6;
	add.s64 	%rd1025, %rd1, %rd1024;
	ld.global.v4.u64 	{%rd1026, %rd1027, %rd1028, %rd1029}, [%rd1025];
	ld.global.v4.u64 	{%rd1030, %rd1031, %rd1032, %rd1033}, [%rd1025+32];
	st.shared.v2.u64 	[%r1], {%rd1026, %rd1027};
	st.shared.v2.u64 	[%r1+16], {%rd1028, %rd1029};
	st.shared.v2.u64 	[%r1+32], {%rd1030, %rd1031};
	st.shared.v2.u64 	[%r1+48], {%rd1032, %rd1033};
$L__BB34_140:
	add.s64 	%rd146, %rd144, %rd5;
	mad.lo.s64 	%rd147, %rd146, %rd3, %rd4;
	setp.ge.u64 	%p71, %rd147, %rd261;
	@%p71 bra 	$L__BB34_142;
	mul.lo.s64 	%rd1034, %rd147, %rd6;
	shl.b64 	%rd1035, %rd1034, 6;
	add.s64 	%rd1036, %rd1, %rd1035;
	ld.global.v4.u64 	{%rd1037, %rd1038, %rd1039, %rd1040}, [%rd1036];
	ld.global.v4.u64 	{%rd1041, %rd1042, %rd1043, %rd1044}, [%rd1036+32];
	st.shared.v2.u64 	[%r1], {%rd1037, %rd1038};
	st.shared.v2.u64 	[%r1+16], {%rd1039, %rd1040};
	st.shared.v2.u64 	[%r1+32], {%rd1041, %rd1042};
	st.shared.v2.u64 	[%r1+48], {%rd1043, %rd1044};
$L__BB34_142:
	add.s64 	%rd148, %rd146, %rd5;
	mad.lo.s64 	%rd149, %rd148, %rd3, %rd4;
	setp.ge.u64 	%p72, %rd149, %rd261;
	@%p72 bra 	$L__BB34_144;
	mul.lo.s64 	%rd1045, %rd149, %rd6;
	shl.b64 	%rd1046, %rd1045, 6;
	add.s64 	%rd1047, %rd1, %rd1046;
	ld.global.v4.u64 	{%rd1048, %rd1049, %rd1050, %rd1051}, [%rd1047];
	ld.global.v4.u64 	{%rd1052, %rd1053, %rd1054, %rd1055}, [%rd1047+32];
	st.shared.v2.u64 	[%r1], {%rd1048, %rd1049};
	st.shared.v2.u64 	[%r1+16], {%rd1050, %rd1051};
	st.shared.v2.u64 	[%r1+32], {%rd1052, %rd1053};
	st.shared.v2.u64 	[%r1+48], {%rd1054, %rd1055};
$L__BB34_144:
	add.s64 	%rd150, %rd148, %rd5;
	mad.lo.s64 	%rd151, %rd150, %rd3, %rd4;
	setp.ge.u64 	%p73, %rd151, %rd261;
	@%p73 bra 	$L__BB34_146;
	mul.lo.s64 	%rd1056, %rd151, %rd6;
	shl.b64 	%rd1057, %rd1056, 6;
	add.s64 	%rd1058, %rd1, %rd1057;
	ld.global.v4.u64 	{%rd1059, %rd1060, %rd1061, %rd1062}, [%rd1058];
	ld.global.v4.u64 	{%rd1063, %rd1064, %rd1065, %rd1066}, [%rd1058+32];
	st.shared.v2.u64 	[%r1], {%rd1059, %rd1060};
	st.shared.v2.u64 	[%r1+16], {%rd1061, %rd1062};
	st.shared.v2.u64 	[%r1+32], {%rd1063, %rd1064};
	st.shared.v2.u64 	[%r1+48], {%rd1065, %rd1066};
$L__BB34_146:
	add.s64 	%rd152, %rd150, %rd5;
	mad.lo.s64 	%rd153, %rd152, %rd3, %rd4;
	setp.ge.u64 	%p74, %rd153, %rd261;
	@%p74 bra 	$L__BB34_148;
	mul.lo.s64 	%rd1067, %rd153, %rd6;
	shl.b64 	%rd1068, %rd1067, 6;
	add.s64 	%rd1069, %rd1, %rd1068;
	ld.global.v4.u64 	{%rd1070, %rd1071, %rd1072, %rd1073}, [%rd1069];
	ld.global.v4.u64 	{%rd1074, %rd1075, %rd1076, %rd1077}, [%rd1069+32];
	st.shared.v2.u64 	[%r1], {%rd1070, %rd1071};
	st.shared.v2.u64 	[%r1+16], {%rd1072, %rd1073};
	st.shared.v2.u64 	[%r1+32], {%rd1074, %rd1075};
	st.shared.v2.u64 	[%r1+48], {%rd1076, %rd1077};
$L__BB34_148:
	add.s64 	%rd154, %rd152, %rd5;
	mad.lo.s64 	%rd155, %rd154, %rd3, %rd4;
	setp.ge.u64 	%p75, %rd155, %rd261;
	@%p75 bra 	$L__BB34_150;
	mul.lo.s64 	%rd1078, %rd155, %rd6;
	shl.b64 	%rd1079, %rd1078, 6;
	add.s64 	%rd1080, %rd1, %rd1079;
	ld.global.v4.u64 	{%rd1081, %rd1082, %rd1083, %rd1084}, [%rd1080];
	ld.global.v4.u64 	{%rd1085, %rd1086, %rd1087, %rd1088}, [%rd1080+32];
	st.shared.v2.u64 	[%r1], {%rd1081, %rd1082};
	st.shared.v2.u64 	[%r1+16], {%rd1083, %rd1084};
	st.shared.v2.u64 	[%r1+32], {%rd1085, %rd1086};
	st.shared.v2.u64 	[%r1+48], {%rd1087, %rd1088};
$L__BB34_150:
	add.s64 	%rd156, %rd154, %rd5;
	mad.lo.s64 	%rd157, %rd156, %rd3, %rd4;
	setp.ge.u64 	%p76, %rd157, %rd261;
	@%p76 bra 	$L__BB34_152;
	mul.lo.s64 	%rd1089, %rd157, %rd6;
	shl.b64 	%rd1090, %rd1089, 6;
	add.s64 	%rd1091, %rd1, %rd1090;
	ld.global.v4.u64 	{%rd1092, %rd1093, %rd1094, %rd1095}, [%rd1091];
	ld.global.v4.u64 	{%rd1096, %rd1097, %rd1098, %rd1099}, [%rd1091+32];
	st.shared.v2.u64 	[%r1], {%rd1092, %rd1093};
	st.shared.v2.u64 	[%r1+16], {%rd1094, %rd1095};
	st.shared.v2.u64 	[%r1+32], {%rd1096, %rd1097};
	st.shared.v2.u64 	[%r1+48], {%rd1098, %rd1099};
$L__BB34_152:
	add.s64 	%rd158, %rd156, %rd5;
	mad.lo.s64 	%rd159, %rd158, %rd3, %rd4;
	setp.ge.u64 	%p77, %rd159, %rd261;
	@%p77 bra 	$L__BB34_154;
	mul.lo.s64 	%rd1100, %rd159, %rd6;
	shl.b64 	%rd1101, %rd1100, 6;
	add.s64 	%rd1102, %rd1, %rd1101;
	ld.global.v4.u64 	{%rd1103, %rd1104, %rd1105, %rd1106}, [%rd1102];
	ld.global.v4.u64 	{%rd1107, %rd1108, %rd1109, %rd1110}, [%rd1102+32];
	st.shared.v2.u64 	[%r1], {%rd1103, %rd1104};
	st.shared.v2.u64 	[%r1+16], {%rd1105, %rd1106};
	st.shared.v2.u64 	[%r1+32], {%rd1107, %rd1108};
	st.shared.v2.u64 	[%r1+48], {%rd1109, %rd1110};
$L__BB34_154:
	add.s64 	%rd160, %rd158, %rd5;
	mad.lo.s64 	%rd161, %rd160, %rd3, %rd4;
	setp.ge.u64 	%p78, %rd161, %rd261;
	@%p78 bra 	$L__BB34_156;
	mul.lo.s64 	%rd1111, %rd161, %rd6;
	shl.b64 	%rd1112, %rd1111, 6;
	add.s64 	%rd1113, %rd1, %rd1112;
	ld.global.v4.u64 	{%rd1114, %rd1115, %rd1116, %rd1117}, [%rd1113];
	ld.global.v4.u64 	{%rd1118, %rd1119, %rd1120, %rd1121}, [%rd1113+32];
	st.shared.v2.u64 	[%r1], {%rd1114, %rd1115};
	st.shared.v2.u64 	[%r1+16], {%rd1116, %rd1117};
	st.shared.v2.u64 	[%r1+32], {%rd1118, %rd1119};
	st.shared.v2.u64 	[%r1+48], {%rd1120, %rd1121};
$L__BB34_156:
	add.s64 	%rd162, %rd160, %rd5;
	mad.lo.s64 	%rd163, %rd162, %rd3, %rd4;
	setp.ge.u64 	%p79, %rd163, %rd261;
	@%p79 bra 	$L__BB34_158;
	mul.lo.s64 	%rd1122, %rd163, %rd6;
	shl.b64 	%rd1123, %rd1122, 6;
	add.s64 	%rd1124, %rd1, %rd1123;
	ld.global.v4.u64 	{%rd1125, %rd1126, %rd1127, %rd1128}, [%rd1124];
	ld.global.v4.u64 	{%rd1129, %rd1130, %rd1131, %rd1132}, [%rd1124+32];
	st.shared.v2.u64 	[%r1], {%rd1125, %rd1126};
	st.shared.v2.u64 	[%r1+16], {%rd1127, %rd1128};
	st.shared.v2.u64 	[%r1+32], {%rd1129, %rd1130};
	st.shared.v2.u64 	[%r1+48], {%rd1131, %rd1132};
$L__BB34_158:
	add.s64 	%rd164, %rd162, %rd5;
	mad.lo.s64 	%rd165, %rd164, %rd3, %rd4;
	setp.ge.u64 	%p80, %rd165, %rd261;
	@%p80 bra 	$L__BB34_160;
	mul.lo.s64 	%rd1133, %rd165, %rd6;
	shl.b64 	%rd1134, %rd1133, 6;
	add.s64 	%rd1135, %rd1, %rd1134;
	ld.global.v4.u64 	{%rd1136, %rd1137, %rd1138, %rd1139}, [%rd1135];
	ld.global.v4.u64 	{%rd1140, %rd1141, %rd1142, %rd1143}, [%rd1135+32];
	st.shared.v2.u64 	[%r1], {%rd1136, %rd1137};
	st.shared.v2.u64 	[%r1+16], {%rd1138, %rd1139};
	st.shared.v2.u64 	[%r1+32], {%rd1140, %rd1141};
	st.shared.v2.u64 	[%r1+48], {%rd1142, %rd1143};
$L__BB34_160:
	add.s64 	%rd166, %rd164, %rd5;
	mad.lo.s64 	%rd167, %rd166, %rd3, %rd4;
	setp.ge.u64 	%p81, %rd167, %rd261;
	@%p81 bra 	$L__BB34_162;
	mul.lo.s64 	%rd1144, %rd167, %rd6;
	shl.b64 	%rd1145, %rd1144, 6;
	add.s64 	%rd1146, %rd1, %rd1145;
	ld.global.v4.u64 	{%rd1147, %rd1148, %rd1149, %rd1150}, [%rd1146];
	ld.global.v4.u64 	{%rd1151, %rd1152, %rd1153, %rd1154}, [%rd1146+32];
	st.shared.v2.u64 	[%r1], {%rd1147, %rd1148};
	st.shared.v2.u64 	[%r1+16], {%rd1149, %rd1150};
	st.shared.v2.u64 	[%r1+32], {%rd1151, %rd1152};
	st.shared.v2.u64 	[%r1+48], {%rd1153, %rd1154};
$L__BB34_162:
	add.s64 	%rd168, %rd166, %rd5;
	mad.lo.s64 	%rd169, %rd168, %rd3, %rd4;
	setp.ge.u64 	%p82, %rd169, %rd261;
	@%p82 bra 	$L__BB34_164;
	mul.lo.s64 	%rd1155, %rd169, %rd6;
	shl.b64 	%rd1156, %rd1155, 6;
	add.s64 	%rd1157, %rd1, %rd1156;
	ld.global.v4.u64 	{%rd1158, %rd1159, %rd1160, %rd1161}, [%rd1157];
	ld.global.v4.u64 	{%rd1162, %rd1163, %rd1164, %rd1165}, [%rd1157+32];
	st.shared.v2.u64 	[%r1], {%rd1158, %rd1159};
	st.shared.v2.u64 	[%r1+16], {%rd1160, %rd1161};
	st.shared.v2.u64 	[%r1+32], {%rd1162, %rd1163};
	st.shared.v2.u64 	[%r1+48], {%rd1164, %rd1165};
$L__BB34_164:
	add.s64 	%rd170, %rd168, %rd5;
	mad.lo.s64 	%rd171, %rd170, %rd3, %rd4;
	setp.ge.u64 	%p83, %rd171, %rd261;
	@%p83 bra 	$L__BB34_166;
	mul.lo.s64 	%rd1166, %rd171, %rd6;
	shl.b64 	%rd1167, %rd1166, 6;
	add.s64 	%rd1168, %rd1, %rd1167;
	ld.global.v4.u64 	{%rd1169, %rd1170, %rd1171, %rd1172}, [%rd1168];
	ld.global.v4.u64 	{%rd1173, %rd1174, %rd1175, %rd1176}, [%rd1168+32];
	st.shared.v2.u64 	[%r1], {%rd1169, %rd1170};
	st.shared.v2.u64 	[%r1+16], {%rd1171, %rd1172};
	st.shared.v2.u64 	[%r1+32], {%rd1173, %rd1174};
	st.shared.v2.u64 	[%r1+48], {%rd1175, %rd1176};
$L__BB34_166:
	add.s64 	%rd172, %rd170, %rd5;
	mad.lo.s64 	%rd173, %rd172, %rd3, %rd4;
	setp.ge.u64 	%p84, %rd173, %rd261;
	@%p84 bra 	$L__BB34_168;
	mul.lo.s64 	%rd1177, %rd173, %rd6;
	shl.b64 	%rd1178, %rd1177, 6;
	add.s64 	%rd1179, %rd1, %rd1178;
	ld.global.v4.u64 	{%rd1180, %rd1181, %rd1182, %rd1183}, [%rd1179];
	ld.global.v4.u64 	{%rd1184, %rd1185, %rd1186, %rd1187}, [%rd1179+32];
	st.shared.v2.u64 	[%r1], {%rd1180, %rd1181};
	st.shared.v2.u64 	[%r1+16], {%rd1182, %rd1183};
	st.shared.v2.u64 	[%r1+32], {%rd1184, %rd1185};
	st.shared.v2.u64 	[%r1+48], {%rd1186, %rd1187};
$L__BB34_168:
	add.s64 	%rd174, %rd172, %rd5;
	mad.lo.s64 	%rd175, %rd174, %rd3, %rd4;
	setp.ge.u64 	%p85, %rd175, %rd261;
	@%p85 bra 	$L__BB34_170;
	mul.lo.s64 	%rd1188, %rd175, %rd6;
	shl.b64 	%rd1189, %rd1188, 6;
	add.s64 	%rd1190, %rd1, %rd1189;
	ld.global.v4.u64 	{%rd1191, %rd1192, %rd1193, %rd1194}, [%rd1190];
	ld.global.v4.u64 	{%rd1195, %rd1196, %rd1197, %rd1198}, [%rd1190+32];
	st.shared.v2.u64 	[%r1], {%rd1191, %rd1192};
	st.shared.v2.u64 	[%r1+16], {%rd1193, %rd1194};
	st.shared.v2.u64 	[%r1+32], {%rd1195, %rd1196};
	st.shared.v2.u64 	[%r1+48], {%rd1197, %rd1198};
$L__BB34_170:
	add.s64 	%rd176, %rd174, %rd5;
	mad.lo.s64 	%rd177, %rd176, %rd3, %rd4;
	setp.ge.u64 	%p86, %rd177, %rd261;
	@%p86 bra 	$L__BB34_172;
	mul.lo.s64 	%rd1199, %rd177, %rd6;
	shl.b64 	%rd1200, %rd1199, 6;
	add.s64 	%rd1201, %rd1, %rd1200;
	ld.global.v4.u64 	{%rd1202, %rd1203, %rd1204, %rd1205}, [%rd1201];
	ld.global.v4.u64 	{%rd1206, %rd1207, %rd1208, %rd1209}, [%rd1201+32];
	st.shared.v2.u64 	[%r1], {%rd1202, %rd1203};
	st.shared.v2.u64 	[%r1+16], {%rd1204, %rd1205};
	st.shared.v2.u64 	[%r1+32], {%rd1206, %rd1207};
	st.shared.v2.u64 	[%r1+48], {%rd1208, %rd1209};
$L__BB34_172:
	add.s64 	%rd178, %rd176, %rd5;
	mad.lo.s64 	%rd179, %rd178, %rd3, %rd4;
	setp.ge.u64 	%p87, %rd179, %rd261;
	@%p87 bra 	$L__BB34_174;
	mul.lo.s64 	%rd1210, %rd179, %rd6;
	shl.b64 	%rd1211, %rd1210, 6;
	add.s64 	%rd1212, %rd1, %rd1211;
	ld.global.v4.u64 	{%rd1213, %rd1214, %rd1215, %rd1216}, [%rd1212];
	ld.global.v4.u64 	{%rd1217, %rd1218, %rd1219, %rd1220}, [%rd1212+32];
	st.shared.v2.u64 	[%r1], {%rd1213, %rd1214};
	st.shared.v2.u64 	[%r1+16], {%rd1215, %rd1216};
	st.shared.v2.u64 	[%r1+32], {%rd1217, %rd1218};
	st.shared.v2.u64 	[%r1+48], {%rd1219, %rd1220};
$L__BB34_174:
	add.s64 	%rd180, %rd178, %rd5;
	mad.lo.s64 	%rd181, %rd180, %rd3, %rd4;
	setp.ge.u64 	%p88, %rd181, %rd261;
	@%p88 bra 	$L__BB34_176;
	mul.lo.s64 	%rd1221, %rd181, %rd6;
	shl.b64 	%rd1222, %rd1221, 6;
	add.s64 	%rd1223, %rd1, %rd1222;
	ld.global.v4.u64 	{%rd1224, %rd1225, %rd1226, %rd1227}, [%rd1223];
	ld.global.v4.u64 	{%rd1228, %rd1229, %rd1230, %rd1231}, [%rd1223+32];
	st.shared.v2.u64 	[%r1], {%rd1224, %rd1225};
	st.shared.v2.u64 	[%r1+16], {%rd1226, %rd1227};
	st.shared.v2.u64 	[%r1+32], {%rd1228, %rd1229};
	st.shared.v2.u64 	[%r1+48], {%rd1230, %rd1231};
$L__BB34_176:
	add.s64 	%rd182, %rd180, %rd5;
	mad.lo.s64 	%rd183, %rd182, %rd3, %rd4;
	setp.ge.u64 	%p89, %rd183, %rd261;
	@%p89 bra 	$L__BB34_178;
	mul.lo.s64 	%rd1232, %rd183, %rd6;
	shl.b64 	%rd1233, %rd1232, 6;
	add.s64 	%rd1234, %rd1, %rd1233;
	ld.global.v4.u64 	{%rd1235, %rd1236, %rd1237, %rd1238}, [%rd1234];
	ld.global.v4.u64 	{%rd1239, %rd1240, %rd1241, %rd1242}, [%rd1234+32];
	st.shared.v2.u64 	[%r1], {%rd1235, %rd1236};
	st.shared.v2.u64 	[%r1+16], {%rd1237, %rd1238};
	st.shared.v2.u64 	[%r1+32], {%rd1239, %rd1240};
	st.shared.v2.u64 	[%r1+48], {%rd1241, %rd1242};
$L__BB34_178:
	add.s64 	%rd184, %rd182, %rd5;
	mad.lo.s64 	%rd185, %rd184, %rd3, %rd4;
	setp.ge.u64 	%p90, %rd185, %rd261;
	@%p90 bra 	$L__BB34_180;
	mul.lo.s64 	%rd1243, %rd185, %rd6;
	shl.b64 	%rd1244, %rd1243, 6;
	add.s64 	%rd1245, %rd1, %rd1244;
	ld.global.v4.u64 	{%rd1246, %rd1247, %rd1248, %rd1249}, [%rd1245];
	ld.global.v4.u64 	{%rd1250, %rd1251, %rd1252, %rd1253}, [%rd1245+32];
	st.shared.v2.u64 	[%r1], {%rd1246, %rd1247};
	st.shared.v2.u64 	[%r1+16], {%rd1248, %rd1249};
	st.shared.v2.u64 	[%r1+32], {%rd1250, %rd1251};
	st.shared.v2.u64 	[%r1+48], {%rd1252, %rd1253};
$L__BB34_180:
	add.s64 	%rd186, %rd184, %rd5;
	mad.lo.s64 	%rd187, %rd186, %rd3, %rd4;
	setp.ge.u64 	%p91, %rd187, %rd261;
	@%p91 bra 	$L__BB34_182;
	mul.lo.s64 	%rd1254, %rd187, %rd6;
	shl.b64 	%rd1255, %rd1254, 6;
	add.s64 	%rd1256, %rd1, %rd1255;
	ld.global.v4.u64 	{%rd1257, %rd1258, %rd1259, %rd1260}, [%rd1256];
	ld.global.v4.u64 	{%rd1261, %rd1262, %rd1263, %rd1264}, [%rd1256+32];
	st.shared.v2.u64 	[%r1], {%rd1257, %rd1258};
	st.shared.v2.u64 	[%r1+16], {%rd1259, %rd1260};
	st.shared.v2.u64 	[%r1+32], {%rd1261, %rd1262};
	st.shared.v2.u64 	[%r1+48], {%rd1263, %rd1264};
$L__BB34_182:
	add.s64 	%rd188, %rd186, %rd5;
	mad.lo.s64 	%rd189, %rd188, %rd3, %rd4;
	setp.ge.u64 	%p92, %rd189, %rd261;
	@%p92 bra 	$L__BB34_184;
	mul.lo.s64 	%rd1265, %rd189, %rd6;
	shl.b64 	%rd1266, %rd1265, 6;
	add.s64 	%rd1267, %rd1, %rd1266;
	ld.global.v4.u64 	{%rd1268, %rd1269, %rd1270, %rd1271}, [%rd1267];
	ld.global.v4.u64 	{%rd1272, %rd1273, %rd1274, %rd1275}, [%rd1267+32];
	st.shared.v2.u64 	[%r1], {%rd1268, %rd1269};
	st.shared.v2.u64 	[%r1+16], {%rd1270, %rd1271};
	st.shared.v2.u64 	[%r1+32], {%rd1272, %rd1273};
	st.shared.v2.u64 	[%r1+48], {%rd1274, %rd1275};
$L__BB34_184:
	add.s64 	%rd190, %rd188, %rd5;
	mad.lo.s64 	%rd191, %rd190, %rd3, %rd4;
	setp.ge.u64 	%p93, %rd191, %rd261;
	@%p93 bra 	$L__BB34_186;
	mul.lo.s64 	%rd1276, %rd191, %rd6;
	shl.b64 	%rd1277, %rd1276, 6;
	add.s64 	%rd1278, %rd1, %rd1277;
	ld.global.v4.u64 	{%rd1279, %rd1280, %rd1281, %rd1282}, [%rd1278];
	ld.global.v4.u64 	{%rd1283, %rd1284, %rd1285, %rd1286}, [%rd1278+32];
	st.shared.v2.u64 	[%r1], {%rd1279, %rd1280};
	st.shared.v2.u64 	[%r1+16], {%rd1281, %rd1282};
	st.shared.v2.u64 	[%r1+32], {%rd1283, %rd1284};
	st.shared.v2.u64 	[%r1+48], {%rd1285, %rd1286};
$L__BB34_186:
	add.s64 	%rd192, %rd190, %rd5;
	mad.lo.s64 	%rd193, %rd192, %rd3, %rd4;
	setp.ge.u64 	%p94, %rd193, %rd261;
	@%p94 bra 	$L__BB34_188;
	mul.lo.s64 	%rd1287, %rd193, %rd6;
	shl.b64 	%rd1288, %rd1287, 6;
	add.s64 	%rd1289, %rd1, %rd1288;
	ld.global.v4.u64 	{%rd1290, %rd1291, %rd1292, %rd1293}, [%rd1289];
	ld.global.v4.u64 	{%rd1294, %rd1295, %rd1296, %rd1297}, [%rd1289+32];
	st.shared.v2.u64 	[%r1], {%rd1290, %rd1291};
	st.shared.v2.u64 	[%r1+16], {%rd1292, %rd1293};
	st.shared.v2.u64 	[%r1+32], {%rd1294, %rd1295};
	st.shared.v2.u64 	[%r1+48], {%rd1296, %rd1297};
$L__BB34_188:
	add.s64 	%rd194, %rd192, %rd5;
	mad.lo.s64 	%rd195, %rd194, %rd3, %rd4;
	setp.ge.u64 	%p95, %rd195, %rd261;
	@%p95 bra 	$L__BB34_190;
	mul.lo.s64 	%rd1298, %rd195, %rd6;
	shl.b64 	%rd1299, %rd1298, 6;
	add.s64 	%rd1300, %rd1, %rd1299;
	ld.global.v4.u64 	{%rd1301, %rd1302, %rd1303, %rd1304}, [%rd1300];
	ld.global.v4.u64 	{%rd1305, %rd1306, %rd1307, %rd1308}, [%rd1300+32];
	st.shared.v2.u64 	[%r1], {%rd1301, %rd1302};
	st.shared.v2.u64 	[%r1+16], {%rd1303, %rd1304};
	st.shared.v2.u64 	[%r1+32], {%rd1305, %rd1306};
	st.shared.v2.u64 	[%r1+48], {%rd1307, %rd1308};
$L__BB34_190:
	add.s64 	%rd196, %rd194, %rd5;
	mad.lo.s64 	%rd197, %rd196, %rd3, %rd4;
	setp.ge.u64 	%p96, %rd197, %rd261;
	@%p96 bra 	$L__BB34_192;
	mul.lo.s64 	%rd1309, %rd197, %rd6;
	shl.b64 	%rd1310, %rd1309, 6;
	add.s64 	%rd1311, %rd1, %rd1310;
	ld.global.v4.u64 	{%rd1312, %rd1313, %rd1314, %rd1315}, [%rd1311];
	ld.global.v4.u64 	{%rd1316, %rd1317, %rd1318, %rd1319}, [%rd1311+32];
	st.shared.v2.u64 	[%r1], {%rd1312, %rd1313};
	st.shared.v2.u64 	[%r1+16], {%rd1314, %rd1315};
	st.shared.v2.u64 	[%r1+32], {%rd1316, %rd1317};
	st.shared.v2.u64 	[%r1+48], {%rd1318, %rd1319};
$L__BB34_192:
	add.s64 	%rd198, %rd196, %rd5;
	mad.lo.s64 	%rd199, %rd198, %rd3, %rd4;
	setp.ge.u64 	%p97, %rd199, %rd261;
	@%p97 bra 	$L__BB34_194;
	mul.lo.s64 	%rd1320, %rd199, %rd6;
	shl.b64 	%rd1321, %rd1320, 6;
	add.s64 	%rd1322, %rd1, %rd1321;
	ld.global.v4.u64 	{%rd1323, %rd1324, %rd1325, %rd1326}, [%rd1322];
	ld.global.v4.u64 	{%rd1327, %rd1328, %rd1329, %rd1330}, [%rd1322+32];
	st.shared.v2.u64 	[%r1], {%rd1323, %rd1324};
	st.shared.v2.u64 	[%r1+16], {%rd1325, %rd1326};
	st.shared.v2.u64 	[%r1+32], {%rd1327, %rd1328};
	st.shared.v2.u64 	[%r1+48], {%rd1329, %rd1330};
$L__BB34_194:
	add.s64 	%rd200, %rd198, %rd5;
	mad.lo.s64 	%rd201, %rd200, %rd3, %rd4;
	setp.ge.u64 	%p98, %rd201, %rd261;
	@%p98 bra 	$L__BB34_196;
	mul.lo.s64 	%rd1331, %rd201, %rd6;
	shl.b64 	%rd1332, %rd1331, 6;
	add.s64 	%rd1333, %rd1, %rd1332;
	ld.global.v4.u64 	{%rd1334, %rd1335, %rd1336, %rd1337}, [%rd1333];
	ld.global.v4.u64 	{%rd1338, %rd1339, %rd1340, %rd1341}, [%rd1333+32];
	st.shared.v2.u64 	[%r1], {%rd1334, %rd1335};
	st.shared.v2.u64 	[%r1+16], {%rd1336, %rd1337};
	st.shared.v2.u64 	[%r1+32], {%rd1338, %rd1339};
	st.shared.v2.u64 	[%r1+48], {%rd1340, %rd1341};
$L__BB34_196:
	add.s64 	%rd202, %rd200, %rd5;
	mad.lo.s64 	%rd203, %rd202, %rd3, %rd4;
	setp.ge.u64 	%p99, %rd203, %rd261;
	@%p99 bra 	$L__BB34_198;
	mul.lo.s64 	%rd1342, %rd203, %rd6;
	shl.b64 	%rd1343, %rd1342, 6;
	add.s64 	%rd1344, %rd1, %rd1343;
	ld.global.v4.u64 	{%rd1345, %rd1346, %rd1347, %rd1348}, [%rd1344];
	ld.global.v4.u64 	{%rd1349, %rd1350, %rd1351, %rd1352}, [%rd1344+32];
	st.shared.v2.u64 	[%r1], {%rd1345, %rd1346};
	st.shared.v2.u64 	[%r1+16], {%rd1347, %rd1348};
	st.shared.v2.u64 	[%r1+32], {%rd1349, %rd1350};
	st.shared.v2.u64 	[%r1+48], {%rd1351, %rd1352};
$L__BB34_198:
	add.s64 	%rd204, %rd202, %rd5;
	mad.lo.s64 	%rd205, %rd204, %rd3, %rd4;
	setp.ge.u64 	%p100, %rd205, %rd261;
	@%p100 bra 	$L__BB34_200;
	mul.lo.s64 	%rd1353, %rd205, %rd6;
	shl.b64 	%rd1354, %rd1353, 6;
	add.s64 	%rd1355, %rd1, %rd1354;
	ld.global.v4.u64 	{%rd1356, %rd1357, %rd1358, %rd1359}, [%rd1355];
	ld.global.v4.u64 	{%rd1360, %rd1361, %rd1362, %rd1363}, [%rd1355+32];
	st.shared.v2.u64 	[%r1], {%rd1356, %rd1357};
	st.shared.v2.u64 	[%r1+16], {%rd1358, %rd1359};
	st.shared.v2.u64 	[%r1+32], {%rd1360, %rd1361};
	st.shared.v2.u64 	[%r1+48], {%rd1362, %rd1363};
$L__BB34_200:
	add.s64 	%rd206, %rd204, %rd5;
	mad.lo.s64 	%rd207, %rd206, %rd3, %rd4;
	setp.ge.u64 	%p101, %rd207, %rd261;
	@%p101 bra 	$L__BB34_202;
	mul.lo.s64 	%rd1364, %rd207, %rd6;
	shl.b64 	%rd1365, %rd1364, 6;
	add.s64 	%rd1366, %rd1, %rd1365;
	ld.global.v4.u64 	{%rd1367, %rd1368, %rd1369, %rd1370}, [%rd1366];
	ld.global.v4.u64 	{%rd1371, %rd1372, %rd1373, %rd1374}, [%rd1366+32];
	st.shared.v2.u64 	[%r1], {%rd1367, %rd1368};
	st.shared.v2.u64 	[%r1+16], {%rd1369, %rd1370};
	st.shared.v2.u64 	[%r1+32], {%rd1371, %rd1372};
	st.shared.v2.u64 	[%r1+48], {%rd1373, %rd1374};
$L__BB34_202:
	add.s64 	%rd208, %rd206, %rd5;
	mad.lo.s64 	%rd209, %rd208, %rd3, %rd4;
	setp.ge.u64 	%p102, %rd209, %rd261;
	@%p102 bra 	$L__BB34_204;
	mul.lo.s64 	%rd1375, %rd209, %rd6;
	shl.b64 	%rd1376, %rd1375, 6;
	add.s64 	%rd1377, %rd1, %rd1376;
	ld.global.v4.u64 	{%rd1378, %rd1379, %rd1380, %rd1381}, [%rd1377];
	ld.global.v4.u64 	{%rd1382, %rd1383, %rd1384, %rd1385}, [%rd1377+32];
	st.shared.v2.u64 	[%r1], {%rd1378, %rd1379};
	st.shared.v2.u64 	[%r1+16], {%rd1380, %rd1381};
	st.shared.v2.u64 	[%r1+32], {%rd1382, %rd1383};
	st.shared.v2.u64 	[%r1+48], {%rd1384, %rd1385};
$L__BB34_204:
	add.s64 	%rd210, %rd208, %rd5;
	mad.lo.s64 	%rd211, %rd210, %rd3, %rd4;
	setp.ge.u64 	%p103, %rd211, %rd261;
	@%p103 bra 	$L__BB34_206;
	mul.lo.s64 	%rd1386, %rd211, %rd6;
	shl.b64 	%rd1387, %rd1386, 6;
	add.s64 	%rd1388, %rd1, %rd1387;
	ld.global.v4.u64 	{%rd1389, %rd1390, %rd1391, %rd1392}, [%rd1388];
	ld.global.v4.u64 	{%rd1393, %rd1394, %rd1395, %rd1396}, [%rd1388+32];
	st.shared.v2.u64 	[%r1], {%rd1389, %rd1390};
	st.shared.v2.u64 	[%r1+16], {%rd1391, %rd1392};
	st.shared.v2.u64 	[%r1+32], {%rd1393, %rd1394};
	st.shared.v2.u64 	[%r1+48], {%rd1395, %rd1396};
$L__BB34_206:
	add.s64 	%rd212, %rd210, %rd5;
	mad.lo.s64 	%rd213, %rd212, %rd3, %rd4;
	setp.ge.u64 	%p104, %rd213, %rd261;
	@%p104 bra 	$L__BB34_208;
	mul.lo.s64 	%rd1397, %rd213, %rd6;
	shl.b64 	%rd1398, %rd1397, 6;
	add.s64 	%rd1399, %rd1, %rd1398;
	ld.global.v4.u64 	{%rd1400, %rd1401, %rd1402, %rd1403}, [%rd1399];
	ld.global.v4.u64 	{%rd1404, %rd1405, %rd1406, %rd1407}, [%rd1399+32];
	st.shared.v2.u64 	[%r1], {%rd1400, %rd1401};
	st.shared.v2.u64 	[%r1+16], {%rd1402, %rd1403};
	st.shared.v2.u64 	[%r1+32], {%rd1404, %rd1405};
	st.shared.v2.u64 	[%r1+48], {%rd1406, %rd1407};
$L__BB34_208:
	add.s64 	%rd214, %rd212, %rd5;
	mad.lo.s64 	%rd215, %rd214, %rd3, %rd4;
	setp.ge.u64 	%p105, %rd215, %rd261;
	@%p105 bra 	$L__BB34_210;
	mul.lo.s64 	%rd1408, %rd215, %rd6;
	shl.b64 	%rd1409, %rd1408, 6;
	add.s64 	%rd1410, %rd1, %rd1409;
	ld.global.v4.u64 	{%rd1411, %rd1412, %rd1413, %rd1414}, [%rd1410];
	ld.global.v4.u64 	{%rd1415, %rd1416, %rd1417, %rd1418}, [%rd1410+32];
	st.shared.v2.u64 	[%r1], {%rd1411, %rd1412};
	st.shared.v2.u64 	[%r1+16], {%rd1413, %rd1414};
	st.shared.v2.u64 	[%r1+32], {%rd1415, %rd1416};
	st.shared.v2.u64 	[%r1+48], {%rd1417, %rd1418};
$L__BB34_210:
	add.s64 	%rd216, %rd214, %rd5;
	mad.lo.s64 	%rd217, %rd216, %rd3, %rd4;
	setp.ge.u64 	%p106, %rd217, %rd261;
	@%p106 bra 	$L__BB34_212;
	mul.lo.s64 	%rd1419, %rd217, %rd6;
	shl.b64 	%rd1420, %rd1419, 6;
	add.s64 	%rd1421, %rd1, %rd1420;
	ld.global.v4.u64 	{%rd1422, %rd1423, %rd1424, %rd1425}, [%rd1421];
	ld.global.v4.u64 	{%rd1426, %rd1427, %rd1428, %rd1429}, [%rd1421+32];
	st.shared.v2.u64 	[%r1], {%rd1422, %rd1423};
	st.shared.v2.u64 	[%r1+16], {%rd1424, %rd1425};
	st.shared.v2.u64 	[%r1+32], {%rd1426, %rd1427};
	st.shared.v2.u64 	[%r1+48], {%rd1428, %rd1429};
$L__BB34_212:
	add.s64 	%rd218, %rd216, %rd5;
	mad.lo.s64 	%rd219, %rd218, %rd3, %rd4;
	setp.ge.u64 	%p107, %rd219, %rd261;
	@%p107 bra 	$L__BB34_214;
	mul.lo.s64 	%rd1430, %rd219, %rd6;
	shl.b64 	%rd1431, %rd1430, 6;
	add.s64 	%rd1432, %rd1, %rd1431;
	ld.global.v4.u64 	{%rd1433, %rd1434, %rd1435, %rd1436}, [%rd1432];
	ld.global.v4.u64 	{%rd1437, %rd1438, %rd1439, %rd1440}, [%rd1432+32];
	st.shared.v2.u64 	[%r1], {%rd1433, %rd1434};
	st.shared.v2.u64 	[%r1+16], {%rd1435, %rd1436};
	st.shared.v2.u64 	[%r1+32], {%rd1437, %rd1438};
	st.shared.v2.u64 	[%r1+48], {%rd1439, %rd1440};
$L__BB34_214:
	add.s64 	%rd220, %rd218, %rd5;
	mad.lo.s64 	%rd221, %rd220, %rd3, %rd4;
	setp.ge.u64 	%p108, %rd221, %rd261;
	@%p108 bra 	$L__BB34_216;
	mul.lo.s64 	%rd1441, %rd221, %rd6;
	shl.b64 	%rd1442, %rd1441, 6;
	add.s64 	%rd1443, %rd1, %rd1442;
	ld.global.v4.u64 	{%rd1444, %rd1445, %rd1446, %rd1447}, [%rd1443];
	ld.global.v4.u64 	{%rd1448, %rd1449, %rd1450, %rd1451}, [%rd1443+32];
	st.shared.v2.u64 	[%r1], {%rd1444, %rd1445};
	st.shared.v2.u64 	[%r1+16], {%rd1446, %rd1447};
	st.shared.v2.u64 	[%r1+32], {%rd1448, %rd1449};
	st.shared.v2.u64 	[%r1+48], {%rd1450, %rd1451};
$L__BB34_216:
	add.s64 	%rd222, %rd220, %rd5;
	mad.lo.s64 	%rd223, %rd222, %rd3, %rd4;
	setp.ge.u64 	%p109, %rd223, %rd261;
	@%p109 bra 	$L__BB34_218;
	mul.lo.s64 	%rd1452, %rd223, %rd6;
	shl.b64 	%rd1453, %rd1452, 6;
	add.s64 	%rd1454, %rd1, %rd1453;
	ld.global.v4.u64 	{%rd1455, %rd1456, %rd1457, %rd1458}, [%rd1454];
	ld.global.v4.u64 	{%rd1459, %rd1460, %rd1461, %rd1462}, [%rd1454+32];
	st.shared.v2.u64 	[%r1], {%rd1455, %rd1456};
	st.shared.v2.u64 	[%r1+16], {%rd1457, %rd1458};
	st.shared.v2.u64 	[%r1+32], {%rd1459, %rd1460};
	st.shared.v2.u64 	[%r1+48], {%rd1461, %rd1462};
$L__BB34_218:
	add.s64 	%rd224, %rd222, %rd5;
	mad.lo.s64 	%rd225, %rd224, %rd3, %rd4;
	setp.ge.u64 	%p110, %rd225, %rd261;
	@%p110 bra 	$L__BB34_220;
	mul.lo.s64 	%rd1463, %rd225, %rd6;
	shl.b64 	%rd1464, %rd1463, 6;
	add.s64 	%rd1465, %rd1, %rd1464;
	ld.global.v4.u64 	{%rd1466, %rd1467, %rd1468, %rd1469}, [%rd1465];
	ld.global.v4.u64 	{%rd1470, %rd1471, %rd1472, %rd1473}, [%rd1465+32];
	st.shared.v2.u64 	[%r1], {%rd1466, %rd1467};
	st.shared.v2.u64 	[%r1+16], {%rd1468, %rd1469};
	st.shared.v2.u64 	[%r1+32], {%rd1470, %rd1471};
	st.shared.v2.u64 	[%r1+48], {%rd1472, %rd1473};
$L__BB34_220:
	add.s64 	%rd226, %rd224, %rd5;
	mad.lo.s64 	%rd227, %rd226, %rd3, %rd4;
	setp.ge.u64 	%p111, %rd227, %rd261;
	@%p111 bra 	$L__BB34_222;
	mul.lo.s64 	%rd1474, %rd227, %rd6;
	shl.b64 	%rd1475, %rd1474, 6;
	add.s64 	%rd1476, %rd1, %rd1475;
	ld.global.v4.u64 	{%rd1477, %rd1478, %rd1479, %rd1480}, [%rd1476];
	ld.global.v4.u64 	{%rd1481, %rd1482, %rd1483, %rd1484}, [%rd1476+32];
	st.shared.v2.u64 	[%r1], {%rd1477, %rd1478};
	st.shared.v2.u64 	[%r1+16], {%rd1479, %rd1480};
	st.shared.v2.u64 	[%r1+32], {%rd1481, %rd1482};
	st.shared.v2.u64 	[%r1+48], {%rd1483, %rd1484};
$L__BB34_222:
	add.s64 	%rd228, %rd226, %rd5;
	mad.lo.s64 	%rd229, %rd228, %rd3, %rd4;
	setp.ge.u64 	%p112, %rd229, %rd261;
	@%p112 bra 	$L__BB34_224;
	mul.lo.s64 	%rd1485, %rd229, %rd6;
	shl.b64 	%rd1486, %rd1485, 6;
	add.s64 	%rd1487, %rd1, %rd1486;
	ld.global.v4.u64 	{%rd1488, %rd1489, %rd1490, %rd1491}, [%rd1487];
	ld.global.v4.u64 	{%rd1492, %rd1493, %rd1494, %rd1495}, [%rd1487+32];
	st.shared.v2.u64 	[%r1], {%rd1488, %rd1489};
	st.shared.v2.u64 	[%r1+16], {%rd1490, %rd1491};
	st.shared.v2.u64 	[%r1+32], {%rd1492, %rd1493};
	st.shared.v2.u64 	[%r1+48], {%rd1494, %rd1495};
$L__BB34_224:
	add.s64 	%rd230, %rd228, %rd5;
	mad.lo.s64 	%rd231, %rd230, %rd3, %rd4;
	setp.ge.u64 	%p113, %rd231, %rd261;
	@%p113 bra 	$L__BB34_226;
	mul.lo.s64 	%rd1496, %rd231, %rd6;
	shl.b64 	%rd1497, %rd1496, 6;
	add.s64 	%rd1498, %rd1, %rd1497;
	ld.global.v4.u64 	{%rd1499, %rd1500, %rd1501, %rd1502}, [%rd1498];
	ld.global.v4.u64 	{%rd1503, %rd1504, %rd1505, %rd1506}, [%rd1498+32];
	st.shared.v2.u64 	[%r1], {%rd1499, %rd1500};
	st.shared.v2.u64 	[%r1+16], {%rd1501, %rd1502};
	st.shared.v2.u64 	[%r1+32], {%rd1503, %rd1504};
	st.shared.v2.u64 	[%r1+48], {%rd1505, %rd1506};
$L__BB34_226:
	add.s64 	%rd232, %rd230, %rd5;
	mad.lo.s64 	%rd233, %rd232, %rd3, %rd4;
	setp.ge.u64 	%p114, %rd233, %rd261;
	@%p114 bra 	$L__BB34_228;
	mul.lo.s64 	%rd1507, %rd233, %rd6;
	shl.b64 	%rd1508, %rd1507, 6;
	add.s64 	%rd1509, %rd1, %rd1508;
	ld.global.v4.u64 	{%rd1510, %rd1511, %rd1512, %rd1513}, [%rd1509];
	ld.global.v4.u64 	{%rd1514, %rd1515, %rd1516, %rd1517}, [%rd1509+32];
	st.shared.v2.u64 	[%r1], {%rd1510, %rd1511};
	st.shared.v2.u64 	[%r1+16], {%rd1512, %rd1513};
	st.shared.v2.u64 	[%r1+32], {%rd1514, %rd1515};
	st.shared.v2.u64 	[%r1+48], {%rd1516, %rd1517};
$L__BB34_228:
	add.s64 	%rd234, %rd232, %rd5;
	mad.lo.s64 	%rd235, %rd234, %rd3, %rd4;
	setp.ge.u64 	%p115, %rd235, %rd261;
	@%p115 bra 	$L__BB34_230;
	mul.lo.s64 	%rd1518, %rd235, %rd6;
	shl.b64 	%rd1519, %rd1518, 6;
	add.s64 	%rd1520, %rd1, %rd1519;
	ld.global.v4.u64 	{%rd1521, %rd1522, %rd1523, %rd1524}, [%rd1520];
	ld.global.v4.u64 	{%rd1525, %rd1526, %rd1527, %rd1528}, [%rd1520+32];
	st.shared.v2.u64 	[%r1], {%rd1521, %rd1522};
	st.shared.v2.u64 	[%r1+16], {%rd1523, %rd1524};
	st.shared.v2.u64 	[%r1+32], {%rd1525, %rd1526};
	st.shared.v2.u64 	[%r1+48], {%rd1527, %rd1528};
$L__BB34_230:
	add.s64 	%rd236, %rd234, %rd5;
	mad.lo.s64 	%rd237, %rd236, %rd3, %rd4;
	setp.ge.u64 	%p116, %rd237, %rd261;
	@%p116 bra 	$L__BB34_232;
	mul.lo.s64 	%rd1529, %rd237, %rd6;
	shl.b64 	%rd1530, %rd1529, 6;
	add.s64 	%rd1531, %rd1, %rd1530;
	ld.global.v4.u64 	{%rd1532, %rd1533, %rd1534, %rd1535}, [%rd1531];
	ld.global.v4.u64 	{%rd1536, %rd1537, %rd1538, %rd1539}, [%rd1531+32];
	st.shared.v2.u64 	[%r1], {%rd1532, %rd1533};
	st.shared.v2.u64 	[%r1+16], {%rd1534, %rd1535};
	st.shared.v2.u64 	[%r1+32], {%rd1536, %rd1537};
	st.shared.v2.u64 	[%r1+48], {%rd1538, %rd1539};
$L__BB34_232:
	add.s64 	%rd238, %rd236, %rd5;
	mad.lo.s64 	%rd239, %rd238, %rd3, %rd4;
	setp.ge.u64 	%p117, %rd239, %rd261;
	@%p117 bra 	$L__BB34_234;
	mul.lo.s64 	%rd1540, %rd239, %rd6;
	shl.b64 	%rd1541, %rd1540, 6;
	add.s64 	%rd1542, %rd1, %rd1541;
	ld.global.v4.u64 	{%rd1543, %rd1544, %rd1545, %rd1546}, [%rd1542];
	ld.global.v4.u64 	{%rd1547, %rd1548, %rd1549, %rd1550}, [%rd1542+32];
	st.shared.v2.u64 	[%r1], {%rd1543, %rd1544};
	st.shared.v2.u64 	[%r1+16], {%rd1545, %rd1546};
	st.shared.v2.u64 	[%r1+32], {%rd1547, %rd1548};
	st.shared.v2.u64 	[%r1+48], {%rd1549, %rd1550};
$L__BB34_234:
	add.s64 	%rd240, %rd238, %rd5;
	mad.lo.s64 	%rd241, %rd240, %rd3, %rd4;
	setp.ge.u64 	%p118, %rd241, %rd261;
	@%p118 bra 	$L__BB34_236;
	mul.lo.s64 	%rd1551, %rd241, %rd6;
	shl.b64 	%rd1552, %rd1551, 6;
	add.s64 	%rd1553, %rd1, %rd1552;
	ld.global.v4.u64 	{%rd1554, %rd1555, %rd1556, %rd1557}, [%rd1553];
	ld.global.v4.u64 	{%rd1558, %rd1559, %rd1560, %rd1561}, [%rd1553+32];
	st.shared.v2.u64 	[%r1], {%rd1554, %rd1555};
	st.shared.v2.u64 	[%r1+16], {%rd1556, %rd1557};
	st.shared.v2.u64 	[%r1+32], {%rd1558, %rd1559};
	st.shared.v2.u64 	[%r1+48], {%rd1560, %rd1561};
$L__BB34_236:
	add.s64 	%rd242, %rd240, %rd5;
	mad.lo.s64 	%rd243, %rd242, %rd3, %rd4;
	setp.ge.u64 	%p119, %rd243, %rd261;
	@%p119 bra 	$L__BB34_238;
	mul.lo.s64 	%rd1562, %rd243, %rd6;
	shl.b64 	%rd1563, %rd1562, 6;
	add.s64 	%rd1564, %rd1, %rd1563;
	ld.global.v4.u64 	{%rd1565, %rd1566, %rd1567, %rd1568}, [%rd1564];
	ld.global.v4.u64 	{%rd1569, %rd1570, %rd1571, %rd1572}, [%rd1564+32];
	st.shared.v2.u64 	[%r1], {%rd1565, %rd1566};
	st.shared.v2.u64 	[%r1+16], {%rd1567, %rd1568};
	st.shared.v2.u64 	[%r1+32], {%rd1569, %rd1570};
	st.shared.v2.u64 	[%r1+48], {%rd1571, %rd1572};
$L__BB34_238:
	add.s64 	%rd244, %rd242, %rd5;
	mad.lo.s64 	%rd245, %rd244, %rd3, %rd4;
	setp.ge.u64 	%p120, %rd245, %rd261;
	@%p120 bra 	$L__BB34_240;
	mul.lo.s64 	%rd1573, %rd245, %rd6;
	shl.b64 	%rd1574, %rd1573, 6;
	add.s64 	%rd1575, %rd1, %rd1574;
	ld.global.v4.u64 	{%rd1576, %rd1577, %rd1578, %rd1579}, [%rd1575];
	ld.global.v4.u64 	{%rd1580, %rd1581, %rd1582, %rd1583}, [%rd1575+32];
	st.shared.v2.u64 	[%r1], {%rd1576, %rd1577};
	st.shared.v2.u64 	[%r1+16], {%rd1578, %rd1579};
	st.shared.v2.u64 	[%r1+32], {%rd1580, %rd1581};
	st.shared.v2.u64 	[%r1+48], {%rd1582, %rd1583};
$L__BB34_240:
	add.s64 	%rd246, %rd244, %rd5;
	mad.lo.s64 	%rd247, %rd246, %rd3, %rd4;
	setp.ge.u64 	%p121, %rd247, %rd261;
	@%p121 bra 	$L__BB34_242;
	mul.lo.s64 	%rd1584, %rd247, %rd6;
	shl.b64 	%rd1585, %rd1584, 6;
	add.s64 	%rd1586, %rd1, %rd1585;
	ld.global.v4.u64 	{%rd1587, %rd1588, %rd1589, %rd1590}, [%rd1586];
	ld.global.v4.u64 	{%rd1591, %rd1592, %rd1593, %rd1594}, [%rd1586+32];
	st.shared.v2.u64 	[%r1], {%rd1587, %rd1588};
	st.shared.v2.u64 	[%r1+16], {%rd1589, %rd1590};
	st.shared.v2.u64 	[%r1+32], {%rd1591, %rd1592};
	st.shared.v2.u64 	[%r1+48], {%rd1593, %rd1594};
$L__BB34_242:
	add.s64 	%rd248, %rd246, %rd5;
	mad.lo.s64 	%rd249, %rd248, %rd3, %rd4;
	setp.ge.u64 	%p122, %rd249, %rd261;
	@%p122 bra 	$L__BB34_244;
	mul.lo.s64 	%rd1595, %rd249, %rd6;
	shl.b64 	%rd1596, %rd1595, 6;
	add.s64 	%rd1597, %rd1, %rd1596;
	ld.global.v4.u64 	{%rd1598, %rd1599, %rd1600, %rd1601}, [%rd1597];
	ld.global.v4.u64 	{%rd1602, %rd1603, %rd1604, %rd1605}, [%rd1597+32];
	st.shared.v2.u64 	[%r1], {%rd1598, %rd1599};
	st.shared.v2.u64 	[%r1+16], {%rd1600, %rd1601};
	st.shared.v2.u64 	[%r1+32], {%rd1602, %rd1603};
	st.shared.v2.u64 	[%r1+48], {%rd1604, %rd1605};
$L__BB34_244:
	add.s64 	%rd250, %rd248, %rd5;
	mad.lo.s64 	%rd251, %rd250, %rd3, %rd4;
	setp.ge.u64 	%p123, %rd251, %rd261;
	@%p123 bra 	$L__BB34_246;
	mul.lo.s64 	%rd1606, %rd251, %rd6;
	shl.b64 	%rd1607, %rd1606, 6;
	add.s64 	%rd1608, %rd1, %rd1607;
	ld.global.v4.u64 	{%rd1609, %rd1610, %rd1611, %rd1612}, [%rd1608];
	ld.global.v4.u64 	{%rd1613, %rd1614, %rd1615, %rd1616}, [%rd1608+32];
	st.shared.v2.u64 	[%r1], {%rd1609, %rd1610};
	st.shared.v2.u64 	[%r1+16], {%rd1611, %rd1612};
	st.shared.v2.u64 	[%r1+32], {%rd1613, %rd1614};
	st.shared.v2.u64 	[%r1+48], {%rd1615, %rd1616};
$L__BB34_246:
	add.s64 	%rd252, %rd250, %rd5;
	mad.lo.s64 	%rd253, %rd252, %rd3, %rd4;
	setp.ge.u64 	%p124, %rd253, %rd261;
	@%p124 bra 	$L__BB34_248;
	mul.lo.s64 	%rd1617, %rd253, %rd6;
	shl.b64 	%rd1618, %rd1617, 6;
	add.s64 	%rd1619, %rd1, %rd1618;
	ld.global.v4.u64 	{%rd1620, %rd1621, %rd1622, %rd1623}, [%rd1619];
	ld.global.v4.u64 	{%rd1624, %rd1625, %rd1626, %rd1627}, [%rd1619+32];
	st.shared.v2.u64 	[%r1], {%rd1620, %rd1621};
	st.shared.v2.u64 	[%r1+16], {%rd1622, %rd1623};
	st.shared.v2.u64 	[%r1+32], {%rd1624, %rd1625};
	st.shared.v2.u64 	[%r1+48], {%rd1626, %rd1627};
$L__BB34_248:
	add.s64 	%rd254, %rd252, %rd5;
	mad.lo.s64 	%rd255, %rd254, %rd3, %rd4;
	setp.ge.u64 	%p125, %rd255, %rd261;
	@%p125 bra 	$L__BB34_250;
	mul.lo.s64 	%rd1628, %rd255, %rd6;
	shl.b64 	%rd1629, %rd1628, 6;
	add.s64 	%rd1630, %rd1, %rd1629;
	ld.global.v4.u64 	{%rd1631, %rd1632, %rd1633, %rd1634}, [%rd1630];
	ld.global.v4.u64 	{%rd1635, %rd1636, %rd1637, %rd1638}, [%rd1630+32];
	st.shared.v2.u64 	[%r1], {%rd1631, %rd1632};
	st.shared.v2.u64 	[%r1+16], {%rd1633, %rd1634};
	st.shared.v2.u64 	[%r1+32], {%rd1635, %rd1636};
	st.shared.v2.u64 	[%r1+48], {%rd1637, %rd1638};
$L__BB34_250:
	add.s64 	%rd256, %rd254, %rd5;
	mad.lo.s64 	%rd257, %rd256, %rd3, %rd4;
	setp.ge.u64 	%p126, %rd257, %rd261;
	@%p126 bra 	$L__BB34_252;
	mul.lo.s64 	%rd1639, %rd257, %rd6;
	shl.b64 	%rd1640, %rd1639, 6;
	add.s64 	%rd1641, %rd1, %rd1640;
	ld.global.v4.u64 	{%rd1642, %rd1643, %rd1644, %rd1645}, [%rd1641];
	ld.global.v4.u64 	{%rd1646, %rd1647, %rd1648, %rd1649}, [%rd1641+32];
	st.shared.v2.u64 	[%r1], {%rd1642, %rd1643};
	st.shared.v2.u64 	[%r1+16], {%rd1644, %rd1645};
	st.shared.v2.u64 	[%r1+32], {%rd1646, %rd1647};
	st.shared.v2.u64 	[%r1+48], {%rd1648, %rd1649};
$L__BB34_252:
	add.s64 	%rd258, %rd256, %rd5;
	mad.lo.s64 	%rd259, %rd258, %rd3, %rd4;
	setp.ge.u64 	%p127, %rd259, %rd261;
	@%p127 bra 	$L__BB34_254;
	mul.lo.s64 	%rd1650, %rd259, %rd6;
	shl.b64 	%rd1651, %rd1650, 6;
	add.s64 	%rd1652, %rd1, %rd1651;
	ld.global.v4.u64 	{%rd1653, %rd1654, %rd1655, %rd1656}, [%rd1652];
	ld.global.v4.u64 	{%rd1657, %rd1658, %rd1659, %rd1660}, [%rd1652+32];
	st.shared.v2.u64 	[%r1], {%rd1653, %rd1654};
	st.shared.v2.u64 	[%r1+16], {%rd1655, %rd1656};
	st.shared.v2.u64 	[%r1+32], {%rd1657, %rd1658};
	st.shared.v2.u64 	[%r1+48], {%rd1659, %rd1660};
$L__BB34_254:
	add.s64 	%rd1661, %rd258, %rd5;
	mad.lo.s64 	%rd260, %rd1661, %rd3, %rd4;
	setp.ge.u64 	%p128, %rd260, %rd261;
	@%p128 bra 	$L__BB34_256;
	mul.lo.s64 	%rd1662, %rd260, %rd6;
	shl.b64 	%rd1663, %rd1662, 6;
	add.s64 	%rd1664, %rd1, %rd1663;
	ld.global.v4.u64 	{%rd1665, %rd1666, %rd1667, %rd1668}, [%rd1664];
	ld.global.v4.u64 	{%rd1669, %rd1670, %rd1671, %rd1672}, [%rd1664+32];
	st.shared.v2.u64 	[%r1], {%rd1665, %rd1666};
	st.shared.v2.u64 	[%r1+16], {%rd1667, %rd1668};
	st.shared.v2.u64 	[%r1+32], {%rd1669, %rd1670};
	st.shared.v2.u64 	[%r1+48], {%rd1671, %rd1672};
$L__BB34_256:
	bar.sync 	0;
	ret;

}
	// .globl	_Z22stridedBandwidthKernelILi64ELi256EEvPKcmi
.visible .entry _Z22stridedBandwidthKernelILi64ELi256EEvPKcmi(
	.param .u64 .ptr .align 1 _Z22stridedBandwidthKernelILi64ELi256EEvPKcmi_param_0,
	.param .u64 _Z22stridedBandwidthKernelILi64ELi256EEvPKcmi_param_1,
	.param .u32 _Z22stridedBandwidthKernelILi64ELi256EEvPKcmi_param_2
)
{
	.reg .pred 	%p<257>;
	.reg .b32 	%r<8>;
	.reg .b64 	%rd<3337>;

	ld.param.u64 	%rd518, [_Z22stridedBandwidthKernelILi64ELi256EEvPKcmi_param_0];
	ld.param.u64 	%rd517, [_Z22stridedBandwidthKernelILi64ELi256EEvPKcmi_param_1];
	ld.param.s32 	%rd6, [_Z22stridedBandwidthKernelILi64ELi256EEvPKcmi_param_2];
	cvta.to.global.u64 	%rd1, %rd518;
	mov.u32 	%r2, %ctaid.x;
	cvt.u64.u32 	%rd2, %r2;
	mov.u32 	%r3, %ntid.x;
	cvt.u64.u32 	%rd3, %r3;
	mov.u32 	%r4, %tid.x;
	cvt.u64.u32 	%rd4, %r4;
	mov.u32 	%r5, %nctaid.x;
	cvt.u64.u32 	%rd5, %r5;
	shl.b32 	%r6, %r4, 6;
	mov.u32 	%r7, smem_buffer;
	add.s32 	%r1, %r7, %r6;
	mul.wide.u32 	%rd519, %r2, %r3;
	add.s64 	%rd7, %rd519, %rd4;
	setp.ge.u64 	%p1, %rd7, %rd517;
	@%p1 bra 	$L__BB35_2;
	mul.lo.s64 	%rd520, %rd7, %rd6;
	shl.b64 	%rd521, %rd520, 6;
	add.s64 	%rd522, %rd1, %rd521;
	ld.global.v4.u64 	{%rd523, %rd524, %rd525, %rd526}, [%rd522];
	ld.global.v4.u64 	{%rd527, %rd528, %rd529, %rd530}, [%rd522+32];
	st.shared.v2.u64 	[%r1], {%rd523, %rd524};
	st.shared.v2.u64 	[%r1+16], {%rd525, %rd526};
	st.shared.v2.u64 	[%r1+32], {%rd527, %rd528};
	st.shared.v2.u64 	[%r1+48], {%rd529, %rd530};
$L__BB35_2:
	add.s64 	%rd8, %rd5, %rd2;
	mad.lo.s64 	%rd9, %rd8, %rd3, %rd4;
	setp.ge.u64 	%p2, %rd9, %rd517;
	@%p2 bra 	$L__BB35_4;
	mul.lo.s64 	%rd531, %rd9, %rd6;
	shl.b64 	%rd532, %rd531, 6;
	add.s64 	%rd533, %rd1, %rd532;
	ld.global.v4.u64 	{%rd534, %rd535, %rd536, %rd537}, [%rd533];
	ld.global.v4.u64 	{%rd538, %rd539, %rd540, %rd541}, [%rd533+32];
	st.shared.v2.u64 	[%r1], {%rd534, %rd535};
	st.shared.v2.u64 	[%r1+16], {%rd536, %rd537};
	st.shared.v2.u64 	[%r1+32], {%rd538, %rd539};
	st.shared.v2.u64 	[%r1+48], {%rd540, %rd541};
$L__BB35_4:
	add.s64 	%rd10, %rd8, %rd5;
	mad.lo.s64 	%rd11, %rd10, %rd3, %rd4;
	setp.ge.u64 	%p3, %rd11, %rd517;
	@%p3 bra 	$L__BB35_6;
	mul.lo.s64 	%rd542, %rd11, %rd6;
	shl.b64 	%rd543, %rd542, 6;
	add.s64 	%rd544, %rd1, %rd543;
	ld.global.v4.u64 	{%rd545, %rd546, %rd547, %rd548}, [%rd544];
	ld.global.v4.u64 	{%rd549, %rd550, %rd551, %rd552}, [%rd544+32];
	st.shared.v2.u64 	[%r1], {%rd545, %rd546};
	st.shared.v2.u64 	[%r1+16], {%rd547, %rd548};
	st.shared.v2.u64 	[%r1+32], {%rd549, %rd550};
	st.shared.v2.u64 	[%r1+48], {%rd551, %rd552};
$L__BB35_6:
	add.s64 	%rd12, %rd10, %rd5;
	mad.lo.s64 	%rd13, %rd12, %rd3, %rd4;
	setp.ge.u64 	%p4, %rd13, %rd517;
	@%p4 bra 	$L__BB35_8;
	mul.lo.s64 	%rd553, %rd13, %rd6;
	shl.b64 	%rd554, %rd553, 6;
	add.s64 	%rd555, %rd1, %rd554;
	ld.global.v4.u64 	{%rd556, %rd557, %rd558, %rd559}, [%rd555];
	ld.global.v4.u64 	{%rd560, %rd561, %rd562, %rd563}, [%rd555+32];
	st.shared.v2.u64 	[%r1], {%rd556, %rd557};
	st.shared.v2.u64 	[%r1+16], {%rd558, %rd559};
	st.shared.v2.u64 	[%r1+32], {%rd560, %rd561};
	st.shared.v2.u64 	[%r1+48], {%rd562, %rd563};
$L__BB35_8:
	add.s64 	%rd14, %rd12, %rd5;
	mad.lo.s64 	%rd15, %rd14, %rd3, %rd4;
	setp.ge.u64 	%p5, %rd15, %rd517;
	@%p5 bra 	$L__BB35_10;
	mul.lo.s64 	%rd564, %rd15, %rd6;
	shl.b64 	%rd565, %rd564, 6;
	add.s64 	%rd566, %rd1, %rd565;
	ld.global.v4.u64 	{%rd567, %rd568, %rd569, %rd570}, [%rd566];
	ld.global.v4.u64 	{%rd571, %rd572, %rd573, %rd574}, [%rd566+32];
	st.shared.v2.u64 	[%r1], {%rd567, %rd568};
	st.shared.v2.u64 	[%r1+16], {%rd569, %rd570};
	st.shared.v2.u64 	[%r1+32], {%rd571, %rd572};
	st.shared.v2.u64 	[%r1+48], {%rd573, %rd574};
$L__BB35_10:
	add.s64 	%rd16, %rd14, %rd5;
	mad.lo.s64 	%rd17, %rd16, %rd3, %rd4;
	setp.ge.u64 	%p6, %rd17, %rd517;
	@%p6 bra 	$L__BB35_12;
	mul.lo.s64 	%rd575, %rd17, %rd6;
	shl.b64 	%rd576, %rd575, 6;
	add.s64 	%rd577, %rd1, %rd576;
	ld.global.v4.u64 	{%rd578, %rd579, %rd580, %rd581}, [%rd577];
	ld.global.v4.u64 	{%rd582, %rd583, %rd584, %rd585}, [%rd577+32];
	st.shared.v2.u64 	[%r1], {%rd578, %rd579};
	st.shared.v2.u64 	[%r1+16], {%rd580, %rd581};
	st.shared.v2.u64 	[%r1+32], {%rd582, %rd583};
	st.shared.v2.u64 	[%r1+48], {%rd584, %rd585};
$L__BB35_12:
	add.s64 	%rd18, %rd16, %rd5;
	mad.lo.s64 	%rd19, %rd18, %rd3, %rd4;
	setp.ge.u64 	%p7, %rd19, %rd517;
	@%p7 bra 	$L__BB35_14;
	mul.lo.s64 	%rd586, %rd19, %rd6;
	shl.b64 	%rd587, %rd586, 6;
	add.s64 	%rd588, %rd1, %rd587;
	ld.global.v4.u64 	{%rd589, %rd590, %rd591, %rd592}, [%rd588];
	ld.global.v4.u64 	{%rd593, %rd594, %rd595, %rd596}, [%rd588+32];
	st.shared.v2.u64 	[%r1], {%rd589, %rd590};
	st.shared.v2.u64 	[%r1+16], {%rd591, %rd592};
	st.shared.v2.u64 	[%r1+32], {%rd593, %rd594};
	st.shared.v2.u64 	[%r1+48], {%rd595, %rd596};
$L__BB35_14:
	add.s64 	%rd20, %rd18, %rd5;
	mad.lo.s64 	%rd21, %rd20, %rd3, %rd4;
	setp.ge.u64 	%p8, %rd21, %rd517;
	@%p8 bra 	$L__BB35_16;
	mul.lo.s64 	%rd597, %rd21, %rd6;
	shl.b64 	%rd598, %rd597, 6;
	add.s64 	%rd599, %rd1, %rd598;
	ld.global.v4.u64 	{%rd600, %rd601, %rd602, %rd603}, [%rd599];
	ld.global.v4.u64 	{%rd604, %rd605, %rd606, %rd607}, [%rd599+32];
	st.shared.v2.u64 	[%r1], {%rd600, %rd601};
	st.shared.v2.u64 	[%r1+16], {%rd602, %rd603};
	st.shared.v2.u64 	[%r1+32], {%rd604, %rd605};
	st.shared.v2.u64 	[%r1+48], {%rd606, %rd607};
$L__BB35_16:
	add.s64 	%rd22, %rd20, %rd5;
	mad.lo.s64 	%rd23, %rd22, %rd3, %rd4;
	setp.ge.u64 	%p9, %rd23, %rd517;
	@%p9 bra 	$L__BB35_18;
	mul.lo.s64 	%rd608, %rd23, %rd6;
	shl.b64 	%rd609, %rd608, 6;
	add.s64 	%rd610, %rd1, %rd609;
	ld.global.v4.u64 	{%rd611, %rd612, %rd613, %rd614}, [%rd610];
	ld.global.v4.u64 	{%rd615, %rd616, %rd617, %rd618}, [%rd610+32];
	st.shared.v2.u64 	[%r1], {%rd611, %rd612};
	st.shared.v2.u64 	[%r1+16], {%rd613, %rd614};
	st.shared.v2.u64 	[%r1+32], {%rd615, %rd616};
	st.shared.v2.u64 	[%r1+48], {%rd617, %rd618};
$L__BB35_18:
	add.s64 	%rd24, %rd22, %rd5;
	mad.lo.s64 	%rd25, %rd24, %rd3, %rd4;
	setp.ge.u64 	%p10, %rd25, %rd517;
	@%p10 bra 	$L__BB35_20;
	mul.lo.s64 	%rd619, %rd25, %rd6;
	shl.b64 	%rd620, %rd619, 6;
	add.s64 	%rd621, %rd1, %rd620;
	ld.global.v4.u64 	{%rd622, %rd623, %rd624, %rd625}, [%rd621];
	ld.global.v4.u64 	{%rd626, %rd627, %rd628, %rd629}, [%rd621+32];
	st.shared.v2.u64 	[%r1], {%rd622, %rd623};
	st.shared.v2.u64 	[%r1+16], {%rd624, %rd625};
	st.shared.v2.u64 	[%r1+32], {%rd626, %rd627};
	st.shared.v2.u64 	[%r1+48], {%rd628, %rd629};
$L__BB35_20:
	add.s64 	%rd26, %rd24, %rd5;
	mad.lo.s64 	%rd27, %rd26, %rd3, %rd4;
	setp.ge.u64 	%p11, %rd27, %rd517;
	@%p11 bra 	$L__BB35_22;
	mul.lo.s64 	%rd630, %rd27, %rd6;
	shl.b64 	%rd631, %rd630, 6;
	add.s64 	%rd632, %rd1, %rd631;
	ld.global.v4.u64 	{%rd633, %rd634, %rd635, %rd636}, [%rd632];
	ld.global.v4.u64 	{%rd637, %rd638, %rd639, %rd640}, [%rd632+32];
	st.shared.v2.u64 	[%r1], {%rd633, %rd634};
	st.shared.v2.u64 	[%r1+16], {%rd635, %rd636};
	st.shared.v2.u64 	[%r1+32], {%rd637, %rd638};
	st.shared.v2.u64 	[%r1+48], {%rd639, %rd640};
$L__BB35_22:
	add.s64 	%rd28, %rd26, %rd5;
	mad.lo.s64 	%rd29, %rd28, %rd3, %rd4;
	setp.ge.u64 	%p12, %rd29, %rd517;
	@%p12 bra 	$L__BB35_24;
	mul.lo.s64 	%rd641, %rd29, %rd6;
	shl.b64 	%rd642, %rd641, 6;
	add.s64 	%rd643, %rd1, %rd642;
	ld.global.v4.u64 	{%rd644, %rd645, %rd646, %rd647}, [%rd643];
	ld.global.v4.u64 	{%rd648, %rd649, %rd650, %rd651}, [%rd643+32];
	st.shared.v2.u64 	[%r1], {%rd644, %rd645};
	st.shared.v2.u64 	[%r1+16], {%rd646, %rd647};
	st.shared.v2.u64 	[%r1+32], {%rd648, %rd649};
	st.shared.v2.u64 	[%r1+48], {%rd650, %rd651};
$L__BB35_24:
	add.s64 	%rd30, %rd28, %rd5;
	mad.lo.s64 	%rd31, %rd30, %rd3, %rd4;
	setp.ge.u64 	%p13, %rd31, %rd517;
	@%p13 bra 	$L__BB35_26;
	mul.lo.s64 	%rd652, %rd31, %rd6;
	shl.b64 	%rd653, %rd652, 6;
	add.s64 	%rd654, %rd1, %rd653;
	ld.global.v4.u64 	{%rd655, %rd656, %rd657, %rd658}, [%rd654];
	ld.global.v4.u64 	{%rd659, %rd660, %rd661, %rd662}, [%rd654+32];
	st.shared.v2.u64 	[%r1], {%rd655, %rd656};
	st.shared.v2.u64 	[%r1+16], {%rd657, %rd658};
	st.shared.v2.u64 	[%r1+32], {%rd659, %rd660};
	st.shared.v2.u64 	[%r1+48], {%rd661, %rd662};
$L__BB35_26:
	add.s64 	%rd32, %rd30, %rd5;
	mad.lo.s64 	%rd33, %rd32, %rd3, %rd4;
	setp.ge.u64 	%p14, %rd33, %rd517;
	@%p14 bra 	$L__BB35_28;
	mul.lo.s64 	%rd663, %rd33, %rd6;
	shl.b64 	%rd664, %rd663, 6;
	add.s64 	%rd665, %rd1, %rd664;
	ld.global.v4.u64 	{%rd666, %rd667, %rd668, %rd669}, [%rd665];
	ld.global.v4.u64 	{%rd670, %rd671, %rd672, %rd673}, [%rd665+32];
	st.shared.v2.u64 	[%r1], {%rd666, %rd667};
	st.shared.v2.u64 	[%r1+16], {%rd668, %rd669};
	st.shared.v2.u64 	[%r1+32], {%rd670, %rd671};
	st.shared.v2.u64 	[%r1+48], {%rd672, %rd673};
$L__BB35_28:
	add.s64 	%rd34, %rd32, %rd5;
	mad.lo.s64 	%rd35, %rd34, %rd3, %rd4;
	setp.ge.u64 	%p15, %rd35, %rd517;
	@%p15 bra 	$L__BB35_30;
	mul.lo.s64 	%rd674, %rd35, %rd6;
	shl.b64 	%rd675, %rd674, 6;
	add.s64 	%rd676, %rd1, %rd675;
	ld.global.v4.u64 	{%rd677, %rd678, %rd679, %rd680}, [%rd676];
	ld.global.v4.u64 	{%rd681, %rd682, %rd683, %rd684}, [%rd676+32];
	st.shared.v2.u64 	[%r1], {%rd677, %rd678};
	st.shared.v2.u64 	[%r1+16], {%rd679, %rd680};
	st.shared.v2.u64 	[%r1+32], {%rd681, %rd682};
	st.shared.v2.u64 	[%r1+48], {%rd683, %rd684};
$L__BB35_30:
	add.s64 	%rd36, %rd34, %rd5;
	mad.lo.s64 	%rd37, %rd36, %rd3, %rd4;
	setp.ge.u64 	%p16, %rd37, %rd517;
	@%p16 bra 	$L__BB35_32;
	mul.lo.s64 	%rd685, %rd37, %rd6;
	shl.b64 	%rd686, %rd685, 6;
	add.s64 	%rd687, %rd1, %rd686;
	ld.global.v4.u64 	{%rd688, %rd689, %rd690, %rd691}, [%rd687];
	ld.global.v4.u64 	{%rd692, %rd693, %rd694, %rd695}, [%rd687+32];
	st.shared.v2.u64 	[%r1], {%rd688, %rd689};
	st.shared.v2.u64 	[%r1+16], {%rd690, %rd691};
	st.shared.v2.u64 	[%r1+32], {%rd692, %rd693};
	st.shared.v2.u64 	[%r1+48], {%rd694, %rd695};
$L__BB35_32:
	add.s64 	%rd38, %rd36, %rd5;
	mad.lo.s64 	%rd39, %rd38, %rd3, %rd4;
	setp.ge.u64 	%p17, %rd39, %rd517;
	@%p17 bra 	$L__BB35_34;
	mul.lo.s64 	%rd696, %rd39, %rd6;
	shl.b64 	%rd697, %rd696, 6;
	add.s64 	%rd698, %rd1, %rd697;
	ld.global.v4.u64 	{%rd699, %rd700, %rd701, %rd702}, [%rd698];
	ld.global.v4.u64 	{%rd703, %rd704, %rd705, %rd706}, [%rd698+32];
	st.shared.v2.u64 	[%r1], {%rd699, %rd700};
	st.shared.v2.u64 	[%r1+16], {%rd701, %rd702};
	st.shared.v2.u64 	[%r1+32], {%rd703, %rd704};
	st.shared.v2.u64 	[%r1+48], {%rd705, %rd706};
$L__BB35_34:
	add.s64 	%rd40, %rd38, %rd5;
	mad.lo.s64 	%rd41, %rd40, %rd3, %rd4;
	setp.ge.u64 	%p18, %rd41, %rd517;
	@%p18 bra 	$L__BB35_36;
	mul.lo.s64 	%rd707, %rd41, %rd6;
	shl.b64 	%rd708, %rd707, 6;
	add.s64 	%rd709, %rd1, %rd708;
	ld.global.v4.u64 	{%rd710, %rd711, %rd712, %rd713}, [%rd709];
	ld.global.v4.u64 	{%rd714, %rd715, %rd716, %rd717}, [%rd709+32];
	st.shared.v2.u64 	[%r1], {%rd710, %rd711};
	st.shared.v2.u64 	[%r1+16], {%rd712, %rd713};
	st.shared.v2.u64 	[%r1+32], {%rd714, %rd715};
	st.shared.v2.u64 	[%r1+48], {%rd716, %rd717};
$L__BB35_36:
	add.s64 	%rd42, %rd40, %rd5;
	mad.lo.s64 	%rd43, %rd42, %rd3, %rd4;
	setp.ge.u64 	%p19, %rd43, %rd517;
	@%p19 bra 	$L__BB35_38;
	mul.lo.s64 	%rd718, %rd43, %rd6;
	shl.b64 	%rd719, %rd718, 6;
	add.s64 	%rd720, %rd1, %rd719;
	ld.global.v4.u64 	{%rd721, %rd722, %rd723, %rd724}, [%rd720];
	ld.global.v4.u64 	{%rd725, %rd726, %rd727, %rd728}, [%rd720+32];
	st.shared.v2.u64 	[%r1], {%rd721, %rd722};
	st.shared.v2.u64 	[%r1+16], {%rd723, %rd724};
	st.shared.v2.u64 	[%r1+32], {%rd725, %rd726};
	st.shared.v2.u64 	[%r1+48], {%rd727, %rd728};
$L__BB35_38:
	add.s64 	%rd44, %rd42, %rd5;
	mad.lo.s64 	%rd45, %rd44, %rd3, %rd4;
	setp.ge.u64 	%p20, %rd45, %rd517;
	@%p20 bra 	$L__BB35_40;
	mul.lo.s64 	%rd729, %rd45, %rd6;
	shl.b64 	%rd730, %rd729, 6;
	add.s64 	%rd731, %rd1, %rd730;
	ld.global.v4.u64 	{%rd732, %rd733, %rd734, %rd735}, [%rd731];
	ld.global.v4.u64 	{%rd736, %rd737, %rd738, %rd739}, [%rd731+32];
	st.shared.v2.u64 	[%r1], {%rd732, %rd733};
	st.shared.v2.u64 	[%r1+16], {%rd734, %rd735};
	st.shared.v2.u64 	[%r1+32], {%rd736, %rd737};
	st.shared.v2.u64 	[%r1+48], {%rd738, %rd739};
$L__BB35_40:
	add.s64 	%rd46, %rd44, %rd5;
	mad.lo.s64 	%rd47, %rd46, %rd3, %rd4;
	setp.ge.u64 	%p21, %rd47, %rd517;
	@%p21 bra 	$L__BB35_42;
	mul.lo.s64 	%rd740, %rd47, %rd6;
	shl.b64 	%rd741, %rd740, 6;
	add.s64 	%rd742, %rd1, %rd741;
	ld.global.v4.u64 	{%rd743, %rd744, %rd745, %rd746}, [%rd742];
	ld.global.v4.u64 	{%rd747, %rd748, %rd749, %rd750}, [%rd742+32];
	st.shared.v2.u64 	[%r1], {%rd743, %rd744};
	st.shared.v2.u64 	[%r1+16], {%rd745, %rd746};
	st.shared.v2.u64 	[%r1+32], {%rd747, %rd748};
	st.shared.v2.u64 	[%r1+48], {%rd749, %rd750};
$L__BB35_42:
	add.s64 	%rd48, %rd46, %rd5;
	mad.lo.s64 	%rd49, %rd48, %rd3, %rd4;
	setp.ge.u64 	%p22, %rd49, %rd517;
	@%p22 bra 	$L__BB35_44;
	mul.lo.s64 	%rd751, %rd49, %rd6;
	shl.b64 	%rd752, %rd751, 6;
	add.s64 	%rd753, %rd1, %rd752;
	ld.global.v4.u64 	{%rd754, %rd755, %rd756, %rd757}, [%rd753];
	ld.global.v4.u64 	{%rd758, %rd759, %rd760, %rd761}, [%rd753+32];
	st.shared.v2.u64 	[%r1], {%rd754, %rd755};
	st.shared.v2.u64 	[%r1+16], {%rd756, %rd757};
	st.shared.v2.u64 	[%r1+32], {%rd758, %rd759};
	st.shared.v2.u64 	[%r1+48], {%rd760, %rd761};
$L__BB35_44:
	add.s64 	%rd50, %rd48, %rd5;
	mad.lo.s64 	%rd51, %rd50, %rd3, %rd4;
	setp.ge.u64 	%p23, %rd51, %rd517;
	@%p23 bra 	$L__BB35_46;
	mul.lo.s64 	%rd762, %rd51, %rd6;
	shl.b64 	%rd763, %rd762, 6;
	add.s64 	%rd764, %rd1, %rd763;
	ld.global.v4.u64 	{%rd765, %rd766, %rd767, %rd768}, [%rd764];
	ld.global.v4.u64 	{%rd769, %rd770, %rd771, %rd772}, [%rd764+32];
	st.shared.v2.u64 	[%r1], {%rd765, %rd766};
	st.shared.v2.u64 	[%r1+16], {%rd767, %rd768};
	st.shared.v2.u64 	[%r1+32], {%rd769, %rd770};
	st.shared.v2.u64 	[%r1+48], {%rd771, %rd772};
$L__BB35_46:
	add.s64 	%rd52, %rd50, %rd5;
	mad.lo.s64 	%rd53, %rd52, %rd3, %rd4;
	setp.ge.u64 	%p24, %rd53, %rd517;
	@%p24 bra 	$L__BB35_48;
	mul.lo.s64 	%rd773, %rd53, %rd6;
	shl.b64 	%rd774, %rd773, 6;
	add.s64 	%rd775, %rd1, %rd774;
	ld.global.v4.u64 	{%rd776, %rd777, %rd778, %rd779}, [%rd775];
	ld.global.v4.u64 	{%rd780, %rd781, %rd782, %rd783}, [%rd775+32];
	st.shared.v2.u64 	[%r1], {%rd776, %rd777};
	st.shared.v2.u64 	[%r1+16], {%rd778, %rd779};
	st.shared.v2.u64 	[%r1+32], {%rd780, %rd781};
	st.shared.v2.u64 	[%r1+48], {%rd782, %rd783};
$L__BB35_48:
	add.s64 	%rd54, %rd52, %rd5;
	mad.lo.s64 	%rd55, %rd54, %rd3, %rd4;
	setp.ge.u64 	%p25, %rd55, %rd517;
	@%p25 bra 	$L__BB35_50;
	mul.lo.s64 	%rd784, %rd55, %rd6;
	shl.b64 	%rd785, %rd784, 6;
	add.s64 	%rd786, %rd1, %rd785;
	ld.global.v4.u64 	{%rd787, %rd788, %rd789, %rd790}, [%rd786];
	ld.global.v4.u64 	{%rd791, %rd792, %rd793, %rd794}, [%rd786+32];
	st.shared.v2.u64 	[%r1], {%rd787, %rd788};
	st.shared.v2.u64 	[%r1+16], {%rd789, %rd790};
	st.shared.v2.u64 	[%r1+32], {%rd791, %rd792};
	st.shared.v2.u64 	[%r1+48], {%rd793, %rd794};
$L__BB35_50:
	add.s64 	%rd56, %rd54, %rd5;
	mad.lo.s64 	%rd57, %rd56, %rd3, %rd4;
	setp.ge.u64 	%p26, %rd57, %rd517;
	@%p26 bra 	$L__BB35_52;
	mul.lo.s64 	%rd795, %rd57, %rd6;
	shl.b64 	%rd796, %rd795, 6;
	add.s64 	%rd797, %rd1, %rd796;
	ld.global.v4.u64 	{%rd798, %rd799, %rd800, %rd801}, [%rd797];
	ld.global.v4.u64 	{%rd802, %rd803, %rd804, %rd805}, [%rd797+32];
	st.shared.v2.u64 	[%r1], {%rd798, %rd799};
	st.shared.v2.u64 	[%r1+16], {%rd800, %rd801};
	st.shared.v2.u64 	[%r1+32], {%rd802, %rd803};
	st.shared.v2.u64 	[%r1+48], {%rd804, %rd805};
$L__BB35_52:
	add.s64 	%rd58, %rd56, %rd5;
	mad.lo.s64 	%rd59, %rd58, %rd3, %rd4;
	setp.ge.u64 	%p27, %rd59, %rd517;
	@%p27 bra 	$L__BB35_54;
	mul.lo.s64 	%rd806, %rd59, %rd6;
	shl.b64 	%rd807, %rd806, 6;
	add.s64 	%rd808, %rd1, %rd807;
	ld.global.v4.u64 	{%rd809, %rd810, %rd811, %rd812}, [%rd808];
	ld.global.v4.u64 	{%rd813, %rd814, %rd815, %rd816}, [%rd808+32];
	st.shared.v2.u64 	[%r1], {%rd809, %rd810};
	st.shared.v2.u64 	[%r1+16], {%rd811, %rd812};
	st.shared.v2.u64 	[%r1+32], {%rd813, %rd814};
	st.shared.v2.u64 	[%r1+48], {%rd815, %rd816};
$L__BB35_54:
	add.s64 	%rd60, %rd58, %rd5;
	mad.lo.s64 	%rd61, %rd60, %rd3, %rd4;
	setp.ge.u64 	%p28, %rd61, %rd517;
	@%p28 bra 	$L__BB35_56;
	mul.lo.s64 	%rd817, %rd61, %rd6;
	shl.b64 	%rd818, %rd817, 6;
	add.s64 	%rd819, %rd1, %rd818;
	ld.global.v4.u64 	{%rd820, %rd821, %rd822, %rd823}, [%rd819];
	ld.global.v4.u64 	{%rd824, %rd825, %rd826, %rd827}, [%rd819+32];
	st.shared.v2.u64 	[%r1], {%rd820, %rd821};
	st.shared.v2.u64 	[%r1+16], {%rd822, %rd823};
	st.shared.v2.u64 	[%r1+32], {%rd824, %rd825};
	st.shared.v2.u64 	[%r1+48], {%rd826, %rd827};
$L__BB35_56:
	add.s64 	%rd62, %rd60, %rd5;
	mad.lo.s64 	%rd63, %rd62, %rd3, %rd4;
	setp.ge.u64 	%p29, %rd63, %rd517;
	@%p29 bra 	$L__BB35_58;
	mul.lo.s64 	%rd828, %rd63, %rd6;
	shl.b64 	%rd829, %rd828, 6;
	add.s64 	%rd830, %rd1, %rd829;
	ld.global.v4.u64 	{%rd831, %rd832, %rd833, %rd834}, [%rd830];
	ld.global.v4.u64 	{%rd835, %rd836, %rd837, %rd838}, [%rd830+32];
	st.shared.v2.u64 	[%r1], {%rd831, %rd832};
	st.shared.v2.u64 	[%r1+16], {%rd833, %rd834};
	st.shared.v2.u64 	[%r1+32], {%rd835, %rd836};
	st.shared.v2.u64 	[%r1+48], {%rd837, %rd838};
$L__BB35_58:
	add.s64 	%rd64, %rd62, %rd5;
	mad.lo.s64 	%rd65, %rd64, %rd3, %rd4;
	setp.ge.u64 	%p30, %rd65, %rd517;
	@%p30 bra 	$L__BB35_60;
	mul.lo.s64 	%rd839, %rd65, %rd6;
	shl.b64 	%rd840, %rd839, 6;
	add.s64 	%rd841, %rd1, %rd840;
	ld.global.v4.u64 	{%rd842, %rd843, %rd844, %rd845}, [%rd841];
	ld.global.v4.u64 	{%rd846, %rd847, %rd848, %rd849}, [%rd841+32];
	st.shared.v2.u64 	[%r1], {%rd842, %rd843};
	st.shared.v2.u64 	[%r1+16], {%rd844, %rd845};
	st.shared.v2.u64 	[%r1+32], {%rd846, %rd847};
	st.shared.v2.u64 	[%r1+48], {%rd848, %rd849};
$L__BB35_60:
	add.s64 	%rd66, %rd64, %rd5;
	mad.lo.s64 	%rd67, %rd66, %rd3, %rd4;
	setp.ge.u64 	%p31, %rd67, %rd517;
	@%p31 bra 	$L__BB35_62;
	mul.lo.s64 	%rd850, %rd67, %rd6;
	shl.b64 	%rd851, %rd850, 6;
	add.s64 	%rd852, %rd1, %rd851;
	ld.global.v4.u64 	{%rd853, %rd854, %rd855, %rd856}, [%rd852];
	ld.global.v4.u64 	{%rd857, %rd858, %rd859, %rd860}, [%rd852+32];
	st.shared.v2.u64 	[%r1], {%rd853, %rd854};
	st.shared.v2.u64 	[%r1+16], {%rd855, %rd856};
	st.shared.v2.u64 	[%r1+32], {%rd857, %rd858};
	st.shared.v2.u64 	[%r1+48], {%rd859, %rd860};
$L__BB35_62:
	add.s64 	%rd68, %rd66, %rd5;
	mad.lo.s64 	%rd69, %rd68, %rd3, %rd4;
	setp.ge.u64 	%p32, %rd69, %rd517;
	@%p32 bra 	$L__BB35_64;
	mul.lo.s64 	%rd861, %rd69, %rd6;
	shl.b64 	%rd862, %rd861, 6;
	add.s64 	%rd863, %rd1, %rd862;
	ld.global.v4.u64 	{%rd864, %rd865, %rd866, %rd867}, [%rd863];
	ld.global.v4.u64 	{%rd868, %rd869, %rd870, %rd871}, [%rd863+32];
	st.shared.v2.u64 	[%r1], {%rd864, %rd865};
	st.shared.v2.u64 	[%r1+16], {%rd866, %rd867};
	st.shared.v2.u64 	[%r1+32], {%rd868, %rd869};
	st.shared.v2.u64 	[%r1+48], {%rd870, %rd871};
$L__BB35_64:
	add.s64 	%rd70, %rd68, %rd5;
	mad.lo.s64 	%rd71, %rd70, %rd3, %rd4;
	setp.ge.u64 	%p33, %rd71, %rd517;
	@%p33 bra 	$L__BB35_66;
	mul.lo.s64 	%rd872, %rd71, %rd6;
	shl.b64 	%rd873, %rd872, 6;
	add.s64 	%rd874, %rd1, %rd873;
	ld.global.v4.u64 	{%rd875, %rd876, %rd877, %rd878}, [%rd874];
	ld.global.v4.u64 	{%rd879, %rd880, %rd881, %rd882}, [%rd874+32];
	st.shared.v2.u64 	[%r1], {%rd875, %rd876};
	st.shared.v2.u64 	[%r1+16], {%rd877, %rd878};
	st.shared.v2.u64 	[%r1+32], {%rd879, %rd880};
	st.shared.v2.u64 	[%r1+48], {%rd881, %rd882};
$L__BB35_66:
	add.s64 	%rd72, %rd70, %rd5;
	mad.lo.s64 	%rd73, %rd72, %rd3, %rd4;
	setp.ge.u64 	%p34, %rd73, %rd517;
	@%p34 bra 	$L__BB35_68;
	mul.lo.s64 	%rd883, %rd73, %rd6;
	shl.b64 	%rd884, %rd883, 6;
	add.s64 	%rd885, %rd1, %rd884;
	ld.global.v4.u64 	{%rd886, %rd887, %rd888, %rd889}, [%rd885];
	ld.global.v4.u64 	{%rd890, %rd891, %rd892, %rd893}, [%rd885+32];
	st.shared.v2.u64 	[%r1], {%rd886, %rd887};
	st.shared.v2.u64 	[%r1+16], {%rd888, %rd889};
	st.shared.v2.u64 	[%r1+32], {%rd890, %rd891};
	st.shared.v2.u64 	[%r1+48], {%rd892, %rd893};
$L__BB35_68:
	add.s64 	%rd74, %rd72, %rd5;
	mad.lo.s64 	%rd75, %rd74, %rd3, %rd4;
	setp.ge.u64 	%p35, %rd75, %rd517;
	@%p35 bra 	$L__BB35_70;
	mul.lo.s64 	%rd894, %rd75, %rd6;
	shl.b64 	%rd895, %rd894, 6;
	add.s64 	%rd896, %rd1, %rd895;
	ld.global.v4.u64 	{%rd897, %rd898, %rd899, %rd900}, [%rd896];
	ld.global.v4.u64 	{%rd901, %rd902, %rd903, %rd904}, [%rd896+32];
	st.shared.v2.u64 	[%r1], {%rd897, %rd898};
	st.shared.v2.u64 	[%r1+16], {%rd899, %rd900};
	st.shared.v2.u64 	[%r1+32], {%rd901, %rd902};
	st.shared.v2.u64 	[%r1+48], {%rd903, %rd904};
$L__BB35_70:
	add.s64 	%rd76, %rd74, %rd5;
	mad.lo.s64 	%rd77, %rd76, %rd3, %rd4;
	setp.ge.u64 	%p36, %rd77, %rd517;
	@%p36 bra 	$L__BB35_72;
	mul.lo.s64 	%rd905, %rd77, %rd6;
	shl.b64 	%rd906, %rd905, 6;
	add.s64 	%rd907, %rd1, %rd906;
	ld.global.v4.u64 	{%rd908, %rd909, %rd910, %rd911}, [%rd907];
	ld.global.v4.u64 	{%rd912, %rd913, %rd914, %rd915}, [%rd907+32];
	st.shared.v2.u64 	[%r1], {%rd908, %rd909};
	st.shared.v2.u64 	[%r1+16], {%rd910, %rd911};
	st.shared.v2.u64 	[%r1+32], {%rd912, %rd913};
	st.shared.v2.u64 	[%r1+48], {%rd914, %rd915};
$L__BB35_72:
	add.s64 	%rd78, %rd76, %rd5;
	mad.lo.s64 	%rd79, %rd78, %rd3, %rd4;
	setp.ge.u64 	%p37, %rd79, %rd517;
	@%p37 bra 	$L__BB35_74;
	mul.lo.s64 	%rd916, %rd79, %rd6;
	shl.b64 	%rd917, %rd916, 6;
	add.s64 	%rd918, %rd1, %rd917;
	ld.global.v4.u64 	{%rd919, %rd920, %rd921, %rd922}, [%rd918];
	ld.global.v4.u64 	{%rd923, %rd924, %rd925, %rd926}, [%rd918+32];
	st.shared.v2.u64 	[%r1], {%rd919, %rd920};
	st.shared.v2.u64 	[%r1+16], {%rd921, %rd922};
	st.shared.v2.u64 	[%r1+32], {%rd923, %rd924};
	st.shared.v2.u64 	[%r1+48], {%rd925, %rd926};
$L__BB35_74:
	add.s64 	%rd80, %rd78, %rd5;
	mad.lo.s64 	%rd81, %rd80, %rd3, %rd4;
	setp.ge.u64 	%p38, %rd81, %rd517;
	@%p38 bra 	$L__BB35_76;
	mul.lo.s64 	%rd927, %rd81, %rd6;
	shl.b64 	%rd928, %rd927, 6;
	add.s64 	%rd929, %rd1, %rd928;
	ld.global.v4.u64 	{%rd930, %rd931, %rd932, %rd933}, [%rd929];
	ld.global.v4.u64 	{%rd934, %rd935, %rd936, %rd937}, [%rd929+32];
	st.shared.v2.u64 	[%r1], {%rd930, %rd931};
	st.shared.v2.u64 	[%r1+16], {%rd932, %rd933};
	st.shared.v2.u64 	[%r1+32], {%rd934, %rd935};
	st.shared.v2.u64 	[%r1+48], {%rd936, %rd937};
$L__BB35_76:
	add.s64 	%rd82, %rd80, %rd5;
	mad.lo.s64 	%rd83, %rd82, %rd3, %rd4;
	setp.ge.u64 	%p39, %rd83, %rd517;
	@%p39 bra 	$L__BB35_78;
	mul.lo.s64 	%rd938, %rd83, %rd6;
	shl.b64 	%rd939, %rd938, 6;
	add.s64 	%rd940, %rd1, %rd939;
	ld.global.v4.u64 	{%rd941, %rd942, %rd943, %rd944}, [%rd940];
	ld.global.v4.u64 	{%rd945, %rd946, %rd947, %rd948}, [%rd940+32];
	st.shared.v2.u64 	[%r1], {%rd941, %rd942};
	st.shared.v2.u64 	[%r1+16], {%rd943, %rd944};
	st.shared.v2.u64 	[%r1+32], {%rd945, %rd946};
	st.shared.v2.u64 	[%r1+48], {%rd947, %rd948};
$L__BB35_78:
	add.s64 	%rd84, %rd82, %rd5;
	mad.lo.s64 	%rd85, %rd84, %rd3, %rd4;
	setp.ge.u64 	%p40, %rd85, %rd517;
	@%p40 bra 	$L__BB35_80;
	mul.lo.s64 	%rd949, %rd85, %rd6;
	shl.b64 	%rd950, %rd949, 6;
	add.s64 	%rd951, %rd1, %rd950;
	ld.global.v4.u64 	{%rd952, %rd953, %rd954, %rd955}, [%rd951];
	ld.global.v4.u64 	{%rd956, %rd957, %rd958, %rd959}, [%rd951+32];
	st.shared.v2.u64 	[%r1], {%rd952, %rd953};
	st.shared.v2.u64 	[%r1+16], {%rd954, %rd955};
	st.shared.v2.u64 	[%r1+32], {%rd956, %rd957};
	st.shared.v2.u64 	[%r1+48], {%rd958, %rd959};
$L__BB35_80:
	add.s64 	%rd86, %rd84, %rd5;
	mad.lo.s64 	%rd87, %rd86, %rd3, %rd4;
	setp.ge.u64 	%p41, %rd87, %rd517;
	@%p41 bra 	$L__BB35_82;
	mul.lo.s64 	%rd960, %rd87, %rd6;
	shl.b64 	%rd961, %rd960, 6;
	add.s64 	%rd962, %rd1, %rd961;
	ld.global.v4.u64 	{%rd963, %rd964, %rd965, %rd966}, [%rd962];
	ld.global.v4.u64 	{%rd967, %rd968, %rd969, %rd970}, [%rd962+32];
	st.shared.v2.u64 	[%r1], {%rd963, %rd964};
	st.shared.v2.u64 	[%r1+16], {%rd965, %rd966};
	st.shared.v2.u64 	[%r1+32], {%rd967, %rd968};
	st.shared.v2.u64 	[%r1+48], {%rd969, %rd970};
$L__BB35_82:
	add.s64 	%rd88, %rd86, %rd5;
	mad.lo.s64 	%rd89, %rd88, %rd3, %rd4;
	setp.ge.u64 	%p42, %rd89, %rd517;
	@%p42 bra 	$L__BB35_84;
	mul.lo.s64 	%rd971, %rd89, %rd6;
	shl.b64 	%rd972, %rd971, 6;
	add.s64 	%rd973, %rd1, %rd972;
	ld.global.v4.u64 	{%rd974, %rd975, %rd976, %rd977}, [%rd973];
	ld.global.v4.u64 	{%rd978, %rd979, %rd980, %rd981}, [%rd973+32];
	st.shared.v2.u64 	[%r1], {%rd974, %rd975};
	st.shared.v2.u64 	[%r1+16], {%rd976, %rd977};
	st.shared.v2.u64 	[%r1+32], {%rd978, %rd979};
	st.shared.v2.u64 	[%r1+48], {%rd980, %rd981};
$L__BB35_84:
	add.s64 	%rd90, %rd88, %rd5;
	mad.lo.s64 	%rd91, %rd90, %rd3, %rd4;
	setp.ge.u64 	%p43, %rd91, %rd517;
	@%p43 bra 	$L__BB35_86;
	mul.lo.s64 	%rd982, %rd91, %rd6;
	shl.b64 	%rd983, %rd982, 6;
	add.s64 	%rd984, %rd1, %rd983;
	ld.global.v4.u64 	{%rd985, %rd986, %rd987, %rd988}, [%rd984];
	ld.global.v4.u64 	{%rd989, %rd990, %rd991, %rd992}, [%rd984+32];
	st.shared.v2.u64 	[%r1], {%rd985, %rd986};
	st.shared.v2.u64 	[%r1+16], {%rd987, %rd988};
	st.shared.v2.u64 	[%r1+32], {%rd989, %rd990};
	st.shared.v2.u64 	[%r1+48], {%rd991, %rd992};
$L__BB35_86:
	add.s64 	%rd92, %rd90, %rd5;
	mad.lo.s64 	%rd93, %rd92, %rd3, %rd4;
	setp.ge.u64 	%p44, %rd93, %rd517;
	@%p44 bra 	$L__BB35_88;
	mul.lo.s64 	%rd993, %rd93, %rd6;
	shl.b64 	%rd994, %rd993, 6;
	add.s64 	%rd995, %rd1, %rd994;
	ld.global.v4.u64 	{%rd996, %rd997, %rd998, %rd999}, [%rd995];
	ld.global.v4.u64 	{%rd1000, %rd1001, %rd1002, %rd1003}, [%rd995+32];
	st.shared.v2.u64 	[%r1], {%rd996, %rd997};
	st.shared.v2.u64 	[%r1+16], {%rd998, %rd999};
	st.shared.v2.u64 	[%r1+32], {%rd1000, %rd1001};
	st.shared.v2.u64 	[%r1+48], {%rd1002, %rd1003};
$L__BB35_88:
	add.s64 	%rd94, %rd92, %rd5;
	mad.lo.s64 	%rd95, %rd94, %rd3, %rd4;
	setp.ge.u64 	%p45, %rd95, %rd517;
	@%p45 bra 	$L__BB35_90;
	mul.lo.s64 	%rd1004, %rd95, %rd6;
	shl.b64 	%rd1005, %rd1004, 6;
	add.s64 	%rd1006, %rd1, %rd1005;
	ld.global.v4.u64 	{%rd1007, %rd1008, %rd1009, %rd1010}, [%rd1006];
	ld.global.v4.u64 	{%rd1011, %rd1012, %rd1013, %rd1014}, [%rd1006+32];
	st.shared.v2.u64 	[%r1], {%rd1007, %rd1008};
	st.shared.v2.u64 	[%r1+16], {%rd1009, %rd1010};
	st.shared.v2.u64 	[%r1+32], {%rd1011, %rd1012};
	st.shared.v2.u64 	[%r1+48], {%rd1013, %rd1014};
$L__BB35_90:
	add.s64 	%rd96, %rd94, %rd5;
	mad.lo.s64 	%rd97, %rd96, %rd3, %rd4;
	setp.ge.u64 	%p46, %rd97, %rd517;
	@%p46 bra 	$L__BB35_92;
	mul.lo.s64 	%rd1015, %rd97, %rd6;
	shl.b64 	%rd1016, %rd1015, 6;
	add.s64 	%rd1017, %rd1, %rd1016;
	ld.global.v4.u64 	{%rd1018, %rd1019, %rd1020, %rd1021}, [%rd1017];
	ld.global.v4.u64 	{%rd1022, %rd1023, %rd1024, %rd1025}, [%rd1017+32];
	st.shared.v2.u64 	[%r1], {%rd1018, %rd1019};
	st.shared.v2.u64 	[%r1+16], {%rd1020, %rd1021};
	st.shared.v2.u64 	[%r1+32], {%rd1022, %rd1023};
	st.shared.v2.u64 	[%r1+48], {%rd1024, %rd1025};
$L__BB35_92:
	add.s64 	%rd98, %rd96, %rd5;
	mad.lo.s64 	%rd99, %rd98, %rd3, %rd4;
	setp.ge.u64 	%p47, %rd99, %rd517;
	@%p47 bra 	$L__BB35_94;
	mul.lo.s64 	%rd1026, %rd99, %rd6;
	shl.b64 	%rd1027, %rd1026, 6;
	add.s64 	%rd1028, %rd1, %rd1027;
	ld.global.v4.u64 	{%rd1029, %rd1030, %rd1031, %rd1032}, [%rd1028];
	ld.global.v4.u64 	{%rd1033, %rd1034, %rd1035, %rd1036}, [%rd1028+32];
	st.shared.v2.u64 	[%r1], {%rd1029, %rd1030};
	st.shared.v2.u64 	[%r1+16], {%rd1031, %rd1032};
	st.shared.v2.u64 	[%r1+32], {%rd1033, %rd1034};
	st.shared.v2.u64 	[%r1+48], {%rd1035, %rd1036};
$L__BB35_94:
	add.s64 	%rd100, %rd98, %rd5;
	mad.lo.s64 	%rd101, %rd100, %rd3, %rd4;
	setp.ge.u64 	%p48, %rd101, %rd517;
	@%p48 bra 	$L__BB35_96;
	mul.lo.s64 	%rd1037, %rd101, %rd6;
	shl.b64 	%rd1038, %rd1037, 6;
	add.s64 	%rd1039, %rd1, %rd1038;
	ld.global.v4.u64 	{%rd1040, %rd1041, %rd1042, %rd1043}, [%rd1039];
	ld.global.v4.u64 	{%rd1044, %rd1045, %rd1046, %rd1047}, [%rd1039+32];
	st.shared.v2.u64 	[%r1], {%rd1040, %rd1041};
	st.shared.v2.u64 	[%r1+16], {%rd1042, %rd1043};
	st.shared.v2.u64 	[%r1+32], {%rd1044, %rd1045};
	st.shared.v2.u64 	[%r1+48], {%rd1046, %rd1047};
$L__BB35_96:
	add.s64 	%rd102, %rd100, %rd5;
	mad.lo.s64 	%rd103, %rd102, %rd3, %rd4;
	setp.ge.u64 	%p49, %rd103, %rd517;
	@%p49 bra 	$L__BB35_98;
	mul.lo.s64 	%rd1048, %rd103, %rd6;
	shl.b64 	%rd1049, %rd1048, 6;
	add.s64 	%rd1050, %rd1, %rd1049;
	ld.global.v4.u64 	{%rd1051, %rd1052, %rd1053, %rd1054}, [%rd1050];
	ld.global.v4.u64 	{%rd1055, %rd1056, %rd1057, %rd1058}, [%rd1050+32];
	st.shared.v2.u64 	[%r1], {%rd1051, %rd1052};
	st.shared.v2.u64 	[%r1+16], {%rd1053, %rd1054};
	st.shared.v2.u64 	[%r1+32], {%rd1055, %rd1056};
	st.shared.v2.u64 	[%r1+48], {%rd1057, %rd1058};
$L__BB35_98:
	add.s64 	%rd104, %rd102, %rd5;
	mad.lo.s64 	%rd105, %rd104, %rd3, %rd4;
	setp.ge.u64 	%p50, %rd105, %rd517;
	@%p50 bra 	$L__BB35_100;
	mul.lo.s64 	%rd1059, %rd105, %rd6;
	shl.b64 	%rd1060, %rd1059, 6;
	add.s64 	%rd1061, %rd1, %rd1060;
	ld.global.v4.u64 	{%rd1062, %rd1063, %rd1064, %rd1065}, [%rd1061];
	ld.global.v4.u64 	{%rd1066, %rd1067, %rd1068, %rd1069}, [%rd1061+32];
	st.shared.v2.u64 	[%r1], {%rd1062, %rd1063};
	st.shared.v2.u64 	[%r1+16], {%rd1064, %rd1065};
	st.shared.v2.u64 	[%r1+32], {%rd1066, %rd1067};
	st.shared.v2.u64 	[%r1+48], {%rd1068, %rd1069};
$L__BB35_100:
	add.s64 	%rd106, %rd104, %rd5;
	mad.lo.s64 	%rd107, %rd106, %rd3, %rd4;
	setp.ge.u64 	%p51, %rd107, %rd517;
	@%p51 bra 	$L__BB35_102;
	mul.lo.s64 	%rd1070, %rd107, %rd6;
	shl.b64 	%rd1071, %rd1070, 6;
	add.s64 	%rd1072, %rd1, %rd1071;
	ld.global.v4.u64 	{%rd1073, %rd1074, %rd1075, %rd1076}, [%rd1072];
	ld.global.v4.u64 	{%rd1077, %rd1078, %rd1079, %rd1080}, [%rd1072+32];
	st.shared.v2.u64 	[%r1], {%rd1073, %rd1074};
	st.shared.v2.u64 	[%r1+16], {%rd1075, %rd1076};
	st.shared.v2.u64 	[%r1+32], {%rd1077, %rd1078};
	st.shared.v2.u64 	[%r1+48], {%rd1079, %rd1080};
$L__BB35_102:
	add.s64 	%rd108, %rd106, %rd5;
	mad.lo.s64 	%rd109, %rd108, %rd3, %rd4;
	setp.ge.u64 	%p52, %rd109, %rd517;
	@%p52 bra 	$L__BB35_104;
	mul.lo.s64 	%rd1081, %rd109, %rd6;
	shl.b64 	%rd1082, %rd1081, 6;
	add.s64 	%rd1083, %rd1, %rd1082;
	ld.global.v4.u64 	{%rd1084, %rd1085, %rd1086, %rd1087}, [%rd1083];
	ld.global.v4.u64 	{%rd1088, %rd1089, %rd1090, %rd1091}, [%rd1083+32];
	st.shared.v2.u64 	[%r1], {%rd1084, %rd1085};
	st.shared.v2.u64 	[%r1+16], {%rd1086, %rd1087};
	st.shared.v2.u64 	[%r1+32], {%rd1088, %rd1089};
	st.shared.v2.u64 	[%r1+48], {%rd1090, %rd1091};
$L__BB35_104:
	add.s64 	%rd110, %rd108, %rd5;
	mad.lo.s64 	%rd111, %rd110, %rd3, %rd4;
	setp.ge.u64 	%p53, %rd111, %rd517;
	@%p53 bra 	$L__BB35_106;
	mul.lo.s64 	%rd1092, %rd111, %rd6;
	shl.b64 	%rd1093, %rd1092, 6;
	add.s64 	%rd1094, %rd1, %rd1093;
	ld.global.v4.u64 	{%rd1095, %rd1096, %rd1097, %rd1098}, [%rd1094];
	ld.global.v4.u64 	{%rd1099, %rd1100, %rd1101, %rd1102}, [%rd1094+32];
	st.shared.v2.u64 	[%r1], {%rd1095, %rd1096};
	st.shared.v2.u64 	[%r1+16], {%rd1097, %rd1098};
	st.shared.v2.u64 	[%r1+32], {%rd1099, %rd1100};
	st.shared.v2.u64 	[%r1+48], {%rd1101, %rd1102};
$L__BB35_106:
	add.s64 	%rd112, %rd110, %rd5;
	mad.lo.s64 	%rd113, %rd112, %rd3, %rd4;
	setp.ge.u64 	%p54, %rd113, %rd517;
	@%p54 bra 	$L__BB35_108;
	mul.lo.s64 	%rd1103, %rd113, %rd6;
	shl.b64 	%rd1104, %rd1103, 6;
	add.s64 	%rd1105, %rd1, %rd1104;
	ld.global.v4.u64 	{%rd1106, %rd1107, %rd1108, %rd1109}, [%rd1105];
	ld.global.v4.u64 	{%rd1110, %rd1111, %rd1112, %rd1113}, [%rd1105+32];
	st.shared.v2.u64 	[%r1], {%rd1106, %rd1107};
	st.shared.v2.u64 	[%r1+16], {%rd1108, %rd1109};
	st.shared.v2.u64 	[%r1+32], {%rd1110, %rd1111};
	st.shared.v2.u64 	[%r1+48], {%rd1112, %rd1113};
$L__BB35_108:
	add.s64 	%rd114, %rd112, %rd5;
	mad.lo.s64 	%rd115, %rd114, %rd3, %rd4;
	setp.ge.u64 	%p55, %rd115, %rd517;
	@%p55 bra 	$L__BB35_110;
	mul.lo.s64 	%rd1114, %rd115, %rd6;
	shl.b64 	%rd1115, %rd1114, 6;
	add.s64 	%rd1116, %rd1, %rd1115;
	ld.global.v4.u64 	{%rd1117, %rd1118, %rd1119, %rd1120}, [%rd1116];
	ld.global.v4.u64 	{%rd1121, %rd1122, %rd1123, %rd1124}, [%rd1116+32];
	st.shared.v2.u64 	[%r1], {%rd1117, %rd1118};
	st.shared.v2.u64 	[%r1+16], {%rd1119, %rd1120};
	st.shared.v2.u64 	[%r1+32], {%rd1121, %rd1122};
	st.shared.v2.u64 	[%r1+48], {%rd1123, %rd1124};
$L__BB35_110:
	add.s64 	%rd116, %rd114, %rd5;
	mad.lo.s64 	%rd117, %rd116, %rd3, %rd4;
	setp.ge.u64 	%p56, %rd117, %rd517;
	@%p56 bra 	$L__BB35_112;
	mul.lo.s64 	%rd1125, %rd117, %rd6;
	shl.b64 	%rd1126, %rd1125, 6;
	add.s64 	%rd1127, %rd1, %rd1126;
	ld.global.v4.u64 	{%rd1128, %rd1129, %rd1130, %rd1131}, [%rd1127];
	ld.global.v4.u64 	{%rd1132, %rd1133, %rd1134, %rd1135}, [%rd1127+32];
	st.shared.v2.u64 	[%r1], {%rd1128, %rd1129};
	st.shared.v2.u64 	[%r1+16], {%rd1130, %rd1131};
	st.shared.v2.u64 	[%r1+32], {%rd1132, %rd1133};
	st.shared.v2.u64 	[%r1+48], {%rd1134, %rd1135};
$L__BB35_112:
	add.s64 	%rd118, %rd116, %rd5;
	mad.lo.s64 	%rd119, %rd118, %rd3, %rd4;
	setp.ge.u64 	%p57, %rd119, %rd517;
	@%p57 bra 	$L__BB35_114;
	mul.lo.s64 	%rd1136, %rd119, %rd6;
	shl.b64 	%rd1137, %rd1136, 6;
	add.s64 	%rd1138, %rd1, %rd1137;
	ld.global.v4.u64 	{%rd1139, %rd1140, %rd1141, %rd1142}, [%rd1138];
	ld.global.v4.u64 	{%rd1143, %rd1144, %rd1145, %rd1146}, [%rd1138+32];
	st.shared.v2.u64 	[%r1], {%rd1139, %rd1140};
	st.shared.v2.u64 	[%r1+16], {%rd1141, %rd1142};
	st.shared.v2.u64 	[%r1+32], {%rd1143, %rd1144};
	st.shared.v2.u64 	[%r1+48], {%rd1145, %rd1146};
$L__BB35_114:
	add.s64 	%rd120, %rd118, %rd5;
	mad.lo.s64 	%rd121, %rd120, %rd3, %rd4;
	setp.ge.u64 	%p58, %rd121, %rd517;
	@%p58 bra 	$L__BB35_116;
	mul.lo.s64 	%rd1147, %rd121, %rd6;
	shl.b64 	%rd1148, %rd1147, 6;
	add.s64 	%rd1149, %rd1, %rd1148;
	ld.global.v4.u64 	{%rd1150, %rd1151, %rd1152, %rd1153}, [%rd1149];
	ld.global.v4.u64 	{%rd1154, %rd1155, %rd1156, %rd1157}, [%rd1149+32];
	st.shared.v2.u64 	[%r1], {%rd1150, %rd1151};
	st.shared.v2.u64 	[%r1+16], {%rd1152, %rd1153};
	st.shared.v2.u64 	[%r1+32], {%rd1154, %rd1155};
	st.shared.v2.u64 	[%r1+48], {%rd1156, %rd1157};
$L__BB35_116:
	add.s64 	%rd122, %rd120, %rd5;
	mad.lo.s64 	%rd123, %rd122, %rd3, %rd4;
	setp.ge.u64 	%p59, %rd123, %rd517;
	@%p59 bra 	$L__BB35_118;
	mul.lo.s64 	%rd1158, %rd123, %rd6;
	shl.b64 	%rd1159, %rd1158, 6;
	add.s64 	%rd1160, %rd1, %rd1159;
	ld.global.v4.u64 	{%rd1161, %rd1162, %rd1163, %rd1164}, [%rd1160];
	ld.global.v4.u64 	{%rd1165, %rd1166, %rd1167, %rd1168}, [%rd1160+32];
	st.shared.v2.u64 	[%r1], {%rd1161, %rd1162};
	st.shared.v2.u64 	[%r1+16], {%rd1163, %rd1164};
	st.shared.v2.u64 	[%r1+32], {%rd1165, %rd1166};
	st.shared.v2.u64 	[%r1+48], {%rd1167, %rd1168};
$L__BB35_118:
	add.s64 	%rd124, %rd122, %rd5;
	mad.lo.s64 	%rd125, %rd124, %rd3, %rd4;
	setp.ge.u64 	%p60, %rd125, %rd517;
	@%p60 bra 	$L__BB35_120;
	mul.lo.s64 	%rd1169, %rd125, %rd6;
	shl.b64 	%rd1170, %rd1169, 6;
	add.s64 	%rd1171, %rd1, %rd1170;
	ld.global.v4.u64 	{%rd1172, %rd1173, %rd1174, %rd1175}, [%rd1171];
	ld.global.v4.u64 	{%rd1176, %rd1177, %rd1178, %rd1179}, [%rd1171+32];
	st.shared.v2.u64 	[%r1], {%rd1172, %rd1173};
	st.shared.v2.u64 	[%r1+16], {%rd1174, %rd1175};
	st.shared.v2.u64 	[%r1+32], {%rd1176, %rd1177};
	st.shared.v2.u64 	[%r1+48], {%rd1178, %rd1179};
$L__BB35_120:
	add.s64 	%rd126, %rd124, %rd5;
	mad.lo.s64 	%rd127, %rd126, %rd3, %rd4;
	setp.ge.u64 	%p61, %rd127, %rd517;
	@%p61 bra 	$L__BB35_122;
	mul.lo.s64 	%rd1180, %rd127, %rd6;
	shl.b64 	%rd1181, %rd1180, 6;
	add.s64 	%rd1182, %rd1, %rd1181;
	ld.global.v4.u64 	{%rd1183, %rd1184, %rd1185, %rd1186}, [%rd1182];
	ld.global.v4.u64 	{%rd1187, %rd1188, %rd1189, %rd1190}, [%rd1182+32];
	st.shared.v2.u64 	[%r1], {%rd1183, %rd1184};
	st.shared.v2.u64 	[%r1+16], {%rd1185, %rd1186};
	st.shared.v2.u64 	[%r1+32], {%rd1187, %rd1188};
	st.shared.v2.u64 	[%r1+48], {%rd1189, %rd1190};
$L__BB35_122:
	add.s64 	%rd128, %rd126, %rd5;
	mad.lo.s64 	%rd129, %rd128, %rd3, %rd4;
	setp.ge.u64 	%p62, %rd129, %rd517;
	@%p62 bra 	$L__BB35_124;
	mul.lo.s64 	%rd1191, %rd129, %rd6;
	shl.b64 	%rd1192, %rd1191, 6;
	add.s64 	%rd1193, %rd1, %rd1192;
	ld.global.v4.u64 	{%rd1194, %rd1195, %rd1196, %rd1197}, [%rd1193];
	ld.global.v4.u64 	{%rd1198, %rd1199, %rd1200, %rd1201}, [%rd1193+32];
	st.shared.v2.u64 	[%r1], {%rd1194, %rd1195};
	st.shared.v2.u64 	[%r1+16], {%rd1196, %rd1197};
	st.shared.v2.u64 	[%r1+32], {%rd1198, %rd1199};
	st.shared.v2.u64 	[%r1+48], {%rd1200, %rd1201};
$L__BB35_124:
	add.s64 	%rd130, %rd128, %rd5;
	mad.lo.s64 	%rd131, %rd130, %rd3, %rd4;
	setp.ge.u64 	%p63, %rd131, %rd517;
	@%p63 bra 	$L__BB35_126;
	mul.lo.s64 	%rd1202, %rd131, %rd6;
	shl.b64 	%rd1203, %rd1202, 6;
	add.s64 	%rd1204, %rd1, %rd1203;
	ld.global.v4.u64 	{%rd1205, %rd1206, %rd1207, %rd1208}, [%rd1204];
	ld.global.v4.u64 	{%rd1209, %rd1210, %rd1211, %rd1212}, [%rd1204+32];
	st.shared.v2.u64 	[%r1], {%rd1205, %rd1206};
	st.shared.v2.u64 	[%r1+16], {%rd1207, %rd1208};
	st.shared.v2.u64 	[%r1+32], {%rd1209, %rd1210};
	st.shared.v2.u64 	[%r1+48], {%rd1211, %rd1212};
$L__BB35_126:
	add.s64 	%rd132, %rd130, %rd5;
	mad.lo.s64 	%rd133, %rd132, %rd3, %rd4;
	setp.ge.u64 	%p64, %rd133, %rd517;
	@%p64 bra 	$L__BB35_128;
	mul.lo.s64 	%rd1213, %rd133, %rd6;
	shl.b64 	%rd1214, %rd1213, 6;
	add.s64 	%rd1215, %rd1, %rd1214;
	ld.global.v4.u64 	{%rd1216, %rd1217, %rd1218, %rd1219}, [%rd1215];
	ld.global.v4.u64 	{%rd1220, %rd1221, %rd1222, %rd1223}, [%rd1215+32];
	st.shared.v2.u64 	[%r1], {%rd1216, %rd1217};
	st.shared.v2.u64 	[%r1+16], {%rd1218, %rd1219};
	st.shared.v2.u64 	[%r1+32], {%rd1220, %rd1221};
	st.shared.v2.u64 	[%r1+48], {%rd1222, %rd1223};
$L__BB35_128:
	add.s64 	%rd134, %rd132, %rd5;
	mad.lo.s64 	%rd135, %rd134, %rd3, %rd4;
	setp.ge.u64 	%p65, %rd135, %rd517;
	@%p65 bra 	$L__BB35_130;
	mul.lo.s64 	%rd1224, %rd135, %rd6;
	shl.b64 	%rd1225, %rd1224, 6;
	add.s64 	%rd1226, %rd1, %rd1225;
	ld.global.v4.u64 	{%rd1227, %rd1228, %rd1229, %rd1230}, [%rd1226];
	ld.global.v4.u64 	{%rd1231, %rd1232, %rd1233, %rd1234}, [%rd1226+32];
	st.shared.v2.u64 	[%r1], {%rd1227, %rd1228};
	st.shared.v2.u64 	[%r1+16], {%rd1229, %rd1230};
	st.shared.v2.u64 	[%r1+32], {%rd1231, %rd1232};
	st.shared.v2.u64 	[%r1+48], {%rd1233, %rd1234};
$L__BB35_130:
	add.s64 	%rd136, %rd134, %rd5;
	mad.lo.s64 	%rd137, %rd136, %rd3, %rd4;
	setp.ge.u64 	%p66, %rd137, %rd517;
	@%p66 bra 	$L__BB35_132;
	mul.lo.s64 	%rd1235, %rd137, %rd6;
	shl.b64 	%rd1236, %rd1235, 6;
	add.s64 	%rd1237, %rd1, %rd1236;
	ld.global.v4.u64 	{%rd1238, %rd1239, %rd1240, %rd1241}, [%rd1237];
	ld.global.v4.u64 	{%rd1242, %rd1243, %rd1244, %rd1245}, [%rd1237+32];
	st.shared.v2.u64 	[%r1], {%rd1238, %rd1239};
	st.shared.v2.u64 	[%r1+16], {%rd1240, %rd1241};
	st.shared.v2.u64 	[%r1+32], {%rd1242, %rd1243};
	st.shared.v2.u64 	[%r1+48], {%rd1244, %rd1245};
$L__BB35_132:
	add.s64 	%rd138, %rd136, %rd5;
	mad.lo.s64 	%rd139, %rd138, %rd3, %rd4;
	setp.ge.u64 	%p67, %rd139, %rd517;
	@%p67 bra 	$L__BB35_134;
	mul.lo.s64 	%rd1246, %rd139, %rd6;
	shl.b64 	%rd1247, %rd1246, 6;
	add.s64 	%rd1248, %rd1, %rd1247;
	ld.global.v4.u64 	{%rd1249, %rd1250, %rd1251, %rd1252}, [%rd1248];
	ld.global.v4.u64 	{%rd1253, %rd1254, %rd1255, %rd1256}, [%rd1248+32];
	st.shared.v2.u64 	[%r1], {%rd1249, %rd1250};
	st.shared.v2.u64 	[%r1+16], {%rd1251, %rd1252};
	st.shared.v2.u64 	[%r1+32], {%rd1253, %rd1254};
	st.shared.v2.u64 	[%r1+48], {%rd1255, %rd1256};
$L__BB35_134:
	add.s64 	%rd140, %rd138, %rd5;
	mad.lo.s64 	%rd141, %rd140, %rd3, %rd4;
	setp.ge.u64 	%p68, %rd141, %rd517;
	@%p68 bra 	$L__BB35_136;
	mul.lo.s64 	%rd1257, %rd141, %rd6;
	shl.b64 	%rd1258, %rd1257, 6;
	add.s64 	%rd1259, %rd1, %rd1258;
	ld.global.v4.u64 	{%rd1260, %rd1261, %rd1262, %rd1263}, [%rd1259];
	ld.global.v4.u64 	{%rd1264, %rd1265, %rd1266, %rd1267}, [%rd1259+32];
	st.shared.v2.u64 	[%r1], {%rd1260, %rd1261};
	st.shared.v2.u64 	[%r1+16], {%rd1262, %rd1263};
	st.shared.v2.u64 	[%r1+32], {%rd1264, %rd1265};
	st.shared.v2.u64 	[%r1+48], {%rd1266, %rd1267};
$L__BB35_136:
	add.s64 	%rd142, %rd140, %rd5;
	mad.lo.s64 	%rd143, %rd142, %rd3, %rd4;
	setp.ge.u64 	%p69, %rd143, %rd517;
	@%p69 bra 	$L__BB35_138;
	mul.lo.s64 	%rd1268, %rd143, %rd6;
	shl.b64 	%rd1269, %rd1268, 6;
	add.s64 	%rd1270, %rd1, %rd1269;
	ld.global.v4.u64 	{%rd1271, %rd1272, %rd1273, %rd1274}, [%rd1270];
	ld.global.v4.u64 	{%rd1275, %rd1276, %rd1277, %rd1278}, [%rd1270+32];
	st.shared.v2.u64 	[%r1], {%rd1271, %rd1272};
	st.shared.v2.u64 	[%r1+16], {%rd1273, %rd1274};
	st.shared.v2.u64 	[%r1+32], {%rd1275, %rd1276};
	st.shared.v2.u64 	[%r1+48], {%rd1277, %rd1278};
$L__BB35_138:
	add.s64 	%rd144, %rd142, %rd5;
	mad.lo.s64 	%rd145, %rd144, %rd3, %rd4;
	setp.ge.u64 	%p70, %rd145, %rd517;
	@%p70 bra 	$L__BB35_140;
	mul.lo.s64 	%rd1279, %rd145, %rd6;
	shl.b64 	%rd1280, %rd1279, 6;
	add.s64 	%rd1281, %rd1, %rd1280;
	ld.global.v4.u64 	{%rd1282, %rd1283, %rd1284, %rd1285}, [%rd1281];
	ld.global.v4.u64 	{%rd1286, %rd1287, %rd1288, %rd1289}, [%rd1281+32];
	st.shared.v2.u64 	[%r1], {%rd1282, %rd1283};
	st.shared.v2.u64 	[%r1+16], {%rd1284, %rd1285};
	st.shared.v2.u64 	[%r1+32], {%rd1286, %rd1287};
	st.shared.v2.u64 	[%r1+48], {%rd1288, %rd1289};
$L__BB35_140:
	add.s64 	%rd146, %rd144, %rd5;
	mad.lo.s64 	%rd147, %rd146, %rd3, %rd4;
	setp.ge.u64 	%p71, %rd147, %rd517;
	@%p71 bra 	$L__BB35_142;
	mul.lo.s64 	%rd1290, %rd147, %rd6;
	shl.b64 	%rd1291, %rd1290, 6;
	add.s64 	%rd1292, %rd1, %rd1291;
	ld.global.v4.u64 	{%rd1293, %rd1294, %rd1295, %rd1296}, [%rd1292];
	ld.global.v4.u64 	{%rd1297, %rd1298, %rd1299, %rd1300}, [%rd1292+32];
	st.shared.v2.u64 	[%r1], {%rd1293, %rd1294};
	st.shared.v2.u64 	[%r1+16], {%rd1295, %rd1296};
	st.shared.v2.u64 	[%r1+32], {%rd1297, %rd1298};
	st.shared.v2.u64 	[%r1+48], {%rd1299, %rd1300};
$L__BB35_142:
	add.s64 	%rd148, %rd146, %rd5;
	mad.lo.s64 	%rd149, %rd148, %rd3, %rd4;
	setp.ge.u64 	%p72, %rd149, %rd517;
	@%p72 bra 	$L__BB35_144;
	mul.lo.s64 	%rd1301, %rd149, %rd6;
	shl.b64 	%rd1302, %rd1301, 6;
	add.s64 	%rd1303, %rd1, %rd1302;
	ld.global.v4.u64 	{%rd1304, %rd1305, %rd1306, %rd1307}, [%rd1303];
	ld.global.v4.u64 	{%rd1308, %rd1309, %rd1310, %rd1311}, [%rd1303+32];
	st.shared.v2.u64 	[%r1], {%rd1304, %rd1305};
	st.shared.v2.u64 	[%r1+16], {%rd1306, %rd1307};
	st.shared.v2.u64 	[%r1+32], {%rd1308, %rd1309};
	st.shared.v2.u64 	[%r1+48], {%rd1310, %rd1311};
$L__BB35_144:
	add.s64 	%rd150, %rd148, %rd5;
	mad.lo.s64 	%rd151, %rd150, %rd3, %rd4;
	setp.ge.u64 	%p73, %rd151, %rd517;
	@%p73 bra 	$L__BB35_146;
	mul.lo.s64 	%rd1312, %rd151, %rd6;
	shl.b64 	%rd1313, %rd1312, 6;
	add.s64 	%rd1314, %rd1, %rd1313;
	ld.global.v4.u64 	{%rd1315, %rd1316, %rd1317, %rd1318}, [%rd1314];
	ld.global.v4.u64 	{%rd1319, %rd1320, %rd1321, %rd1322}, [%rd1314+32];
	st.shared.v2.u64 	[%r1], {%rd1315, %rd1316};
	st.shared.v2.u64 	[%r1+16], {%rd1317, %rd1318};
	st.shared.v2.u64 	[%r1+32], {%rd1319, %rd1320};
	st.shared.v2.u64 	[%r1+48], {%rd1321, %rd1322};
$L__BB35_146:
	add.s64 	%rd152, %rd150, %rd5;
	mad.lo.s64 	%rd153, %rd152, %rd3, %rd4;
	setp.ge.u64 	%p74, %rd153, %rd517;
	@%p74 bra 	$L__BB35_148;
	mul.lo.s64 	%rd1323, %rd153, %rd6;
	shl.b64 	%rd1324, %rd1323, 6;
	add.s64 	%rd1325, %rd1, %rd1324;
	ld.global.v4.u64 	{%rd1326, %rd1327, %rd1328, %rd1329}, [%rd1325];
	ld.global.v4.u64 	{%rd1330, %rd1331, %rd1332, %rd1333}, [%rd1325+32];
	st.shared.v2.u64 	[%r1], {%rd1326, %rd1327};
	st.shared.v2.u64 	[%r1+16], {%rd1328, %rd1329};
	st.shared.v2.u64 	[%r1+32], {%rd1330, %rd1331};
	st.shared.v2.u64 	[%r1+48], {%rd1332, %rd1333};
$L__BB35_148:
	add.s64 	%rd154, %rd152, %rd5;
	mad.lo.s64 	%rd155, %rd154, %rd3, %rd4;
	setp.ge.u64 	%p75, %rd155, %rd517;
	@%p75 bra 	$L__BB35_150;
	mul.lo.s64 	%rd1334, %rd155, %rd6;
	shl.b64 	%rd1335, %rd1334, 6;
	add.s64 	%rd1336, %rd1, %rd1335;
	ld.global.v4.u64 	{%rd1337, %rd1338, %rd1339, %rd1340}, [%rd1336];
	ld.global.v4.u64 	{%rd1341, %rd1342, %rd1343, %rd1344}, [%rd1336+32];
	st.shared.v2.u64 	[%r1], {%rd1337, %rd1338};
	st.shared.v2.u64 	[%r1+16], {%rd1339, %rd1340};
	st.shared.v2.u64 	[%r1+32], {%rd1341, %rd1342};
	st.shared.v2.u64 	[%r1+48], {%rd1343, %rd1344};
$L__BB35_150:
	add.s64 	%rd156, %rd154, %rd5;
	mad.lo.s64 	%rd157, %rd156, %rd3, %rd4;
	setp.ge.u64 	%p76, %rd157, %rd517;
	@%p76 bra 	$L__BB35_152;
	mul.lo.s64 	%rd1345, %rd157, %rd6;
	shl.b64 	%rd1346, %rd1345, 6;
	add.s64 	%rd1347, %rd1, %rd1346;
	ld.global.v4.u64 	{%rd1348, %rd1349, %rd1350, %rd1351}, [%rd1347];
	ld.global.v4.u64 	{%rd1352, %rd1353, %rd1354, %rd1355}, [%rd1347+32];
	st.shared.v2.u64 	[%r1], {%rd1348, %rd1349};
	st.shared.v2.u64 	[%r1+16], {%rd1350, %rd1351};
	st.shared.v2.u64 	[%r1+32], {%rd1352, %rd1353};
	st.shared.v2.u64 	[%r1+48], {%rd1354, %rd1355};
$L__BB35_152:
	add.s64 	%rd158, %rd156, %rd5;
	mad.lo.s64 	%rd159, %rd158, %rd3, %rd4;
	setp.ge.u64 	%p77, %rd159, %rd517;
	@%p77 bra 	$L__BB35_154;
	mul.lo.s64 	%rd1356, %rd159, %rd6;
	shl.b64 	%rd1357, %rd1356, 6;
	add.s64 	%rd1358, %rd1, %rd1357;
	ld.global.v4.u64 	{%rd1359, %rd1360, %rd1361, %rd1362}, [%rd1358];
	ld.global.v4.u64 	{%rd1363, %rd1364, %rd1365, %rd1366}, [%rd1358+32];
	st.shared.v2.u64 	[%r1], {%rd1359, %rd1360};
	st.shared.v2.u64 	[%r1+16], {%rd1361, %rd1362};
	st.shared.v2.u64 	[%r1+32], {%rd1363, %rd1364};
	st.shared.v2.u64 	[%r1+48], {%rd1365, %rd1366};
$L__BB35_154:
	add.s64 	%rd160, %rd158, %rd5;
	mad.lo.s64 	%rd161, %rd160, %rd3, %rd4;
	setp.ge.u64 	%p78, %rd161, %rd517;
	@%p78 bra 	$L__BB35_156;
	mul.lo.s64 	%rd1367, %rd161, %rd6;
	shl.b64 	%rd1368, %rd1367, 6;
	add.s64 	%rd1369, %rd1, %rd1368;
	ld.global.v4.u64 	{%rd1370, %rd1371, %rd1372, %rd1373}, [%rd1369];
	ld.global.v4.u64 	{%rd1374, %rd1375, %rd1376, %rd1377}, [%rd1369+32];
	st.shared.v2.u64 	[%r1], {%rd1370, %rd1371};
	st.shared.v2.u64 	[%r1+16], {%rd1372, %rd1373};
	st.shared.v2.u64 	[%r1+32], {%rd1374, %rd1375};
	st.shared.v2.u64 	[%r1+48], {%rd1376, %rd1377};
$L__BB35_156:
	add.s64 	%rd162, %rd160, %rd5;
	mad.lo.s64 	%rd163, %rd162, %rd3, %rd4;
	setp.ge.u64 	%p79, %rd163, %rd517;
	@%p79 bra 	$L__BB35_158;
	mul.lo.s64 	%rd1378, %rd163, %rd6;
	shl.b64 	%rd1379, %rd1378, 6;
	add.s64 	%rd1380, %rd1, %rd1379;
	ld.global.v4.u64 	{%rd1381, %rd1382, %rd1383, %rd1384}, [%rd1380];
	ld.global.v4.u64 	{%rd1385, %rd1386, %rd1387, %rd1388}, [%rd1380+32];
	st.shared.v2.u64 	[%r1], {%rd1381, %rd1382};
	st.shared.v2.u64 	[%r1+16], {%rd1383, %rd1384};
	st.shared.v2.u64 	[%r1+32], {%rd1385, %rd1386};
	st.shared.v2.u64 	[%r1+48], {%rd1387, %rd1388};
$L__BB35_158:
	add.s64 	%rd164, %rd162, %rd5;
	mad.lo.s64 	%rd165, %rd164, %rd3, %rd4;
	setp.ge.u64 	%p80, %rd165, %rd517;
	@%p80 bra 	$L__BB35_160;
	mul.lo.s64 	%rd1389, %rd165, %rd6;
	shl.b64 	%rd1390, %rd1389, 6;
	add.s64 	%rd1391, %rd1, %rd1390;
	ld.global.v4.u64 	{%rd1392, %rd1393, %rd1394, %rd1395}, [%rd1391];
	ld.global.v4.u64 	{%rd1396, %rd1397, %rd1398, %rd1399}, [%rd1391+32];
	st.shared.v2.u64 	[%r1], {%rd1392, %rd1393};
	st.shared.v2.u64 	[%r1+16], {%rd1394, %rd1395};
	st.shared.v2.u64 	[%r1+32], {%rd1396, %rd1397};
	st.shared.v2.u64 	[%r1+48], {%rd1398, %rd1399};
$L__BB35_160:
	add.s64 	%rd166, %rd164, %rd5;
	mad.lo.s64 	%rd167, %rd166, %rd3, %rd4;
	setp.ge.u64 	%p81, %rd167, %rd517;
	@%p81 bra 	$L__BB35_162;
	mul.lo.s64 	%rd1400, %rd167, %rd6;
	shl.b64 	%rd1401, %rd1400, 6;
	add.s64 	%rd1402, %rd1, %rd1401;
	ld.global.v4.u64 	{%rd1403, %rd1404, %rd1405, %rd1406}, [%rd1402];
	ld.global.v4.u64 	{%rd1407, %rd1408, %rd1409, %rd1410}, [%rd1402+32];
	st.shared.v2.u64 	[%r1], {%rd1403, %rd1404};
	st.shared.v2.u64 	[%r1+16], {%rd1405, %rd1406};
	st.shared.v2.u64 	[%r1+32], {%rd1407, %rd1408};
	st.shared.v2.u64 	[%r1+48], {%rd1409, %rd1410};
$L__BB35_162:
	add.s64 	%rd168, %rd166, %rd5;
	mad.lo.s64 	%rd169, %rd168, %rd3, %rd4;
	setp.ge.u64 	%p82, %rd169, %rd517;
	@%p82 bra 	$L__BB35_164;
	mul.lo.s64 	%rd1411, %rd169, %rd6;
	shl.b64 	%rd1412, %rd1411, 6;
	add.s64 	%rd1413, %rd1, %rd1412;
	ld.global.v4.u64 	{%rd1414, %rd1415, %rd1416, %rd1417}, [%rd1413];
	ld.global.v4.u64 	{%rd1418, %rd1419, %rd1420, %rd1421}, [%rd1413+32];
	st.shared.v2.u64 	[%r1], {%rd1414, %rd1415};
	st.shared.v2.u64 	[%r1+16], {%rd1416, %rd1417};
	st.shared.v2.u64 	[%r1+32], {%rd1418, %rd1419};
	st.shared.v2.u64 	[%r1+48], {%rd1420, %rd1421};
$L__BB35_164:
	add.s64 	%rd170, %rd168, %rd5;
	mad.lo.s64 	%rd171, %rd170, %rd3, %rd4;
	setp.ge.u64 	%p83, %rd171, %rd517;
	@%p83 bra 	$L__BB35_166;
	mul.lo.s64 	%rd1422, %rd171, %rd6;
	shl.b64 	%rd1423, %rd1422, 6;
	add.s64 	%rd1424, %rd1, %rd1423;
	ld.global.v4.u64 	{%rd1425, %rd1426, %rd1427, %rd1428}, [%rd1424];
	ld.global.v4.u64 	{%rd1429, %rd1430, %rd1431, %rd1432}, [%rd1424+32];
	st.shared.v2.u64 	[%r1], {%rd1425, %rd1426};
	st.shared.v2.u64 	[%r1+16], {%rd1427, %rd1428};
	st.shared.v2.u64 	[%r1+32], {%rd1429, %rd1430};
	st.shared.v2.u64 	[%r1+48], {%rd1431, %rd1432};
$L__BB35_166:
	add.s64 	%rd172, %rd170, %rd5;
	mad.lo.s64 	%rd173, %rd172, %rd3, %rd4;
	setp.ge.u64 	%p84, %rd173, %rd517;
	@%p84 bra 	$L__BB35_168;
	mul.lo.s64 	%rd1433, %rd173, %rd6;
	shl.b64 	%rd1434, %rd1433, 6;
	add.s64 	%rd1435, %rd1, %rd1434;
	ld.global.v4.u64 	{%rd1436, %rd1437, %rd1438, %rd1439}, [%rd1435];
	ld.global.v4.u64 	{%rd1440, %rd1441, %rd1442, %rd1443}, [%rd1435+32];
	st.shared.v2.u64 	[%r1], {%rd1436, %rd1437};
	st.shared.v2.u64 	[%r1+16], {%rd1438, %rd1439};
	st.shared.v2.u64 	[%r1+32], {%rd1440, %rd1441};
	st.shared.v2.u64 	[%r1+48], {%rd1442, %rd1443};
$L__BB35_168:
	add.s64 	%rd174, %rd172, %rd5;
	mad.lo.s64 	%rd175, %rd174, %rd3, %rd4;
	setp.ge.u64 	%p85, %rd175, %rd517;
	@%p85 bra 	$L__BB35_170;
	mul.lo.s64 	%rd1444, %rd175, %rd6;
	shl.b64 	%rd1445, %rd1444, 6;
	add.s64 	%rd1446, %rd1, %rd1445;
	ld.global.v4.u64 	{%rd1447, %rd1448, %rd1449, %rd1450}, [%rd1446];
	ld.global.v4.u64 	{%rd1451, %rd1452, %rd1453, %rd1454}, [%rd1446+32];
	st.shared.v2.u64 	[%r1], {%rd1447, %rd1448};
	st.shared.v2.u64 	[%r1+16], {%rd1449, %rd1450};
	st.shared.v2.u64 	[%r1+32], {%rd1451, %rd1452};
	st.shared.v2.u64 	[%r1+48], {%rd1453, %rd1454};
$L__BB35_170:
	add.s64 	%rd176, %rd174, %rd5;
	mad.lo.s64 	%rd177, %rd176, %rd3, %rd4;
	setp.ge.u64 	%p86, %rd177, %rd517;
	@%p86 bra 	$L__BB35_172;
	mul.lo.s64 	%rd1455, %rd177, %rd6;
	shl.b64 	%rd1456, %rd1455, 6;
	add.s64 	%rd1457, %rd1, %rd1456;
	ld.global.v4.u64 	{%rd1458, %rd1459, %rd1460, %rd1461}, [%rd1457];
	ld.global.v4.u64 	{%rd1462, %rd1463, %rd1464, %rd1465}, [%rd1457+32];
	st.shared.v2.u64 	[%r1], {%rd1458, %rd1459};
	st.shared.v2.u64 	[%r1+16], {%rd1460, %rd1461};
	st.shared.v2.u64 	[%r1+32], {%rd1462, %rd1463};
	st.shared.v2.u64 	[%r1+48], {%rd1464, %rd1465};
$L__BB35_172:
	add.s64 	%rd178, %rd176, %rd5;
	mad.lo.s64 	%rd179, %rd178, %rd3, %rd4;
	setp.ge.u64 	%p87, %rd179, %rd517;
	@%p87 bra 	$L__BB35_174;
	mul.lo.s64 	%rd1466, %rd179, %rd6;
	shl.b64 	%rd1467, %rd1466, 6;
	add.s64 	%rd1468, %rd1, %rd1467;
	ld.global.v4.u64 	{%rd1469, %rd1470, %rd1471, %rd1472}, [%rd1468];
	ld.global.v4.u64 	{%rd1473, %rd1474, %rd1475, %rd1476}, [%rd1468+32];
	st.shared.v2.u64 	[%r1], {%rd1469, %rd1470};
	st.shared.v2.u64 	[%r1+16], {%rd1471, %rd1472};
	st.shared.v2.u64 	[%r1+32], {%rd1473, %rd1474};
	st.shared.v2.u64 	[%r1+48], {%rd1475, %rd1476};
$L__BB35_174:
	add.s64 	%rd180, %rd178, %rd5;
	mad.lo.s64 	%rd181, %rd180, %rd3, %rd4;
	setp.ge.u64 	%p88, %rd181, %rd517;
	@%p88 bra 	$L__BB35_176;
	mul.lo.s64 	%rd1477, %rd181, %rd6;
	shl.b64 	%rd1478, %rd1477, 6;
	add.s64 	%rd1479, %rd1, %rd1478;
	ld.global.v4.u64 	{%rd1480, %rd1481, %rd1482, %rd1483}, [%rd1479];
	ld.global.v4.u64 	{%rd1484, %rd1485, %rd1486, %rd1487}, [%rd1479+32];
	st.shared.v2.u64 	[%r1], {%rd1480, %rd1481};
	st.shared.v2.u64 	[%r1+16], {%rd1482, %rd1483};
	st.shared.v2.u64 	[%r1+32], {%rd1484, %rd1485};
	st.shared.v2.u64 	[%r1+48], {%rd1486, %rd1487};
$L__BB35_176:
	add.s64 	%rd182, %rd180, %rd5;
	mad.lo.s64 	%rd183, %rd182, %rd3, %rd4;
	setp.ge.u64 	%p89, %rd183, %rd517;
	@%p89 bra 	$L__BB35_178;
	mul.lo.s64 	%rd1488, %rd183, %rd6;
	shl.b64 	%rd1489, %rd1488, 6;
	add.s64 	%rd1490, %rd1, %rd1489;
	ld.global.v4.u64 	{%rd1491, %rd1492, %rd1493, %rd1494}, [%rd1490];
	ld.global.v4.u64 	{%rd1495, %rd1496, %rd1497, %rd1498}, [%rd1490+32];
	st.shared.v2.u64 	[%r1], {%rd1491, %rd1492};
	st.shared.v2.u64 	[%r1+16], {%rd1493, %rd1494};
	st.shared.v2.u64 	[%r1+32], {%rd1495, %rd1496};
	st.shared.v2.u64 	[%r1+48], {%rd1497, %rd1498};
$L__BB35_178:
	add.s64 	%rd184, %rd182, %rd5;
	mad.lo.s64 	%rd185, %rd184, %rd3, %rd4;
	setp.ge.u64 	%p90, %rd185, %rd517;
	@%p90 bra 	$L__BB35_180;
	mul.lo.s64 	%rd1499, %rd185, %rd6;
	shl.b64 	%rd1500, %rd1499, 6;
	add.s64 	%rd1501, %rd1, %rd1500;
	ld.global.v4.u64 	{%rd1502, %rd1503, %rd1504, %rd1505}, [%rd1501];
	ld.global.v4.u64 	{%rd1506, %rd1507, %rd1508, %rd1509}, [%rd1501+32];
	st.shared.v2.u64 	[%r1], {%rd1502, %rd1503};
	st.shared.v2.u64 	[%r1+16], {%rd1504, %rd1505};
	st.shared.v2.u64 	[%r1+32], {%rd1506, %rd1507};
	st.shared.v2.u64 	[%r1+48], {%rd1508, %rd1509};
$L__BB35_180:
	add.s64 	%rd186, %rd184, %rd5;
	mad.lo.s64 	%rd187, %rd186, %rd3, %rd4;
	setp.ge.u64 	%p91, %rd187, %rd517;
	@%p91 bra 	$L__BB35_182;
	mul.lo.s64 	%rd1510, %rd187, %rd6;
	shl.b64 	%rd1511, %rd1510, 6;
	add.s64 	%rd1512, %rd1, %rd1511;
	ld.global.v4.u64 	{%rd1513, %rd1514, %rd1515, %rd1516}, [%rd1512];
	ld.global.v4.u64 	{%rd1517, %rd1518, %rd1519, %rd1520}, [%rd1512+32];
	st.shared.v2.u64 	[%r1], {%rd1513, %rd1514};
	st.shared.v2.u64 	[%r1+16], {%rd1515, %rd1516};
	st.shared.v2.u64 	[%r1+32], {%rd1517, %rd1518};
	st.shared.v2.u64 	[%r1+48], {%rd1519, %rd1520};
$L__BB35_182:
	add.s64 	%rd188, %rd186, %rd5;
	mad.lo.s64 	%rd189, %rd188, %rd3, %rd4;
	setp.ge.u64 	%p92, %rd189, %rd517;
	@%p92 bra 	$L__BB35_184;
	mul.lo.s64 	%rd1521, %rd189, %rd6;
	shl.b64 	%rd1522, %rd1521, 6;
	add.s64 	%rd1523, %rd1, %rd1522;
	ld.global.v4.u64 	{%rd1524, %rd1525, %rd1526, %rd1527}, [%rd1523];
	ld.global.v4.u64 	{%rd1528, %rd1529, %rd1530, %rd1531}, [%rd1523+32];
	st.shared.v2.u64 	[%r1], {%rd1524, %rd1525};
	st.shared.v2.u64 	[%r1+16], {%rd1526, %rd1527};
	st.shared.v2.u64 	[%r1+32], {%rd1528, %rd1529};
	st.shared.v2.u64 	[%r1+48], {%rd1530, %rd1531};
$L__BB35_184:
	add.s64 	%rd190, %rd188, %rd5;
	mad.lo.s64 	%rd191, %rd190, %rd3, %rd4;
	setp.ge.u64 	%p93, %rd191, %rd517;
	@%p93 bra 	$L__BB35_186;
	mul.lo.s64 	%rd1532, %rd191, %rd6;
	shl.b64 	%rd1533, %rd1532, 6;
	add.s64 	%rd1534, %rd1, %rd1533;
	ld.global.v4.u64 	{%rd1535, %rd1536, %rd1537, %rd1538}, [%rd1534];
	ld.global.v4.u64 	{%rd1539, %rd1540, %rd1541, %rd1542}, [%rd1534+32];
	st.shared.v2.u64 	[%r1], {%rd1535, %rd1536};
	st.shared.v2.u64 	[%r1+16], {%rd1537, %rd1538};
	st.shared.v2.u64 	[%r1+32], {%rd1539, %rd1540};
	st.shared.v2.u64 	[%r1+48], {%rd1541, %rd1542};
$L__BB35_186:
	add.s64 	%rd192, %rd190, %rd5;
	mad.lo.s64 	%rd193, %rd192, %rd3, %rd4;
	setp.ge.u64 	%p94, %rd193, %rd517;
	@%p94 bra 	$L__BB35_188;
	mul.lo.s64 	%rd1543, %rd193, %rd6;
	shl.b64 	%rd1544, %rd1543, 6;
	add.s64 	%rd1545, %rd1, %rd1544;
	ld.global.v4.u64 	{%rd1546, %rd1547, %rd1548, %rd1549}, [%rd1545];
	ld.global.v4.u64 	{%rd1550, %rd1551, %rd1552, %rd1553}, [%rd1545+32];
	st.shared.v2.u64 	[%r1], {%rd1546, %rd1547};
	st.shared.v2.u64 	[%r1+16], {%rd1548, %rd1549};
	st.shared.v2.u64 	[%r1+32], {%rd1550, %rd1551};
	st.shared.v2.u64 	[%r1+48], {%rd1552, %rd1553};
$L__BB35_188:
	add.s64 	%rd194, %rd192, %rd5;
	mad.lo.s64 	%rd195, %rd194, %rd3, %rd4;
	setp.ge.u64 	%p95, %rd195, %rd517;
	@%p95 bra 	$L__BB35_190;
	mul.lo.s64 	%rd1554, %rd195, %rd6;
	shl.b64 	%rd1555, %rd1554, 6;
	add.s64 	%rd1556, %rd1, %rd1555;
	ld.global.v4.u64 	{%rd1557, %rd1558, %rd1559, %rd1560}, [%rd1556];
	ld.global.v4.u64 	{%rd1561, %rd1562, %rd1563, %rd1564}, [%rd1556+32];
	st.shared.v2.u64 	[%r1], {%rd1557, %rd1558};
	st.shared.v2.u64 	[%r1+16], {%rd1559, %rd1560};
	st.shared.v2.u64 	[%r1+32], {%rd1561, %rd1562};
	st.shared.v2.u64 	[%r1+48], {%rd1563, %rd1564};
$L__BB35_190:
	add.s64 	%rd196, %rd194, %rd5;
	mad.lo.s64 	%rd197, %rd196, %rd3, %rd4;
	setp.ge.u64 	%p96, %rd197, %rd517;
	@%p96 bra 	$L__BB35_192;
	mul.lo.s64 	%rd1565, %rd197, %rd6;
	shl.b64 	%rd1566, %rd1565, 6;
	add.s64 	%rd1567, %rd1, %rd1566;
	ld.global.v4.u64 	{%rd1568, %rd1569, %rd1570, %rd1571}, [%rd1567];
	ld.global.v4.u64 	{%rd1572, %rd1573, %rd1574, %rd1575}, [%rd1567+32];
	st.shared.v2.u64 	[%r1], {%rd1568, %rd1569};
	st.shared.v2.u64 	[%r1+16], {%rd1570, %rd1571};
	st.shared.v2.u64 	[%r1+32], {%rd1572, %rd1573};
	st.shared.v2.u64 	[%r1+48], {%rd1574, %rd1575};
$L__BB35_192:
	add.s64 	%rd198, %rd196, %rd5;
	mad.lo.s64 	%rd199, %rd198, %rd3, %rd4;
	setp.ge.u64 	%p97, %rd199, %rd517;
	@%p97 bra 	$L__BB35_194;
	mul.lo.s64 	%rd1576, %rd199, %rd6;
	shl.b64 	%rd1577, %rd1576, 6;
	add.s64 	%rd1578, %rd1, %rd1577;
	ld.global.v4.u64 	{%rd1579, %rd1580, %rd1581, %rd1582}, [%rd1578];
	ld.global.v4.u64 	{%rd1583, %rd1584, %rd1585, %rd1586}, [%rd1578+32];
	st.shared.v2.u64 	[%r1], {%rd1579, %rd1580};
	st.shared.v2.u64 	[%r1+16], {%rd1581, %rd1582};
	st.shared.v2.u64 	[%r1+32], {%rd1583, %rd1584};
	st.shared.v2.u64 	[%r1+48], {%rd1585, %rd1586};
$L__BB35_194:
	add.s64 	%rd200, %rd198, %rd5;
	mad.lo.s64 	%rd201, %rd200, %rd3, %rd4;
	setp.ge.u64 	%p98, %rd201, %rd517;
	@%p98 bra 	$L__BB35_196;
	mul.lo.s64 	%rd1587, %rd201, %rd6;
	shl.b64 	%rd1588, %rd1587, 6;
	add.s64 	%rd1589, %rd1, %rd1588;
	ld.global.v4.u64 	{%rd1590, %rd1591, %rd1592, %rd1593}, [%rd1589];
	ld.global.v4.u64 	{%rd1594, %rd1595, %rd1596, %rd1597}, [%rd1589+32];
	st.shared.v2.u64 	[%r1], {%rd1590, %rd1591};
	st.shared.v2.u64 	[%r1+16], {%rd1592, %rd1593};
	st.shared.v2.u64 	[%r1+32], {%rd1594, %rd1595};
	st.shared.v2.u64 	[%r1+48], {%rd1596, %rd1597};
$L__BB35_196:
	add.s64 	%rd202, %rd200, %rd5;
	mad.lo.s64 	%rd203, %rd202, %rd3, %rd4;
	setp.ge.u64 	%p99, %rd203, %rd517;
	@%p99 bra 	$L__BB35_198;
	mul.lo.s64 	%rd1598, %rd203, %rd6;
	shl.b64 	%rd1599, %rd1598, 6;
	add.s64 	%rd1600, %rd1, %rd1599;
	ld.global.v4.u64 	{%rd1601, %rd1602, %rd1603, %rd1604}, [%rd1600];
	ld.global.v4.u64 	{%rd1605, %rd1606, %rd1607, %rd1608}, [%rd1600+32];
	st.shared.v2.u64 	[%r1], {%rd1601, %rd1602};
	st.shared.v2.u64 	[%r1+16], {%rd1603, %rd1604};
	st.shared.v2.u64 	[%r1+32], {%rd1605, %rd1606};
	st.shared.v2.u64 	[%r1+48], {%rd1607, %rd1608};
$L__BB35_198:
	add.s64 	%rd204, %rd202, %rd5;
	mad.lo.s64 	%rd205, %rd204, %rd3, %rd4;
	setp.ge.u64 	%p100, %rd205, %rd517;
	@%p100 bra 	$L__BB35_200;
	mul.lo.s64 	%rd1609, %rd205, %rd6;
	shl.b64 	%rd1610, %rd1609, 6;
	add.s64 	%rd1611, %rd1, %rd1610;
	ld.global.v4.u64 	{%rd1612, %rd1613, %rd1614, %rd1615}, [%rd1611];
	ld.global.v4.u64 	{%rd1616, %rd1617, %rd1618, %rd1619}, [%rd1611+32];
	st.shared.v2.u64 	[%r1], {%rd1612, %rd1613};
	st.shared.v2.u64 	[%r1+16], {%rd1614, %rd1615};
	st.shared.v2.u64 	[%r1+32], {%rd1616, %rd1617};
	st.shared.v2.u64 	[%r1+48], {%rd1618, %rd1619};
$L__BB35_200:
	add.s64 	%rd206, %rd204, %rd5;
	mad.lo.s64 	%rd207, %rd206, %rd3, %rd4;
	setp.ge.u64 	%p101, %rd207, %rd517;
	@%p101 bra 	$L__BB35_202;
	mul.lo.s64 	%rd1620, %rd207, %rd6;
	shl.b64 	%rd1621, %rd1620, 6;
	add.s64 	%rd1622, %rd1, %rd1621;
	ld.global.v4.u64 	{%rd1623, %rd1624, %rd1625, %rd1626}, [%rd1622];
	ld.global.v4.u64 	{%rd1627, %rd1628, %rd1629, %rd1630}, [%rd1622+32];
	st.shared.v2.u64 	[%r1], {%rd1623, %rd1624};
	st.shared.v2.u64 	[%r1+16], {%rd1625, %rd1626};
	st.shared.v2.u64 	[%r1+32], {%rd1627, %rd1628};
	st.shared.v2.u64 	[%r1+48], {%rd1629, %rd1630};
$L__BB35_202:
	add.s64 	%rd208, %rd206, %rd5;
	mad.lo.s64 	%rd209, %rd208, %rd3, %rd4;
	setp.ge.u64 	%p102, %rd209, %rd517;
	@%p102 bra 	$L__BB35_204;
	mul.lo.s64 	%rd1631, %rd209, %rd6;
	shl.b64 	%rd1632, %rd1631, 6;
	add.s64 	%rd1633, %rd1, %rd1632;
	ld.global.v4.u64 	{%rd1634, %rd1635, %rd1636, %rd1637}, [%rd1633];
	ld.global.v4.u64 	{%rd1638, %rd1639, %rd1640, %rd1641}, [%rd1633+32];
	st.shared.v2.u64 	[%r1], {%rd1634, %rd1635};
	st.shared.v2.u64 	[%r1+16], {%rd1636, %rd1637};
	st.shared.v2.u64 	[%r1+32], {%rd1638, %rd1639};
	st.shared.v2.u64 	[%r1+48], {%rd1640, %rd1641};
$L__BB35_204:
	add.s64 	%rd210, %rd208, %rd5;
	mad.lo.s64 	%rd211, %rd210, %rd3, %rd4;
	setp.ge.u64 	%p103, %rd211, %rd517;
	@%p103 bra 	$L__BB35_206;
	mul.lo.s64 	%rd1642, %rd211, %rd6;
	shl.b64 	%rd1643, %rd1642, 6;
	add.s64 	%rd1644, %rd1, %rd1643;
	ld.global.v4.u64 	{%rd1645, %rd1646, %rd1647, %rd1648}, [%rd1644];
	ld.global.v4.u64 	{%rd1649, %rd1650, %rd1651, %rd1652}, [%rd1644+32];
	st.shared.v2.u64 	[%r1], {%rd1645, %rd1646};
	st.shared.v2.u64 	[%r1+16], {%rd1647, %rd1648};
	st.shared.v2.u64 	[%r1+32], {%rd1649, %rd1650};
	st.shared.v2.u64 	[%r1+48], {%rd1651, %rd1652};
$L__BB35_206:
	add.s64 	%rd212, %rd210, %rd5;
	mad.lo.s64 	%rd213, %rd212, %rd3, %rd4;
	setp.ge.u64 	%p104, %rd213, %rd517;
	@%p104 bra 	$L__BB35_208;
	mul.lo.s64 	%rd1653, %rd213, %rd6;
	shl.b64 	%rd1654, %rd1653, 6;
	add.s64 	%rd1655, %rd1, %rd1654;
	ld.global.v4.u64 	{%rd1656, %rd1657, %rd1658, %rd1659}, [%rd1655];
	ld.global.v4.u64 	{%rd1660, %rd1661, %rd1662, %rd1663}, [%rd1655+32];
	st.shared.v2.u64 	[%r1], {%rd1656, %rd1657};
	st.shared.v2.u64 	[%r1+16], {%rd1658, %rd1659};
	st.shared.v2.u64 	[%r1+32], {%rd1660, %rd1661};
	st.shared.v2.u64 	[%r1+48], {%rd1662, %rd1663};
$L__BB35_208:
	add.s64 	%rd214, %rd212, %rd5;
	mad.lo.s64 	%rd215, %rd214, %rd3, %rd4;
	setp.ge.u64 	%p105, %rd215, %rd517;
	@%p105 bra 	$L__BB35_210;
	mul.lo.s64 	%rd1664, %rd215, %rd6;
	shl.b64 	%rd1665, %rd1664, 6;
	add.s64 	%rd1666, %rd1, %rd1665;
	ld.global.v4.u64 	{%rd1667, %rd1668, %rd1669, %rd1670}, [%rd1666];
	ld.global.v4.u64 	{%rd1671, %rd1672, %rd1673, %rd1674}, [%rd1666+32];
	st.shared.v2.u64 	[%r1], {%rd1667, %rd1668};
	st.shared.v2.u64 	[%r1+16], {%rd1669, %rd1670};
	st.shared.v2.u64 	[%r1+32], {%rd1671, %rd1672};
	st.shared.v2.u64 	[%r1+48], {%rd1673, %rd1674};
$L__BB35_210:
	add.s64 	%rd216, %rd214, %rd5;
	mad.lo.s64 	%rd217, %rd216, %rd3, %rd4;
	setp.ge.u64 	%p106, %rd217, %rd517;
	@%p106 bra 	$L__BB35_212;
	mul.lo.s64 	%rd1675, %rd217, %rd6;
	shl.b64 	%rd1676, %rd1675, 6;
	add.s64 	%rd1677, %rd1, %rd1676;
	ld.global.v4.u64 	{%rd1678, %rd1679, %rd1680, %rd1681}, [%rd1677];
	ld.global.v4.u64 	{%rd1682, %rd1683, %rd1684, %rd1685}, [%rd1677+32];
	st.shared.v2.u64 	[%r1], {%rd1678, %rd1679};
	st.shared.v2.u64 	[%r1+16], {%rd1680, %rd1681};
	st.shared.v2.u64 	[%r1+32], {%rd1682, %rd1683};
	st.shared.v2.u64 	[%r1+48], {%rd1684, %rd1685};
$L__BB35_212:
	add.s64 	%rd218, %rd216, %rd5;
	mad.lo.s64 	%rd219, %rd218, %rd3, %rd4;
	setp.ge.u64 	%p107, %rd219, %rd517;
	@%p107 bra 	$L__BB35_214;
	mul.lo.s64 	%rd1686, %rd219, %rd6;
	shl.b64 	%rd1687, %rd1686, 6;
	add.s64 	%rd1688, %rd1, %rd1687;
	ld.global.v4.u64 	{%rd1689, %rd1690, %rd1691, %rd1692}, [%rd1688];
	ld.global.v4.u64 	{%rd1693, %rd1694, %rd1695, %rd1696}, [%rd1688+32];
	st.shared.v2.u64 	[%r1], {%rd1689, %rd1690};
	st.shared.v2.u64 	[%r1+16], {%rd1691, %rd1692};
	st.shared.v2.u64 	[%r1+32], {%rd1693, %rd1694};
	st.shared.v2.u64 	[%r1+48], {%rd1695, %rd1696};
$L__BB35_214:
	add.s64 	%rd220, %rd218, %rd5;
	mad.lo.s64 	%rd221, %rd220, %rd3, %rd4;
	setp.ge.u64 	%p108, %rd221, %rd517;
	@%p108 bra 	$L__BB35_216;
	mul.lo.s64 	%rd1697, %rd221, %rd6;
	shl.b64 	%rd1698, %rd1697, 6;
	add.s64 	%rd1699, %rd1, %rd1698;
	ld.global.v4.u64 	{%rd1700, %rd1701, %rd1702, %rd1703}, [%rd1699];
	ld.global.v4.u64 	{%rd1704, %rd1705, %rd1706, %rd1707}, [%rd1699+32];
	st.shared.v2.u64 	[%r1], {%rd1700, %rd1701};
	st.shared.v2.u64 	[%r1+16], {%rd1702, %rd1703};
	st.shared.v2.u64 	[%r1+32], {%rd1704, %rd1705};
	st.shared.v2.u64 	[%r1+48], {%rd1706, %rd1707};
$L__BB35_216:
	add.s64 	%rd222, %rd220, %rd5;
	mad.lo.s64 	%rd223, %rd222, %rd3, %rd4;
	setp.ge.u64 	%p109, %rd223, %rd517;
	@%p109 bra 	$L__BB35_218;
	mul.lo.s64 	%rd1708, %rd223, %rd6;
	shl.b64 	%rd1709, %rd1708, 6;
	add.s64 	%rd1710, %rd1, %rd1709;
	ld.global.v4.u64 	{%rd1711, %rd1712, %rd1713, %rd1714}, [%rd1710];
	ld.global.v4.u64 	{%rd1715, %rd1716, %rd1717, %rd1718}, [%rd1710+32];
	st.shared.v2.u64 	[%r1], {%rd1711, %rd1712};
	st.shared.v2.u64 	[%r1+16], {%rd1713, %rd1714};
	st.shared.v2.u64 	[%r1+32], {%rd1715, %rd1716};
	st.shared.v2.u64 	[%r1+48], {%rd1717, %rd1718};
$L__BB35_218:
	add.s64 	%rd224, %rd222, %rd5;
	mad.lo.s64 	%rd225, %rd224, %rd3, %rd4;
	setp.ge.u64 	%p110, %rd225, %rd517;
	@%p110 bra 	$L__BB35_220;
	mul.lo.s64 	%rd1719, %rd225, %rd6;
	shl.b64 	%rd1720, %rd1719, 6;
	add.s64 	%rd1721, %rd1, %rd1720;
	ld.global.v4.u64 	{%rd1722, %rd1723, %rd1724, %rd1725}, [%rd1721];
	ld.global.v4.u64 	{%rd1726, %rd1727, %rd1728, %rd1729}, [%rd1721+32];
	st.shared.v2.u64 	[%r1], {%rd1722, %rd1723};
	st.shared.v2.u64 	[%r1+16], {%rd1724, %rd1725};
	st.shared.v2.u64 	[%r1+32], {%rd1726, %rd1727};
	st.shared.v2.u64 	[%r1+48], {%rd1728, %rd1729};
$L__BB35_220:
	add.s64 	%rd226, %rd224, %rd5;
	mad.lo.s64 	%rd227, %rd226, %rd3, %rd4;
	setp.ge.u64 	%p111, %rd227, %rd517;
	@%p111 bra 	$L__BB35_222;
	mul.lo.s64 	%rd1730, %rd227, %rd6;
	shl.b64 	%rd1731, %rd1730, 6;
	add.s64 	%rd1732, %rd1, %rd1731;
	ld.global.v4.u64 	{%rd1733, %rd1734, %rd1735, %rd1736}, [%rd1732];
	ld.global.v4.u64 	{%rd1737, %rd1738, %rd1739, %rd1740}, [%rd1732+32];
	st.shared.v2.u64 	[%r1], {%rd1733, %rd1734};
	st.shared.v2.u64 	[%r1+16], {%rd1735, %rd1736};
	st.shared.v2.u64 	[%r1+32], {%rd1737, %rd1738};
	st.shared.v2.u64 	[%r1+48], {%rd1739, %rd1740};
$L__BB35_222:
	add.s64 	%rd228, %rd226, %rd5;
	mad.lo.s64 	%rd229, %rd228, %rd3, %rd4;
	setp.ge.u64 	%p112, %rd229, %rd517;
	@%p112 bra 	$L__BB35_224;
	mul.lo.s64 	%rd1741, %rd229, %rd6;
	shl.b64 	%rd1742, %rd1741, 6;
	add.s64 	%rd1743, %rd1, %rd1742;
	ld.global.v4.u64 	{%rd1744, %rd1745, %rd1746, %rd1747}, [%rd1743];
	ld.global.v4.u64 	{%rd1748, %rd1749, %rd1750, %rd1751}, [%rd1743+32];
	st.shared.v2.u64 	[%r1], {%rd1744, %rd1745};
	st.shared.v2.u64 	[%r1+16], {%rd1746, %rd1747};
	st.shared.v2.u64 	[%r1+32], {%rd1748, %rd1749};
	st.shared.v2.u64 	[%r1+48], {%rd1750, %rd1751};
$L__BB35_224:
	add.s64 	%rd230, %rd228, %rd5;
	mad.lo.s64 	%rd231, %rd230, %rd3, %rd4;
	setp.ge.u64 	%p113, %rd231, %rd517;
	@%p113 bra 	$L__BB35_226;
	mul.lo.s64 	%rd1752, %rd231, %rd6;
	shl.b64 	%rd1753, %rd1752, 6;
	add.s64 	%rd1754, %rd1, %rd1753;
	ld.global.v4.u64 	{%rd1755, %rd1756, %rd1757, %rd1758}, [%rd1754];
	ld.global.v4.u64 	{%rd1759, %rd1760, %rd1761, %rd1762}, [%rd1754+32];
	st.shared.v2.u64 	[%r1], {%rd1755, %rd1756};
	st.shared.v2.u64 	[%r1+16], {%rd1757, %rd1758};
	st.shared.v2.u64 	[%r1+32], {%rd1759, %rd1760};
	st.shared.v2.u64 	[%r1+48], {%rd1761, %rd1762};
$L__BB35_226:
	add.s64 	%rd232, %rd230, %rd5;
	mad.lo.s64 	%rd233, %rd232, %rd3, %rd4;
	setp.ge.u64 	%p114, %rd233, %rd517;
	@%p114 bra 	$L__BB35_228;
	mul.lo.s64 	%rd1763, %rd233, %rd6;
	shl.b64 	%rd1764, %rd1763, 6;
	add.s64 	%rd1765, %rd1, %rd1764;
	ld.global.v4.u64 	{%rd1766, %rd1767, %rd1768, %rd1769}, [%rd1765];
	ld.global.v4.u64 	{%rd1770, %rd1771, %rd1772, %rd1773}, [%rd1765+32];
	st.shared.v2.u64 	[%r1], {%rd1766, %rd1767};
	st.shared.v2.u64 	[%r1+16], {%rd1768, %rd1769};
	st.shared.v2.u64 	[%r1+32], {%rd1770, %rd1771};
	st.shared.v2.u64 	[%r1+48], {%rd1772, %rd1773};
$L__BB35_228:
	add.s64 	%rd234, %rd232, %rd5;
	mad.lo.s64 	%rd235, %rd234, %rd3, %rd4;
	setp.ge.u64 	%p115, %rd235, %rd517;
	@%p115 bra 	$L__BB35_230;
	mul.lo.s64 	%rd1774, %rd235, %rd6;
	shl.b64 	%rd1775, %rd1774, 6;
	add.s64 	%rd1776, %rd1, %rd1775;
	ld.global.v4.u64 	{%rd1777, %rd1778, %rd1779, %rd1780}, [%rd1776];
	ld.global.v4.u64 	{%rd1781, %rd1782, %rd1783, %rd1784}, [%rd1776+32];
	st.shared.v2.u64 	[%r1], {%rd1777, %rd1778};
	st.shared.v2.u64 	[%r1+16], {%rd1779, %rd1780};
	st.shared.v2.u64 	[%r1+32], {%rd1781, %rd1782};
	st.shared.v2.u64 	[%r1+48], {%rd1783, %rd1784};
$L__BB35_230:
	add.s64 	%rd236, %rd234, %rd5;
	mad.lo.s64 	%rd237, %rd236, %rd3, %rd4;
	setp.ge.u64 	%p116, %rd237, %rd517;
	@%p116 bra 	$L__BB35_232;
	mul.lo.s64 	%rd1785, %rd237, %rd6;
	shl.b64 	%rd1786, %rd1785, 6;
	add.s64 	%rd1787, %rd1, %rd1786;
	ld.global.v4.u64 	{%rd1788, %rd1789, %rd1790, %rd1791}, [%rd1787];
	ld.global.v4.u64 	{%rd1792, %rd1793, %rd1794, %rd1795}, [%rd1787+32];
	st.shared.v2.u64 	[%r1], {%rd1788, %rd1789};
	st.shared.v2.u64 	[%r1+16], {%rd1790, %rd1791};
	st.shared.v2.u64 	[%r1+32], {%rd1792, %rd1793};
	st.shared.v2.u64 	[%r1+48], {%rd1794, %rd1795};
$L__BB35_232:
	add.s64 	%rd238, %rd236, %rd5;
	mad.lo.s64 	%rd239, %rd238, %rd3, %rd4;
	setp.ge.u64 	%p117, %rd239, %rd517;
	@%p117 bra 	$L__BB35_234;
	mul.lo.s64 	%rd1796, %rd239, %rd6;
	shl.b64 	%rd1797, %rd1796, 6;
	add.s64 	%rd1798, %rd1, %rd1797;
	ld.global.v4.u64 	{%rd1799, %rd1800, %rd1801, %rd1802}, [%rd1798];
	ld.global.v4.u64 	{%rd1803, %rd1804, %rd1805, %rd1806}, [%rd1798+32];
	st.shared.v2.u64 	[%r1], {%rd1799, %rd1800};
	st.shared.v2.u64 	[%r1+16], {%rd1801, %rd1802};
	st.shared.v2.u64 	[%r1+32], {%rd1803, %rd1804};
	st.shared.v2.u64 	[%r1+48], {%rd1805, %rd1806};
$L__BB35_234:
	add.s64 	%rd240, %rd238, %rd5;
	mad.lo.s64 	%rd241, %rd240, %rd3, %rd4;
	setp.ge.u64 	%p118, %rd241, %rd517;
	@%p118 bra 	$L__BB35_236;
	mul.lo.s64 	%rd1807, %rd241, %rd6;
	shl.b64 	%rd1808, %rd1807, 6;
	add.s64 	%rd1809, %rd1, %rd1808;
	ld.global.v4.u64 	{%rd1810, %rd1811, %rd1812, %rd1813}, [%rd1809];
	ld.global.v4.u64 	{%rd1814, %rd1815, %rd1816, %rd1817}, [%rd1809+32];
	st.shared.v2.u64 	[%r1], {%rd1810, %rd1811};
	st.shared.v2.u64 	[%r1+16], {%rd1812, %rd1813};
	st.shared.v2.u64 	[%r1+32], {%rd1814, %rd1815};
	st.shared.v2.u64 	[%r1+48], {%rd1816, %rd1817};
$L__BB35_236:
	add.s64 	%rd242, %rd240, %rd5;
	mad.lo.s64 	%rd243, %rd242, %rd3, %rd4;
	setp.ge.u64 	%p119, %rd243, %rd517;
	@%p119 bra 	$L__BB35_238;
	mul.lo.s64 	%rd1818, %rd243, %rd6;
	shl.b64 	%rd1819, %rd1818, 6;
	add.s64 	%rd1820, %rd1, %rd1819;
	ld.global.v4.u64 	{%rd1821, %rd1822, %rd1823, %rd1824}, [%rd1820];
	ld.global.v4.u64 	{%rd1825, %rd1826, %rd1827, %rd1828}, [%rd1820+32];
	st.shared.v2.u64 	[%r1], {%rd1821, %rd1822};
	st.shared.v2.u64 	[%r1+16], {%rd1823, %rd1824};
	st.shared.v2.u64 	[%r1+32], {%rd1825, %rd1826};
	st.shared.v2.u64 	[%r1+48], {%rd1827, %rd1828};
$L__BB35_238:
	add.s64 	%rd244, %rd242, %rd5;
	mad.lo.s64 	%rd245, %rd244, %rd3, %rd4;
	setp.ge.u64 	%p120, %rd245, %rd517;
	@%p120 bra 	$L__BB35_240;
	mul.lo.s64 	%rd1829, %rd245, %rd6;
	shl.b64 	%rd1830, %rd1829, 6;
	add.s64 	%rd1831, %rd1, %rd1830;
	ld.global.v4.u64 	{%rd1832, %rd1833, %rd1834, %rd1835}, [%rd1831];
	ld.global.v4.u64 	{%rd1836, %rd1837, %rd1838, %rd1839}, [%rd1831+32];
	st.shared.v2.u64 	[%r1], {%rd1832, %rd1833};
	st.shared.v2.u64 	[%r1+16], {%rd1834, %rd1835};
	st.shared.v2.u64 	[%r1+32], {%rd1836, %rd1837};
	st.shared.v2.u64 	[%r1+48], {%rd1838, %rd1839};
$L__BB35_240:
	add.s64 	%rd246, %rd244, %rd5;
	mad.lo.s64 	%rd247, %rd246, %rd3, %rd4;
	setp.ge.u64 	%p121, %rd247, %rd517;
	@%p121 bra 	$L__BB35_242;
	mul.lo.s64 	%rd1840, %rd247, %rd6;
	shl.b64 	%rd1841, %rd1840, 6;
	add.s64 	%rd1842, %rd1, %rd1841;
	ld.global.v4.u64 	{%rd1843, %rd1844, %rd1845, %rd1846}, [%rd1842];
	ld.global.v4.u64 	{%rd1847, %rd1848, %rd1849, %rd1850}, [%rd1842+32];
	st.shared.v2.u64 	[%r1], {%rd1843, %rd1844};
	st.shared.v2.u64 	[%r1+16], {%rd1845, %rd1846};
	st.shared.v2.u64 	[%r1+32], {%rd1847, %rd1848};
	st.shared.v2.u64 	[%r1+48], {%rd1849, %rd1850};
$L__BB35_242:
	add.s64 	%rd248, %rd246, %rd5;
	mad.lo.s64 	%rd249, %rd248, %rd3, %rd4;
	setp.ge.u64 	%p122, %rd249, %rd517;
	@%p122 bra 	$L__BB35_244;
	mul.lo.s64 	%rd1851, %rd249, %rd6;
	shl.b64 	%rd1852, %rd1851, 6;
	add.s64 	%rd1853, %rd1, %rd1852;
	ld.global.v4.u64 	{%rd1854, %rd1855, %rd1856, %rd1857}, [%rd1853];
	ld.global.v4.u64 	{%rd1858, %rd1859, %rd1860, %rd1861}, [%rd1853+32];
	st.shared.v2.u64 	[%r1], {%rd1854, %rd1855};
	st.shared.v2.u64 	[%r1+16], {%rd1856, %rd1857};
	st.shared.v2.u64 	[%r1+32], {%rd1858, %rd1859};
	st.shared.v2.u64 	[%r1+48], {%rd1860, %rd1861};
$L__BB35_244:
	add.s64 	%rd250, %rd248, %rd5;
	mad.lo.s64 	%rd251, %rd250, %rd3, %rd4;
	setp.ge.u64 	%p123, %rd251, %rd517;
	@%p123 bra 	$L__BB35_246;
	mul.lo.s64 	%rd1862, %rd251, %rd6;
	shl.b64 	%rd1863, %rd1862, 6;
	add.s64 	%rd1864, %rd1, %rd1863;
	ld.global.v4.u64 	{%rd1865, %rd1866, %rd1867, %rd1868}, [%rd1864];
	ld.global.v4.u64 	{%rd1869, %rd1870, %rd1871, %rd1872}, [%rd1864+32];
	st.shared.v2.u64 	[%r1], {%rd1865, %rd1866};
	st.shared.v2.u64 	[%r1+16], {%rd1867, %rd1868};
	st.shared.v2.u64 	[%r1+32], {%rd1869, %rd1870};
	st.shared.v2.u64 	[%r1+48], {%rd1871, %rd1872};
$L__BB35_246:
	add.s64 	%rd252, %rd250, %rd5;
	mad.lo.s64 	%rd253, %rd252, %rd3, %rd4;
	setp.ge.u64 	%p124, %rd253, %rd517;
	@%p124 bra 	$L__BB35_248;
	mul.lo.s64 	%rd1873, %rd253, %rd6;
	shl.b64 	%rd1874, %rd1873, 6;
	add.s64 	%rd1875, %rd1, %rd1874;
	ld.global.v4.u64 	{%rd1876, %rd1877, %rd1878, %rd1879}, [%rd1875];
	ld.global.v4.u64 	{%rd1880, %rd1881, %rd1882, %rd1883}, [%rd1875+32];
	st.shared.v2.u64 	[%r1], {%rd1876, %rd1877};
	st.shared.v2.u64 	[%r1+16], {%rd1878, %rd1879};
	st.shared.v2.u64 	[%r1+32], {%rd1880, %rd1881};
	st.shared.v2.u64 	[%r1+48], {%rd1882, %rd1883};
$L__BB35_248:
	add.s64 	%rd254, %rd252, %rd5;
	mad.lo.s64 	%rd255, %rd254, %rd3, %rd4;
	setp.ge.u64 	%p125, %rd255, %rd517;
	@%p125 bra 	$L__BB35_250;
	mul.lo.s64 	%rd1884, %rd255, %rd6;
	shl.b64 	%rd1885, %rd1884, 6;
	add.s64 	%rd1886, %rd1, %rd1885;
	ld.global.v4.u64 	{%rd1887, %rd1888, %rd1889, %rd1890}, [%rd1886];
	ld.global.v4.u64 	{%rd1891, %rd1892, %rd1893, %rd1894}, [%rd1886+32];
	st.shared.v2.u64 	[%r1], {%rd1887, %rd1888};
	st.shared.v2.u64 	[%r1+16], {%rd1889, %rd1890};
	st.shared.v2.u64 	[%r1+32], {%rd1891, %rd1892};
	st.shared.v2.u64 	[%r1+48], {%rd1893, %rd1894};
$L__BB35_250:
	add.s64 	%rd256, %rd254, %rd5;
	mad.lo.s64 	%rd257, %rd256, %rd3, %rd4;
	setp.ge.u64 	%p126, %rd257, %rd517;
	@%p126 bra 	$L__BB35_252;
	mul.lo.s64 	%rd1895, %rd257, %rd6;
	shl.b64 	%rd1896, %rd1895, 6;
	add.s64 	%rd1897, %rd1, %rd1896;
	ld.global.v4.u64 	{%rd1898, %rd1899, %rd1900, %rd1901}, [%rd1897];
	ld.global.v4.u64 	{%rd1902, %rd1903, %rd1904, %rd1905}, [%rd1897+32];
	st.shared.v2.u64 	[%r1], {%rd1898, %rd1899};
	st.shared.v2.u64 	[%r1+16], {%rd1900, %rd1901};
	st.shared.v2.u64 	[%r1+32], {%rd1902, %rd1903};
	st.shared.v2.u64 	[%r1+48], {%rd1904, %rd1905};
$L__BB35_252:
	add.s64 	%rd258, %rd256, %rd5;
	mad.lo.s64 	%rd259, %rd258, %rd3, %rd4;
	setp.ge.u64 	%p127, %rd259, %rd517;
	@%p127 bra 	$L__BB35_254;
	mul.lo.s64 	%rd1906, %rd259, %rd6;
	shl.b64 	%rd1907, %rd1906, 6;
	add.s64 	%rd1908, %rd1, %rd1907;
	ld.global.v4.u64 	{%rd1909, %rd1910, %rd1911, %rd1912}, [%rd1908];
	ld.global.v4.u64 	{%rd1913, %rd1914, %rd1915, %rd1916}, [%rd1908+32];
	st.shared.v2.u64 	[%r1], {%rd1909, %rd1910};
	st.shared.v2.u64 	[%r1+16], {%rd1911, %rd1912};
	st.shared.v2.u64 	[%r1+32], {%rd1913, %rd1914};
	st.shared.v2.u64 	[%r1+48], {%rd1915, %rd1916};
$L__BB35_254:
	add.s64 	%rd260, %rd258, %rd5;
	mad.lo.s64 	%rd261, %rd260, %rd3, %rd4;
	setp.ge.u64 	%p128, %rd261, %rd517;
	@%p128 bra 	$L__BB35_256;
	mul.lo.s64 	%rd1917, %rd261, %rd6;
	shl.b64 	%rd1918, %rd1917, 6;
	add.s64 	%rd1919, %rd1, %rd1918;
	ld.global.v4.u64 	{%rd1920, %rd1921, %rd1922, %rd1923}, [%rd1919];
	ld.global.v4.u64 	{%rd1924, %rd1925, %rd1926, %rd1927}, [%rd1919+32];
	st.shared.v2.u64 	[%r1], {%rd1920, %rd1921};
	st.shared.v2.u64 	[%r1+16], {%rd1922, %rd1923};
	st.shared.v2.u64 	[%r1+32], {%rd1924, %rd1925};
	st.shared.v2.u64 	[%r1+48], {%rd1926, %rd1927};
$L__BB35_256:
	add.s64 	%rd262, %rd260, %rd5;
	mad.lo.s64 	%rd263, %rd262, %rd3, %rd4;
	setp.ge.u64 	%p129, %rd263, %rd517;
	@%p129 bra 	$L__BB35_258;
	mul.lo.s64 	%rd1928, %rd263, %rd6;
	shl.b64 	%rd1929, %rd1928, 6;
	add.s64 	%rd1930, %rd1, %rd1929;
	ld.global.v4.u64 	{%rd1931, %rd1932, %rd1933, %rd1934}, [%rd1930];
	ld.global.v4.u64 	{%rd1935, %rd1936, %rd1937, %rd1938}, [%rd1930+32];
	st.shared.v2.u64 	[%r1], {%rd1931, %rd1932};
	st.shared.v2.u64 	[%r1+16], {%rd1933, %rd1934};
	st.shared.v2.u64 	[%r1+32], {%rd1935, %rd1936};
	st.shared.v2.u64 	[%r1+48], {%rd1937, %rd1938};
$L__BB35_258:
	add.s64 	%rd264, %rd262, %rd5;
	mad.lo.s64 	%rd265, %rd264, %rd3, %rd4;
	setp.ge.u64 	%p130, %rd265, %rd517;
	@%p130 bra 	$L__BB35_260;
	mul.lo.s64 	%rd1939, %rd265, %rd6;
	shl.b64 	%rd1940, %rd1939, 6;
	add.s64 	%rd1941, %rd1, %rd1940;
	ld.global.v4.u64 	{%rd1942, %rd1943, %rd1944, %rd1945}, [%rd1941];
	ld.global.v4.u64 	{%rd1946, %rd1947, %rd1948, %rd1949}, [%rd1941+32];
	st.shared.v2.u64 	[%r1], {%rd1942, %rd1943};
	st.shared.v2.u64 	[%r1+16], {%rd1944, %rd1945};
	st.shared.v2.u64 	[%r1+32], {%rd1946, %rd1947};
	st.shared.v2.u64 	[%r1+48], {%rd1948, %rd1949};
$L__BB35_260:
	add.s64 	%rd266, %rd264, %rd5;
	mad.lo.s64 	%rd267, %rd266, %rd3, %rd4;
	setp.ge.u64 	%p131, %rd267, %rd517;
	@%p131 bra 	$L__BB35_262;
	mul.lo.s64 	%rd1950, %rd267, %rd6;
	shl.b64 	%rd1951, %rd1950, 6;
	add.s64 	%rd1952, %rd1, %rd1951;
	ld.global.v4.u64 	{%rd1953, %rd1954, %rd1955, %rd1956}, [%rd1952];
	ld.global.v4.u64 	{%rd1957, %rd1958, %rd1959, %rd1960}, [%rd1952+32];
	st.shared.v2.u64 	[%r1], {%rd1953, %rd1954};
	st.shared.v2.u64 	[%r1+16], {%rd1955, %rd1956};
	st.shared.v2.u64 	[%r1+32], {%rd1957, %rd1958};
	st.shared.v2.u64 	[%r1+48], {%rd1959, %rd1960};
$L__BB35_262:
	add.s64 	%rd268, %rd266, %rd5;
	mad.lo.s64 	%rd269, %rd268, %rd3, %rd4;
	setp.ge.u64 	%p132, %rd269, %rd517;
	@%p132 bra 	$L__BB35_264;
	mul.lo.s64 	%rd1961, %rd269, %rd6;
	shl.b64 	%rd1962, %rd1961, 6;
	add.s64 	%rd1963, %rd1, %rd1962;
	ld.global.v4.u64 	{%rd1964, %rd1965, %rd1966, %rd1967}, [%rd1963];
	ld.global.v4.u64 	{%rd1968, %rd1969, %rd1970, %rd1971}, [%rd1963+32];
	st.shared.v2.u64 	[%r1], {%rd1964, %rd1965};
	st.shared.v2.u64 	[%r1+16], {%rd1966, %rd1967};
	st.shared.v2.u64 	[%r1+32], {%rd1968, %rd1969};
	st.shared.v2.u64 	[%r1+48], {%rd1970, %rd1971};
$L__BB35_264:
	add.s64 	%rd270, %rd268, %rd5;
	mad.lo.s64 	%rd271, %rd270, %rd3, %rd4;
	setp.ge.u64 	%p133, %rd271, %rd517;
	@%p133 bra 	$L__BB35_266;
	mul.lo.s64 	%rd1972, %rd271, %rd6;
	shl.b64 	%rd1973, %rd1972, 6;
	add.s64 	%rd1974, %rd1, %rd1973;
	ld.global.v4.u64 	{%rd1975, %rd1976, %rd1977, %rd1978}, [%rd1974];
	ld.global.v4.u64 	{%rd1979, %rd1980, %rd1981, %rd1982}, [%rd1974+32];
	st.shared.v2.u64 	[%r1], {%rd1975, %rd1976};
	st.shared.v2.u64 	[%r1+16], {%rd1977, %rd1978};
	st.shared.v2.u64 	[%r1+32], {%rd1979, %rd1980};
	st.shared.v2.u64 	[%r1+48], {%rd1981, %rd1982};
$L__BB35_266:
	add.s64 	%rd272, %rd270, %rd5;
	mad.lo.s64 	%rd273, %rd272, %rd3, %rd4;
	setp.ge.u64 	%p134, %rd273, %rd517;
	@%p134 bra 	$L__BB35_268;
	mul.lo.s64 	%rd1983, %rd273, %rd6;
	shl.b64 	%rd1984, %rd1983, 6;
	add.s64 	%rd1985, %rd1, %rd1984;
	ld.global.v4.u64 	{%rd1986, %rd1987, %rd1988, %rd1989}, [%rd1985];
	ld.global.v4.u64 	{%rd1990, %rd1991, %rd1992, %rd1993}, [%rd1985+32];
	st.shared.v2.u64 	[%r1], {%rd1986, %rd1987};
	st.shared.v2.u64 	[%r1+16], {%rd1988, %rd1989};
	st.shared.v2.u64 	[%r1+32], {%rd1990, %rd1991};
	st.shared.v2.u64 	[%r1+48], {%rd1992, %rd1993};
$L__BB35_268:
	add.s64 	%rd274, %rd272, %rd5;
	mad.lo.s64 	%rd275, %rd274, %rd3, %rd4;
	setp.ge.u64 	%p135, %rd275, %rd517;
	@%p135 bra 	$L__BB35_270;
	mul.lo.s64 	%rd1994, %rd275, %rd6;
	shl.b64 	%rd1995, %rd1994, 6;
	add.s64 	%rd1996, %rd1, %rd1995;
	ld.global.v4.u64 	{%rd1997, %rd1998, %rd1999, %rd2000}, [%rd1996];
	ld.global.v4.u64 	{%rd2001, %rd2002, %rd2003, %rd2004}, [%rd1996+32];
	st.shared.v2.u64 	[%r1], {%rd1997, %rd1998};
	st.shared.v2.u64 	[%r1+16], {%rd1999, %rd2000};
	st.shared.v2.u64 	[%r1+32], {%rd2001, %rd2002};
	st.shared.v2.u64 	[%r1+48], {%rd2003, %rd2004};
$L__BB35_270:
	add.s64 	%rd276, %rd274, %rd5;
	mad.lo.s64 	%rd277, %rd276, %rd3, %rd4;
	setp.ge.u64 	%p136, %rd277, %rd517;
	@%p136 bra 	$L__BB35_272;
	mul.lo.s64 	%rd2005, %rd277, %rd6;
	shl.b64 	%rd2006, %rd2005, 6;
	add.s64 	%rd2007, %rd1, %rd2006;
	ld.global.v4.u64 	{%rd2008, %rd2009, %rd2010, %rd2011}, [%rd2007];
	ld.global.v4.u64 	{%rd2012, %rd2013, %rd2014, %rd2015}, [%rd2007+32];
	st.shared.v2.u64 	[%r1], {%rd2008, %rd2009};
	st.shared.v2.u64 	[%r1+16], {%rd2010, %rd2011};
	st.shared.v2.u64 	[%r1+32], {%rd2012, %rd2013};
	st.shared.v2.u64 	[%r1+48], {%rd2014, %rd2015};
$L__BB35_272:
	add.s64 	%rd278, %rd276, %rd5;
	mad.lo.s64 	%rd279, %rd278, %rd3, %rd4;
	setp.ge.u64 	%p137, %rd279, %rd517;
	@%p137 bra 	$L__BB35_274;
	mul.lo.s64 	%rd2016, %rd279, %rd6;
	shl.b64 	%rd2017, %rd2016, 6;
	add.s64 	%rd2018, %rd1, %rd2017;
	ld.global.v4.u64 	{%rd2019, %rd2020, %rd2021, %rd2022}, [%rd2018];
	ld.global.v4.u64 	{%rd2023, %rd2024, %rd2025, %rd2026}, [%rd2018+32];
	st.shared.v2.u64 	[%r1], {%rd2019, %rd2020};
	st.shared.v2.u64 	[%r1+16], {%rd2021, %rd2022};
	st.shared.v2.u64 	[%r1+32], {%rd2023, %rd2024};
	st.shared.v2.u64 	[%r1+48], {%rd2025, %rd2026};
$L__BB35_274:
	add.s64 	%rd280, %rd278, %rd5;
	mad.lo.s64 	%rd281, %rd280, %rd3, %rd4;
	setp.ge.u64 	%p138, %rd281, %rd517;
	@%p138 bra 	$L__BB35_276;
	mul.lo.s64 	%rd2027, %rd281, %rd6;
	shl.b64 	%rd2028, %rd2027, 6;
	add.s64 	%rd2029, %rd1, %rd2028;
	ld.global.v4.u64 	{%rd2030, %rd2031, %rd2032, %rd2033}, [%rd2029];
	ld.global.v4.u64 	{%rd2034, %rd2035, %rd2036, %rd2037}, [%rd2029+32];
	st.shared.v2.u64 	[%r1], {%rd2030, %rd2031};
	st.shared.v2.u64 	[%r1+16], {%rd2032, %rd2033};
	st.shared.v2.u64 	[%r1+32], {%rd2034, %rd2035};
	st.shared.v2.u64 	[%r1+48], {%rd2036, %rd2037};
$L__BB35_276:
	add.s64 	%rd282, %rd280, %rd5;
	mad.lo.s64 	%rd283, %rd282, %rd3, %rd4;
	setp.ge.u64 	%p139, %rd283, %rd517;
	@%p139 bra 	$L__BB35_278;
	mul.lo.s64 	%rd2038, %rd283, %rd6;
	shl.b64 	%rd2039, %rd2038, 6;
	add.s64 	%rd2040, %rd1, %rd2039;
	ld.global.v4.u64 	{%rd2041, %rd2042, %rd2043, %rd2044}, [%rd2040];
	ld.global.v4.u64 	{%rd2045, %rd2046, %rd2047, %rd2048}, [%rd2040+32];
	st.shared.v2.u64 	[%r1], {%rd2041, %rd2042};
	st.shared.v2.u64 	[%r1+16], {%rd2043, %rd2044};
	st.shared.v2.u64 	[%r1+32], {%rd2045, %rd2046};
	st.shared.v2.u64 	[%r1+48], {%rd2047, %rd2048};
$L__BB35_278:
	add.s64 	%rd284, %rd282, %rd5;
	mad.lo.s64 	%rd285, %rd284, %rd3, %rd4;
	setp.ge.u64 	%p140, %rd285, %rd517;
	@%p140 bra 	$L__BB35_280;
	mul.lo.s64 	%rd2049, %rd285, %rd6;
	shl.b64 	%rd2050, %rd2049, 6;
	add.s64 	%rd2051, %rd1, %rd2050;
	ld.global.v4.u64 	{%rd2052, %rd2053, %rd2054, %rd2055}, [%rd2051];
	ld.global.v4.u64 	{%rd2056, %rd2057, %rd2058, %rd2059}, [%rd2051+32];
	st.shared.v2.u64 	[%r1], {%rd2052, %rd2053};
	st.shared.v2.u64 	[%r1+16], {%rd2054, %rd2055};
	st.shared.v2.u64 	[%r1+32], {%rd2056, %rd2057};
	st.shared.v2.u64 	[%r1+48], {%rd2058, %rd2059};
$L__BB35_280:
	add.s64 	%rd286, %rd284, %rd5;
	mad.lo.s64 	%rd287, %rd286, %rd3, %rd4;
	setp.ge.u64 	%p141, %rd287, %rd517;
	@%p141 bra 	$L__BB35_282;
	mul.lo.s64 	%rd2060, %rd287, %rd6;
	shl.b64 	%rd2061, %rd2060, 6;
	add.s64 	%rd2062, %rd1, %rd2061;
	ld.global.v4.u64 	{%rd2063, %rd2064, %rd2065, %rd2066}, [%rd2062];
	ld.global.v4.u64 	{%rd2067, %rd2068, %rd2069, %rd2070}, [%rd2062+32];
	st.shared.v2.u64 	[%r1], {%rd2063, %rd2064};
	st.shared.v2.u64 	[%r1+16], {%rd2065, %rd2066};
	st.shared.v2.u64 	[%r1+32], {%rd2067, %rd2068};
	st.shared.v2.u64 	[%r1+48], {%rd2069, %rd2070};
$L__BB35_282:
	add.s64 	%rd288, %rd286, %rd5;
	mad.lo.s64 	%rd289, %rd288, %rd3, %rd4;
	setp.ge.u64 	%p142, %rd289, %rd517;
	@%p142 bra 	$L__BB35_284;
	mul.lo.s64 	%rd2071, %rd289, %rd6;
	shl.b64 	%rd2072, %rd2071, 6;
	add.s64 	%rd2073, %rd1, %rd2072;
	ld.global.v4.u64 	{%rd2074, %rd2075, %rd2076, %rd2077}, [%rd2073];
	ld.global.v4.u64 	{%rd2078, %rd2079, %rd2080, %rd2081}, [%rd2073+32];
	st.shared.v2.u64 	[%r1], {%rd2074, %rd2075};
	st.shared.v2.u64 	[%r1+16], {%rd2076, %rd2077};
	st.shared.v2.u64 	[%r1+32], {%rd2078, %rd2079};
	st.shared.v2.u64 	[%r1+48], {%rd2080, %rd2081};
$L__BB35_284:
	add.s64 	%rd290, %rd288, %rd5;
	mad.lo.s64 	%rd291, %rd290, %rd3, %rd4;
	setp.ge.u64 	%p143, %rd291, %rd517;
	@%p143 bra 	$L__BB35_286;
	mul.lo.s64 	%rd2082, %rd291, %rd6;
	shl.b64 	%rd2083, %rd2082, 6;
	add.s64 	%rd2084, %rd1, %rd2083;
	ld.global.v4.u64 	{%rd2085, %rd2086, %rd2087, %rd2088}, [%rd2084];
	ld.global.v4.u64 	{%rd2089, %rd2090, %rd2091, %rd2092}, [%rd2084+32];
	st.shared.v2.u64 	[%r1], {%rd2085, %rd2086};
	st.shared.v2.u64 	[%r1+16], {%rd2087, %rd2088};
	st.shared.v2.u64 	[%r1+32], {%rd2089, %rd2090};
	st.shared.v2.u64 	[%r1+48], {%rd2091, %rd2092};
$L__BB35_286:
	add.s64 	%rd292, %rd290, %rd5;
	mad.lo.s64 	%rd293, %rd292, %rd3, %rd4;
	setp.ge.u64 	%p144, %rd293, %rd517;
	@%p144 bra 	$L__BB35_288;
	mul.lo.s64 	%rd2093, %rd293, %rd6;
	shl.b64 	%rd2094, %rd2093, 6;
	add.s64 	%rd2095, %rd1, %rd2094;
	ld.global.v4.u64 	{%rd2096, %rd2097, %rd2098, %rd2099}, [%rd2095];
	ld.global.v4.u64 	{%rd2100, %rd2101, %rd2102, %rd2103}, [%rd2095+32];
	st.shared.v2.u64 	[%r1], {%rd2096, %rd2097};
	st.shared.v2.u64 	[%r1+16], {%rd2098, %rd2099};
	st.shared.v2.u64 	[%r1+32], {%rd2100, %rd2101};
	st.shared.v2.u64 	[%r1+48], {%rd2102, %rd2103};
$L__BB35_288:
	add.s64 	%rd294, %rd292, %rd5;
	mad.lo.s64 	%rd295, %rd294, %rd3, %rd4;
	setp.ge.u64 	%p145, %rd295, %rd517;
	@%p145 bra 	$L__BB35_290;
	mul.lo.s64 	%rd2104, %rd295, %rd6;
	shl.b64 	%rd2105, %rd2104, 6;
	add.s64 	%rd2106, %rd1, %rd2105;
	ld.global.v4.u64 	{%rd2107, %rd2108, %rd2109, %rd2110}, [%rd2106];
	ld.global.v4.u64 	{%rd2111, %rd2112, %rd2113, %rd2114}, [%rd2106+32];
	st.shared.v2.u64 	[%r1], {%rd2107, %rd2108};
	st.shared.v2.u64 	[%r1+16], {%rd2109, %rd2110};
	st.shared.v2.u64 	[%r1+32], {%rd2111, %rd2112};
	st.shared.v2.u64 	[%r1+48], {%rd2113, %rd2114};
$L__BB35_290:
	add.s64 	%rd296, %rd294, %rd5;
	mad.lo.s64 	%rd297, %rd296, %rd3, %rd4;
	setp.ge.u64 	%p146, %rd297, %rd517;
	@%p146 bra 	$L__BB35_292;
	mul.lo.s64 	%rd2115, %rd297, %rd6;
	shl.b64 	%rd2116, %rd2115, 6;
	add.s64 	%rd2117, %rd1, %rd2116;
	ld.global.v4.u64 	{%rd2118, %rd2119, %rd2120, %rd2121}, [%rd2117];
	ld.global.v4.u64 	{%rd2122, %rd2123, %rd2124, %rd2125}, [%rd2117+32];
	st.shared.v2.u64 	[%r1], {%rd2118, %rd2119};
	st.shared.v2.u64 	[%r1+16], {%rd2120, %rd2121};
	st.shared.v2.u64 	[%r1+32], {%rd2122, %rd2123};
	st.shared.v2.u64 	[%r1+48], {%rd2124, %rd2125};
$L__BB35_292:
	add.s64 	%rd298, %rd296, %rd5;
	mad.lo.s64 	%rd299, %rd298, %rd3, %rd4;
	setp.ge.u64 	%p147, %rd299, %rd517;
	@%p147 bra 	$L__BB35_294;
	mul.lo.s64 	%rd2126, %rd299, %rd6;
	shl.b64 	%rd2127, %rd2126, 6;
	add.s64 	%rd2128, %rd1, %rd2127;
	ld.global.v4.u64 	{%rd2129, %rd2130, %rd2131, %rd2132}, [%rd2128];
	ld.global.v4.u64 	{%rd2133, %rd2134, %rd2135, %rd2136}, [%rd2128+32];
	st.shared.v2.u64 	[%r1], {%rd2129, %rd2130};
	st.shared.v2.u64 	[%r1+16], {%rd2131, %rd2132};
	st.shared.v2.u64 	[%r1+32], {%rd2133, %rd2134};
	st.shared.v2.u64 	[%r1+48], {%rd2135, %rd2136};
$L__BB35_294:
	add.s64 	%rd300, %rd298, %rd5;
	mad.lo.s64 	%rd301, %rd300, %rd3, %rd4;
	setp.ge.u64 	%p148, %rd301, %rd517;
	@%p148 bra 	$L__BB35_296;
	mul.lo.s64 	%rd2137, %rd301, %rd6;
	shl.b64 	%rd2138, %rd2137, 6;
	add.s64 	%rd2139, %rd1, %rd2138;
	ld.global.v4.u64 	{%rd2140, %rd2141, %rd2142, %rd2143}, [%rd2139];
	ld.global.v4.u64 	{%rd2144, %rd2145, %rd2146, %rd2147}, [%rd2139+32];
	st.shared.v2.u64 	[%r1], {%rd2140, %rd2141};
	st.shared.v2.u64 	[%r1+16], {%rd2142, %rd2143};
	st.shared.v2.u64 	[%r1+32], {%rd2144, %rd2145};
	st.shared.v2.u64 	[%r1+48], {%rd2146, %rd2147};
$L__BB35_296:
	add.s64 	%rd302, %rd300, %rd5;
	mad.lo.s64 	%rd303, %rd302, %rd3, %rd4;
	setp.ge.u64 	%p149, %rd303, %rd517;
	@%p149 bra 	$L__BB35_298;
	mul.lo.s64 	%rd2148, %rd303, %rd6;
	shl.b64 	%rd2149, %rd2148, 6;
	add.s64 	%rd2150, %rd1, %rd2149;
	ld.global.v4.u64 	{%rd2151, %rd2152, %rd2153, %rd2154}, [%rd2150];
	ld.global.v4.u64 	{%rd2155, %rd2156, %rd2157, %rd2158}, [%rd2150+32];
	st.shared.v2.u64 	[%r1], {%rd2151, %rd2152};
	st.shared.v2.u64 	[%r1+16], {%rd2153, %rd2154};
	st.shared.v2.u64 	[%r1+32], {%rd2155, %rd2156};
	st.shared.v2.u64 	[%r1+48], {%rd2157, %rd2158};
$L__BB35_298:
	add.s64 	%rd304, %rd302, %rd5;
	mad.lo.s64 	%rd305, %rd304, %rd3, %rd4;
	setp.ge.u64 	%p150, %rd305, %rd517;
	@%p150 bra 	$L__BB35_300;
	mul.lo.s64 	%rd2159, %rd305, %rd6;
	shl.b64 	%rd2160, %rd2159, 6;
	add.s64 	%rd2161, %rd1, %rd2160;
	ld.global.v4.u64 	{%rd2162, %rd2163, %rd2164, %rd2165}, [%rd2161];
	ld.global.v4.u64 	{%rd2166, %rd2167, %rd2168, %rd2169}, [%rd2161+32];
	st.shared.v2.u64 	[%r1], {%rd2162, %rd2163};
	st.shared.v2.u64 	[%r1+16], {%rd2164, %rd2165};
	st.shared.v2.u64 	[%r1+32], {%rd2166, %rd2167};
	st.shared.v2.u64 	[%r1+48], {%rd2168, %rd2169};
$L__BB35_300:
	add.s64 	%rd306, %rd304, %rd5;
	mad.lo.s64 	%rd307, %rd306, %rd3, %rd4;
	setp.ge.u64 	%p151, %rd307, %rd517;
	@%p151 bra 	$L__BB35_302;
	mul.lo.s64 	%rd2170, %rd307, %rd6;
	shl.b64 	%rd2171, %rd2170, 6;
	add.s64 	%rd2172, %rd1, %rd2171;
	ld.global.v4.u64 	{%rd2173, %rd2174, %rd2175, %rd2176}, [%rd2172];
	ld.global.v4.u64 	{%rd2177, %rd2178, %rd2179, %rd2180}, [%rd2172+32];
	st.shared.v2.u64 	[%r1], {%rd2173, %rd2174};
	st.shared.v2.u64 	[%r1+16], {%rd2175, %rd2176};
	st.shared.v2.u64 	[%r1+32], {%rd2177, %rd2178};
	st.shared.v2.u64 	[%r1+48], {%rd2179, %rd2180};
$L__BB35_302:
	add.s64 	%rd308, %rd306, %rd5;
	mad.lo.s64 	%rd309, %rd308, %rd3, %rd4;
	setp.ge.u64 	%p152, %rd309, %rd517;
	@%p152 bra 	$L__BB35_304;
	mul.lo.s64 	%rd2181, %rd309, %rd6;
	shl.b64 	%rd2182, %rd2181, 6;
	add.s64 	%rd2183, %rd1, %rd2182;
	ld.global.v4.u64 	{%rd2184, %rd2185, %rd2186, %rd2187}, [%rd2183];
	ld.global.v4.u64 	{%rd2188, %rd2189, %rd2190, %rd2191}, [%rd2183+32];
	st.shared.v2.u64 	[%r1], {%rd2184, %rd2185};
	st.shared.v2.u64 	[%r1+16], {%rd2186, %rd2187};
	st.shared.v2.u64 	[%r1+32], {%rd2188, %rd2189};
	st.shared.v2.u64 	[%r1+48], {%rd2190, %rd2191};
$L__BB35_304:
	add.s64 	%rd310, %rd308, %rd5;
	mad.lo.s64 	%rd311, %rd310, %rd3, %rd4;
	setp.ge.u64 	%p153, %rd311, %rd517;
	@%p153 bra 	$L__BB35_306;
	mul.lo.s64 	%rd2192, %rd311, %rd6;
	shl.b64 	%rd2193, %rd2192, 6;
	add.s64 	%rd2194, %rd1, %rd2193;
	ld.global.v4.u64 	{%rd2195, %rd2196, %rd2197, %rd2198}, [%rd2194];
	ld.global.v4.u64 	{%rd2199, %rd2200, %rd2201, %rd2202}, [%rd2194+32];
	st.shared.v2.u64 	[%r1], {%rd2195, %rd2196};
	st.shared.v2.u64 	[%r1+16], {%rd2197, %rd2198};
	st.shared.v2.u64 	[%r1+32], {%rd2199, %rd2200};
	st.shared.v2.u64 	[%r1+48], {%rd2201, %rd2202};
$L__BB35_306:
	add.s64 	%rd312, %rd310, %rd5;
	mad.lo.s64 	%rd313, %rd312, %rd3, %rd4;
	setp.ge.u64 	%p154, %rd313, %rd517;
	@%p154 bra 	$L__BB35_308;
	mul.lo.s64 	%rd2203, %rd313, %rd6;
	shl.b64 	%rd2204, %rd2203, 6;
	add.s64 	%rd2205, %rd1, %rd2204;
	ld.global.v4.u64 	{%rd2206, %rd2207, %rd2208, %rd2209}, [%rd2205];
	ld.global.v4.u64 	{%rd2210, %rd2211, %rd2212, %rd2213}, [%rd2205+32];
	st.shared.v2.u64 	[%r1], {%rd2206, %rd2207};
	st.shared.v2.u64 	[%r1+16], {%rd2208, %rd2209};
	st.shared.v2.u64 	[%r1+32], {%rd2210, %rd2211};
	st.shared.v2.u64 	[%r1+48], {%rd2212, %rd2213};
$L__BB35_308:
	add.s64 	%rd314, %rd312, %rd5;
	mad.lo.s64 	%rd315, %rd314, %rd3, %rd4;
	setp.ge.u64 	%p155, %rd315, %rd517;
	@%p155 bra 	$L__BB35_310;
	mul.lo.s64 	%rd2214, %rd315, %rd6;
	shl.b64 	%rd2215, %rd2214, 6;
	add.s64 	%rd2216, %rd1, %rd2215;
	ld.global.v4.u64 	{%rd2217, %rd2218, %rd2219, %rd2220}, [%rd2216];
	ld.global.v4.u64 	{%rd2221, %rd2222, %rd2223, %rd2224}, [%rd2216+32];
	st.shared.v2.u64 	[%r1], {%rd2217, %rd2218};
	st.shared.v2.u64 	[%r1+16], {%rd2219, %rd2220};
	st.shared.v2.u64 	[%r1+32], {%rd2221, %rd2222};
	st.shared.v2.u64 	[%r1+48], {%rd2223, %rd2224};
$L__BB35_310:
	add.s64 	%rd316, %rd314, %rd5;
	mad.lo.s64 	%rd317, %rd316, %rd3, %rd4;
	setp.ge.u64 	%p156, %rd317, %rd517;
	@%p156 bra 	$L__BB35_312;
	mul.lo.s64 	%rd2225, %rd317, %rd6;
	shl.b64 	%rd2226, %rd2225, 6;
	add.s64 	%rd2227, %rd1, %rd2226;
	ld.global.v4.u64 	{%rd2228, %rd2229, %rd2230, %rd2231}, [%rd2227];
	ld.global.v4.u64 	{%rd2232, %rd2233, %rd2234, %rd2235}, [%rd2227+32];
	st.shared.v2.u64 	[%r1], {%rd2228, %rd2229};
	st.shared.v2.u64 	[%r1+16], {%rd2230, %rd2231};
	st.shared.v2.u64 	[%r1+32], {%rd2232, %rd2233};
	st.shared.v2.u64 	[%r1+48], {%rd2234, %rd2235};
$L__BB35_312:
	add.s64 	%rd318, %rd316, %rd5;
	mad.lo.s64 	%rd319, %rd318, %rd3, %rd4;
	setp.ge.u64 	%p157, %rd319, %rd517;
	@%p157 bra 	$L__BB35_314;
	mul.lo.s64 	%rd2236, %rd319, %rd6;
	shl.b64 	%rd2237, %rd2236, 6;
	add.s64 	%rd2238, %rd1, %rd2237;
	ld.global.v4.u64 	{%rd2239, %rd2240, %rd2241, %rd2242}, [%rd2238];
	ld.global.v4.u64 	{%rd2243, %rd2244, %rd2245, %rd2246}, [%rd2238+32];
	st.shared.v2.u64 	[%r1], {%rd2239, %rd2240};
	st.shared.v2.u64 	[%r1+16], {%rd2241, %rd2242};
	st.shared.v2.u64 	[%r1+32], {%rd2243, %rd2244};
	st.shared.v2.u64 	[%r1+48], {%rd2245, %rd2246};
$L__BB35_314:
	add.s64 	%rd320, %rd318, %rd5;
	mad.lo.s64 	%rd321, %rd320, %rd3, %rd4;
	setp.ge.u64 	%p158, %rd321, %rd517;
	@%p158 bra 	$L__BB35_316;
	mul.lo.s64 	%rd2247, %rd321, %rd6;
	shl.b64 	%rd2248, %rd2247, 6;
	add.s64 	%rd2249, %rd1, %rd2248;
	ld.global.v4.u64 	{%rd2250, %rd2251, %rd2252, %rd2253}, [%rd2249];
	ld.global.v4.u64 	{%rd2254, %rd2255, %rd2256, %rd2257}, [%rd2249+32];
	st.shared.v2.u64 	[%r1], {%rd2250, %rd2251};
	st.shared.v2.u64 	[%r1+16], {%rd2252, %rd2253};
	st.shared.v2.u64 	[%r1+32], {%rd2254, %rd2255};
	st.shared.v2.u64 	[%r1+48], {%rd2256, %rd2257};
$L__BB35_316:
	add.s64 	%rd322, %rd320, %rd5;
	mad.lo.s64 	%rd323, %rd322, %rd3, %rd4;
	setp.ge.u64 	%p159, %rd323, %rd517;
	@%p159 bra 	$L__BB35_318;
	mul.lo.s64 	%rd2258, %rd323, %rd6;
	shl.b64 	%rd2259, %rd2258, 6;
	add.s64 	%rd2260, %rd1, %rd2259;
	ld.global.v4.u64 	{%rd2261, %rd2262, %rd2263, %rd2264}, [%rd2260];
	ld.global.v4.u64 	{%rd2265, %rd2266, %rd2267, %rd2268}, [%rd2260+32];
	st.shared.v2.u64 	[%r1], {%rd2261, %rd2262};
	st.shared.v2.u64 	[%r1+16], {%rd2263, %rd2264};
	st.shared.v2.u64 	[%r1+32], {%rd2265, %rd2266};
	st.shared.v2.u64 	[%r1+48], {%rd2267, %rd2268};
$L__BB35_318:
	add.s64 	%rd324, %rd322, %rd5;
	mad.lo.s64 	%rd325, %rd324, %rd3, %rd4;
	setp.ge.u64 	%p160, %rd325, %rd517;
	@%p160 bra 	$L__BB35_320;
	mul.lo.s64 	%rd2269, %rd325, %rd6;
	shl.b64 	%rd2270, %rd2269, 6;
	add.s64 	%rd2271, %rd1, %rd2270;
	ld.global.v4.u64 	{%rd2272, %rd2273, %rd2274, %rd2275}, [%rd2271];
	ld.global.v4.u64 	{%rd2276, %rd2277, %rd2278, %rd2279}, [%rd2271+32];
	st.shared.v2.u64 	[%r1], {%rd2272, %rd2273};
	st.shared.v2.u64 	[%r1+16], {%rd2274, %rd2275};
	st.shared.v2.u64 	[%r1+32], {%rd2276, %rd2277};
	st.shared.v2.u64 	[%r1+48], {%rd2278, %rd2279};
$L__BB35_320:
	add.s64 	%rd326, %rd324, %rd5;
	mad.lo.s64 	%rd327, %rd326, %rd3, %rd4;
	setp.ge.u64 	%p161, %rd327, %rd517;
	@%p161 bra 	$L__BB35_322;
	mul.lo.s64 	%rd2280, %rd327, %rd6;
	shl.b64 	%rd2281, %rd2280, 6;
	add.s64 	%rd2282, %rd1, %rd2281;
	ld.global.v4.u64 	{%rd2283, %rd2284, %rd2285, %rd2286}, [%rd2282];
	ld.global.v4.u64 	{%rd2287, %rd2288, %rd2289, %rd2290}, [%rd2282+32];
	st.shared.v2.u64 	[%r1], {%rd2283, %rd2284};
	st.shared.v2.u64 	[%r1+16], {%rd2285, %rd2286};
	st.shared.v2.u64 	[%r1+32], {%rd2287, %rd2288};
	st.shared.v2.u64 	[%r1+48], {%rd2289, %rd2290};
$L__BB35_322:
	add.s64 	%rd328, %rd326, %rd5;
	mad.lo.s64 	%rd329, %rd328, %rd3, %rd4;
	setp.ge.u64 	%p162, %rd329, %rd517;
	@%p162 bra 	$L__BB35_324;
	mul.lo.s64 	%rd2291, %rd329, %rd6;
	shl.b64 	%rd2292, %rd2291, 6;
	add.s64 	%rd2293, %rd1, %rd2292;
	ld.global.v4.u64 	{%rd2294, %rd2295, %rd2296, %rd2297}, [%rd2293];
	ld.global.v4.u64 	{%rd2298, %rd2299, %rd2300, %rd2301}, [%rd2293+32];
	st.shared.v2.u64 	[%r1], {%rd2294, %rd2295};
	st.shared.v2.u64 	[%r1+16], {%rd2296, %rd2297};
	st.shared.v2.u64 	[%r1+32], {%rd2298, %rd2299};
	st.shared.v2.u64 	[%r1+48], {%rd2300, %rd2301};
$L__BB35_324:
	add.s64 	%rd330, %rd328, %rd5;
	mad.lo.s64 	%rd331, %rd330, %rd3, %rd4;
	setp.ge.u64 	%p163, %rd331, %rd517;
	@%p163 bra 	$L__BB35_326;
	mul.lo.s64 	%rd2302, %rd331, %rd6;
	shl.b64 	%rd2303, %rd2302, 6;
	add.s64 	%rd2304, %rd1, %rd2303;
	ld.global.v4.u64 	{%rd2305, %rd2306, %rd2307, %rd2308}, [%rd2304];
	ld.global.v4.u64 	{%rd2309, %rd2310, %rd2311, %rd2312}, [%rd2304+32];
	st.shared.v2.u64 	[%r1], {%rd2305, %rd2306};
	st.shared.v2.u64 	[%r1+16], {%rd2307, %rd2308};
	st.shared.v2.u64 	[%r1+32], {%rd2309, %rd2310};
	st.shared.v2.u64 	[%r1+48], {%rd2311, %rd2312};
$L__BB35_326:
	add.s64 	%rd332, %rd330, %rd5;
	mad.lo.s64 	%rd333, %rd332, %rd3, %rd4;
	setp.ge.u64 	%p164, %rd333, %rd517;
	@%p164 bra 	$L__BB35_328;
	mul.lo.s64 	%rd2313, %rd333, %rd6;
	shl.b64 	%rd2314, %rd2313, 6;
	add.s64 	%rd2315, %rd1, %rd2314;
	ld.global.v4.u64 	{%rd2316, %rd2317, %rd2318, %rd2319}, [%rd2315];
	ld.global.v4.u64 	{%rd2320, %rd2321, %rd2322, %rd2323}, [%rd2315+32];
	st.shared.v2.u64 	[%r1], {%rd2316, %rd2317};
	st.shared.v2.u64 	[%r1+16], {%rd2318, %rd2319};
	st.shared.v2.u64 	[%r1+32], {%rd2320, %rd2321};
	st.shared.v2.u64 	[%r1+48], {%rd2322, %rd2323};
$L__BB35_328:
	add.s64 	%rd334, %rd332, %rd5;
	mad.lo.s64 	%rd335, %rd334, %rd3, %rd4;
	setp.ge.u64 	%p165, %rd335, %rd517;
	@%p165 bra 	$L__BB35_330;
	mul.lo.s64 	%rd2324, %rd335, %rd6;
	shl.b64 	%rd2325, %rd2324, 6;
	add.s64 	%rd2326, %rd1, %rd2325;
	ld.global.v4.u64 	{%rd2327, %rd2328, %rd2329, %rd2330}, [%rd2326];
	ld.global.v4.u64 	{%rd2331, %rd2332, %rd2333, %rd2334}, [%rd2326+32];
	st.shared.v2.u64 	[%r1], {%rd2327, %rd2328};
	st.shared.v2.u64 	[%r1+16], {%rd2329, %rd2330};
	st.shared.v2.u64 	[%r1+32], {%rd2331, %rd2332};
	st.shared.v2.u64 	[%r1+48], {%rd2333, %rd2334};
$L__BB35_330:
	add.s64 	%rd336, %rd334, %rd5;
	mad.lo.s64 	%rd337, %rd336, %rd3, %rd4;
	setp.ge.u64 	%p166, %rd337, %rd517;
	@%p166 bra 	$L__BB35_332;
	mul.lo.s64 	%rd2335, %rd337, %rd6;
	shl.b64 	%rd2336, %rd2335, 6;
	add.s64 	%rd2337, %rd1, %rd2336;
	ld.global.v4.u64 	{%rd2338, %rd2339, %rd2340, %rd2341}, [%rd2337];
	ld.global.v4.u64 	{%rd2342, %rd2343, %rd2344, %rd2345}, [%rd2337+32];
	st.shared.v2.u64 	[%r1], {%rd2338, %rd2339};
	st.shared.v2.u64 	[%r1+16], {%rd2340, %rd2341};
	st.shared.v2.u64 	[%r1+32], {%rd2342, %rd2343};
	st.shared.v2.u64 	[%r1+48], {%rd2344, %rd2345};
$L__BB35_332:
	add.s64 	%rd338, %rd336, %rd5;
	mad.lo.s64 	%rd339, %rd338, %rd3, %rd4;
	setp.ge.u64 	%p167, %rd339, %rd517;
	@%p167 bra 	$L__BB35_334;
	mul.lo.s64 	%rd2346, %rd339, %rd6;
	shl.b64 	%rd2347, %rd2346, 6;
	add.s64 	%rd2348, %rd1, %rd2347;
	ld.global.v4.u64 	{%rd2349, %rd2350, %rd2351, %rd2352}, [%rd2348];
	ld.global.v4.u64 	{%rd2353, %rd2354, %rd2355, %rd2356}, [%rd2348+32];
	st.shared.v2.u64 	[%r1], {%rd2349, %rd2350};
	st.shared.v2.u64 	[%r1+16], {%rd2351, %rd2352};
	st.shared.v2.u64 	[%r1+32], {%rd2353, %rd2354};
	st.shared.v2.u64 	[%r1+48], {%rd2355, %rd2356};
$L__BB35_334:
	add.s64 	%rd340, %rd338, %rd5;
	mad.lo.s64 	%rd341, %rd340, %rd3, %rd4;
	setp.ge.u64 	%p168, %rd341, %rd517;
	@%p168 bra 	$L__BB35_336;
	mul.lo.s64 	%rd2357, %rd341, %rd6;
	shl.b64 	%rd2358, %rd2357, 6;
	add.s64 	%rd2359, %rd1, %rd2358;
	ld.global.v4.u64 	{%rd2360, %rd2361, %rd2362, %rd2363}, [%rd2359];
	ld.global.v4.u64 	{%rd2364, %rd2365, %rd2366, %rd2367}, [%rd2359+32];
	st.shared.v2.u64 	[%r1], {%rd2360, %rd2361};
	st.shared.v2.u64 	[%r1+16], {%rd2362, %rd2363};
	st.shared.v2.u64 	[%r1+32], {%rd2364, %rd2365};
	st.shared.v2.u64 	[%r1+48], {%rd2366, %rd2367};
$L__BB35_336:
	add.s64 	%rd342, %rd340, %rd5;
	mad.lo.s64 	%rd343, %rd342, %rd3, %rd4;
	setp.ge.u64 	%p169, %rd343, %rd517;
	@%p169 bra 	$L__BB35_338;
	mul.lo.s64 	%rd2368, %rd343, %rd6;
	shl.b64 	%rd2369, %rd2368, 6;
	add.s64 	%rd2370, %rd1, %rd2369;
	ld.global.v4.u64 	{%rd2371, %rd2372, %rd2373, %rd2374}, [%rd2370];
	ld.global.v4.u64 	{%rd2375, %rd2376, %rd2377, %rd2378}, [%rd2370+32];
	st.shared.v2.u64 	[%r1], {%rd2371, %rd2372};
	st.shared.v2.u64 	[%r1+16], {%rd2373, %rd2374};
	st.shared.v2.u64 	[%r1+32], {%rd2375, %rd2376};
	st.shared.v2.u64 	[%r1+48], {%rd2377, %rd2378};
$L__BB35_338:
	add.s64 	%rd344, %rd342, %rd5;
	mad.lo.s64 	%rd345, %rd344, %rd3, %rd4;
	setp.ge.u64 	%p170, %rd345, %rd517;
	@%p170 bra 	$L__BB35_340;
	mul.lo.s64 	%rd2379, %rd345, %rd6;
	shl.b64 	%rd2380, %rd2379, 6;
	add.s64 	%rd2381, %rd1, %rd2380;
	ld.global.v4.u64 	{%rd2382, %rd2383, %rd2384, %rd2385}, [%rd2381];
	ld.global.v4.u64 	{%rd2386, %rd2387, %rd2388, %rd2389}, [%rd2381+32];
	st.shared.v2.u64 	[%r1], {%rd2382, %rd2383};
	st.shared.v2.u64 	[%r1+16], {%rd2384, %rd2385};
	st.shared.v2.u64 	[%r1+32], {%rd2386, %rd2387};
	st.shared.v2.u64 	[%r1+48], {%rd2388, %rd2389};
$L__BB35_340:
	add.s64 	%rd346, %rd344, %rd5;
	mad.lo.s64 	%rd347, %rd346, %rd3, %rd4;
	setp.ge.u64 	%p171, %rd347, %rd517;
	@%p171 bra 	$L__BB35_342;
	mul.lo.s64 	%rd2390, %rd347, %rd6;
	shl.b64 	%rd2391, %rd2390, 6;
	add.s64 	%rd2392, %rd1, %rd2391;
	ld.global.v4.u64 	{%rd2393, %rd2394, %rd2395, %rd2396}, [%rd2392];
	ld.global.v4.u64 	{%rd2397, %rd2398, %rd2399, %rd2400}, [%rd2392+32];
	st.shared.v2.u64 	[%r1], {%rd2393, %rd2394};
	st.shared.v2.u64 	[%r1+16], {%rd2395, %rd2396};
	st.shared.v2.u64 	[%r1+32], {%rd2397, %rd2398};
	st.shared.v2.u64 	[%r1+48], {%rd2399, %rd2400};
$L__BB35_342:
	add.s64 	%rd348, %rd346, %rd5;
	mad.lo.s64 	%rd349, %rd348, %rd3, %rd4;
	setp.ge.u64 	%p172, %rd349, %rd517;
	@%p172 bra 	$L__BB35_344;
	mul.lo.s64 	%rd2401, %rd349, %rd6;
	shl.b64 	%rd2402, %rd2401, 6;
	add.s64 	%rd2403, %rd1, %rd2402;
	ld.global.v4.u64 	{%rd2404, %rd2405, %rd2406, %rd2407}, [%rd2403];
	ld.global.v4.u64 	{%rd2408, %rd2409, %rd2410, %rd2411}, [%rd2403+32];
	st.shared.v2.u64 	[%r1], {%rd2404, %rd2405};
	st.shared.v2.u64 	[%r1+16], {%rd2406, %rd2407};
	st.shared.v2.u64 	[%r1+32], {%rd2408, %rd2409};
	st.shared.v2.u64 	[%r1+48], {%rd2410, %rd2411};
$L__BB35_344:
	add.s64 	%rd350, %rd348, %rd5;
	mad.lo.s64 	%rd351, %rd350, %rd3, %rd4;
	setp.ge.u64 	%p173, %rd351, %rd517;
	@%p173 bra 	$L__BB35_346;
	mul.lo.s64 	%rd2412, %rd351, %rd6;
	shl.b64 	%rd2413, %rd2412, 6;
	add.s64 	%rd2414, %rd1, %rd2413;
	ld.global.v4.u64 	{%rd2415, %rd2416, %rd2417, %rd2418}, [%rd2414];
	ld.global.v4.u64 	{%rd2419, %rd2420, %rd2421, %rd2422}, [%rd2414+32];
	st.shared.v2.u64 	[%r1], {%rd2415, %rd2416};
	st.shared.v2.u64 	[%r1+16], {%rd2417, %rd2418};
	st.shared.v2.u64 	[%r1+32], {%rd2419, %rd2420};
	st.shared.v2.u64 	[%r1+48], {%rd2421, %rd2422};
$L__BB35_346:
	add.s64 	%rd352, %rd350, %rd5;
	mad.lo.s64 	%rd353, %rd352, %rd3, %rd4;
	setp.ge.u64 	%p174, %rd353, %rd517;
	@%p174 bra 	$L__BB35_348;
	mul.lo.s64 	%rd2423, %rd353, %rd6;
	shl.b64 	%rd2424, %rd2423, 6;
	add.s64 	%rd2425, %rd1, %rd2424;
	ld.global.v4.u64 	{%rd2426, %rd2427, %rd2428, %rd2429}, [%rd2425];
	ld.global.v4.u64 	{%rd2430, %rd2431, %rd2432, %rd2433}, [%rd2425+32];
	st.shared.v2.u64 	[%r1], {%rd2426, %rd2427};
	st.shared.v2.u64 	[%r1+16], {%rd2428, %rd2429};
	st.shared.v2.u64 	[%r1+32], {%rd2430, %rd2431};
	st.shared.v2.u64 	[%r1+48], {%rd2432, %rd2433};
$L__BB35_348:
	add.s64 	%rd354, %rd352, %rd5;
	mad.lo.s64 	%rd355, %rd354, %rd3, %rd4;
	setp.ge.u64 	%p175, %rd355, %rd517;
	@%p175 bra 	$L__BB35_350;
	mul.lo.s64 	%rd2434, %rd355, %rd6;
	shl.b64 	%rd2435, %rd2434, 6;
	add.s64 	%rd2436, %rd1, %rd2435;
	ld.global.v4.u64 	{%rd2437, %rd2438, %rd2439, %rd2440}, [%rd2436];
	ld.global.v4.u64 	{%rd2441, %rd2442, %rd2443, %rd2444}, [%rd2436+32];
	st.shared.v2.u64 	[%r1], {%rd2437, %rd2438};
	st.shared.v2.u64 	[%r1+16], {%rd2439, %rd2440};
	st.shared.v2.u64 	[%r1+32], {%rd2441, %rd2442};
	st.shared.v2.u64 	[%r1+48], {%rd2443, %rd2444};
$L__BB35_350:
	add.s64 	%rd356, %rd354, %rd5;
	mad.lo.s64 	%rd357, %rd356, %rd3, %rd4;
	setp.ge.u64 	%p176, %rd357, %rd517;
	@%p176 bra 	$L__BB35_352;
	mul.lo.s64 	%rd2445, %rd357, %rd6;
	shl.b64 	%rd2446, %rd2445, 6;
	add.s64 	%rd2447, %rd1, %rd2446;
	ld.global.v4.u64 	{%rd2448, %rd2449, %rd2450, %rd2451}, [%rd2447];
	ld.global.v4.u64 	{%rd2452, %rd2453, %rd2454, %rd2455}, [%rd2447+32];
	st.shared.v2.u64 	[%r1], {%rd2448, %rd2449};
	st.shared.v2.u64 	[%r1+16], {%rd2450, %rd2451};
	st.shared.v2.u64 	[%r1+32], {%rd2452, %rd2453};
	st.shared.v2.u64 	[%r1+48], {%rd2454, %rd2455};
$L__BB35_352:
	add.s64 	%rd358, %rd356, %rd5;
	mad.lo.s64 	%rd359, %rd358, %rd3, %rd4;
	setp.ge.u64 	%p177, %rd359, %rd517;
	@%p177 bra 	$L__BB35_354;
	mul.lo.s64 	%rd2456, %rd359, %rd6;
	shl.b64 	%rd2457, %rd2456, 6;
	add.s64 	%rd2458, %rd1, %rd2457;
	ld.global.v4.u64 	{%rd2459, %rd2460, %rd2461, %rd2462}, [%rd2458];
	ld.global.v4.u64 	{%rd2463, %rd2464, %rd2465, %rd2466}, [%rd2458+32];
	st.shared.v2.u64 	[%r1], {%rd2459, %rd2460};
	st.shared.v2.u64 	[%r1+16], {%rd2461, %rd2462};
	st.shared.v2.u64 	[%r1+32], {%rd2463, %rd2464};
	st.shared.v2.u64 	[%r1+48], {%rd2465, %rd2466};
$L__BB35_354:
	add.s64 	%rd360, %rd358, %rd5;
	mad.lo.s64 	%rd361, %rd360, %rd3, %rd4;
	setp.ge.u64 	%p178, %rd361, %rd517;
	@%p178 bra 	$L__BB35_356;
	mul.lo.s64 	%rd2467, %rd361, %rd6;
	shl.b64 	%rd2468, %rd2467, 6;
	add.s64 	%rd2469, %rd1, %rd2468;
	ld.global.v4.u64 	{%rd2470, %rd2471, %rd2472, %rd2473}, [%rd2469];
	ld.global.v4.u64 	{%rd2474, %rd2475, %rd2476, %rd2477}, [%rd2469+32];
	st.shared.v2.u64 	[%r1], {%rd2470, %rd2471};
	st.shared.v2.u64 	[%r1+16], {%rd2472, %rd2473};
	st.shared.v2.u64 	[%r1+32], {%rd2474, %rd2475};
	st.shared.v2.u64 	[%r1+48], {%rd2476, %rd2477};
$L__BB35_356:
	add.s64 	%rd362, %rd360, %rd5;
	mad.lo.s64 	%rd363, %rd362, %rd3, %rd4;
	setp.ge.u64 	%p179, %rd363, %rd517;
	@%p179 bra 	$L__BB35_358;
	mul.lo.s64 	%rd2478, %rd363, %rd6;
	shl.b64 	%rd2479, %rd2478, 6;
	add.s64 	%rd2480, %rd1, %rd2479;
	ld.global.v4.u64 	{%rd2481, %rd2482, %rd2483, %rd2484}, [%rd2480];
	ld.global.v4.u64 	{%rd2485, %rd2486, %rd2487, %rd2488}, [%rd2480+32];
	st.shared.v2.u64 	[%r1], {%rd2481, %rd2482};
	st.shared.v2.u64 	[%r1+16], {%rd2483, %rd2484};
	st.shared.v2.u64 	[%r1+32], {%rd2485, %rd2486};
	st.shared.v2.u64 	[%r1+48], {%rd2487, %rd2488};
$L__BB35_358:
	add.s64 	%rd364, %rd362, %rd5;
	mad.lo.s64 	%rd365, %rd364, %rd3, %rd4;
	setp.ge.u64 	%p180, %rd365, %rd517;
	@%p180 bra 	$L__BB35_360;
	mul.lo.s64 	%rd2489, %rd365, %rd6;
	shl.b64 	%rd2490, %rd2489, 6;
	add.s64 	%rd2491, %rd1, %rd2490;
	ld.global.v4.u64 	{%rd2492, %rd2493, %rd2494, %rd2495}, [%rd2491];
	ld.global.v4.u64 	{%rd2496, %rd2497, %rd2498, %rd2499}, [%rd2491+32];
	st.shared.v2.u64 	[%r1], {%rd2492, %rd2493};
	st.shared.v2.u64 	[%r1+16], {%rd2494, %rd2495};
	st.shared.v2.u64 	[%r1+32], {%rd2496, %rd2497};
	st.shared.v2.u64 	[%r1+48], {%rd2498, %rd2499};
$L__BB35_360:
	add.s64 	%rd366, %rd364, %rd5;
	mad.lo.s64 	%rd367, %rd366, %rd3, %rd4;
	setp.ge.u64 	%p181, %rd367, %rd517;
	@%p181 bra 	$L__BB35_362;
	mul.lo.s64 	%rd2500, %rd367, %rd6;
	shl.b64 	%rd2501, %rd2500, 6;
	add.s64 	%rd2502, %rd1, %rd2501;
	ld.global.v4.u64 	{%rd2503, %rd2504, %rd2505, %rd2506}, [%rd2502];
	ld.global.v4.u64 	{%rd2507, %rd2508, %rd2509, %rd2510}, [%rd2502+32];
	st.shared.v2.u64 	[%r1], {%rd2503, %rd2504};
	st.shared.v2.u64 	[%r1+16], {%rd2505, %rd2506};
	st.shared.v2.u64 	[%r1+32], {%rd2507, %rd2508};
	st.shared.v2.u64 	[%r1+48], {%rd2509, %rd2510};
$L__BB35_362:
	add.s64 	%rd368, %rd366, %rd5;
	mad.lo.s64 	%rd369, %rd368, %rd3, %rd4;
	setp.ge.u64 	%p182, %rd369, %rd517;
	@%p182 bra 	$L__BB35_364;
	mul.lo.s64 	%rd2511, %rd369, %rd6;
	shl.b64 	%rd2512, %rd2511, 6;
	add.s64 	%rd2513, %rd1, %rd2512;
	ld.global.v4.u64 	{%rd2514, %rd2515, %rd2516, %rd2517}, [%rd2513];
	ld.global.v4.u64 	{%rd2518, %rd2519, %rd2520, %rd2521}, [%rd2513+32];
	st.shared.v2.u64 	[%r1], {%rd2514, %rd2515};
	st.shared.v2.u64 	[%r1+16], {%rd2516, %rd2517};
	st.shared.v2.u64 	[%r1+32], {%rd2518, %rd2519};
	st.shared.v2.u64 	[%r1+48], {%rd2520, %rd2521};
$L__BB35_364:
	add.s64 	%rd370, %rd368, %rd5;
	mad.lo.s64 	%rd371, %rd370, %rd3, %rd4;
	setp.ge.u64 	%p183, %rd371, %rd517;
	@%p183 bra 	$L__BB35_366;
	mul.lo.s64 	%rd2522, %rd371, %rd6;
	shl.b64 	%rd2523, %rd2522, 6;
	add.s64 	%rd2524, %rd1, %rd2523;
	ld.global.v4.u64 	{%rd2525, %rd2526, %rd2527, %rd2528}, [%rd2524];
	ld.global.v4.u64 	{%rd2529, %rd2530, %rd2531, %rd2532}, [%rd2524+32];
	st.shared.v2.u64 	[%r1], {%rd2525, %rd2526};
	st.shared.v2.u64 	[%r1+16], {%rd2527, %rd2528};
	st.shared.v2.u64 	[%r1+32], {%rd2529, %rd2530};
	st.shared.v2.u64 	[%r1+48], {%rd2531, %rd2532};
$L__BB35_366:
	add.s64 	%rd372, %rd370, %rd5;
	mad.lo.s64 	%rd373, %rd372, %rd3, %rd4;
	setp.ge.u64 	%p184, %rd373, %rd517;
	@%p184 bra 	$L__BB35_368;
	mul.lo.s64 	%rd2533, %rd373, %rd6;
	shl.b64 	%rd2534, %rd2533, 6;
	add.s64 	%rd2535, %rd1, %rd2534;
	ld.global.v4.u64 	{%rd2536, %rd2537, %rd2538, %rd2539}, [%rd2535];
	ld.global.v4.u64 	{%rd2540, %rd2541, %rd2542, %rd2543}, [%rd2535+32];
	st.shared.v2.u64 	[%r1], {%rd2536, %rd2537};
	st.shared.v2.u64 	[%r1+16], {%rd2538, %rd2539};
	st.shared.v2.u64 	[%r1+32], {%rd2540, %rd2541};
	st.shared.v2.u64 	[%r1+48], {%rd2542, %rd2543};
$L__BB35_368:
	add.s64 	%rd374, %rd372, %rd5;
	mad.lo.s64 	%rd375, %rd374, %rd3, %rd4;
	setp.ge.u64 	%p185, %rd375, %rd517;
	@%p185 bra 	$L__BB35_370;
	mul.lo.s64 	%rd2544, %rd375, %rd6;
	shl.b64 	%rd2545, %rd2544, 6;
	add.s64 	%rd2546, %rd1, %rd2545;
	ld.global.v4.u64 	{%rd2547, %rd2548, %rd2549, %rd2550}, [%rd2546];
	ld.global.v4.u64 	{%rd2551, %rd2552, %rd2553, %rd2554}, [%rd2546+32];
	st.shared.v2.u64 	[%r1], {%rd2547, %rd2548};
	st.shared.v2.u64 	[%r1+16], {%rd2549, %rd2550};
	st.shared.v2.u64 	[%r1+32], {%rd2551, %rd2552};
	st.shared.v2.u64 	[%r1+48], {%rd2553, %rd2554};
$L__BB35_370:
	add.s64 	%rd376, %rd374, %rd5;
	mad.lo.s64 	%rd377, %rd376, %rd3, %rd4;
	setp.ge.u64 	%p186, %rd377, %rd517;
	@%p186 bra 	$L__BB35_372;
	mul.lo.s64 	%rd2555, %rd377, %rd6;
	shl.b64 	%rd2556, %rd2555, 6;
	add.s64 	%rd2557, %rd1, %rd2556;
	ld.global.v4.u64 	{%rd2558, %rd2559, %rd2560, %rd2561}, [%rd2557];
	ld.global.v4.u64 	{%rd2562, %rd2563, %rd2564, %rd2565}, [%rd2557+32];
	st.shared.v2.u64 	[%r1], {%rd2558, %rd2559};
	st.shared.v2.u64 	[%r1+16], {%rd2560, %rd2561};
	st.shared.v2.u64 	[%r1+32], {%rd2562, %rd2563};
	st.shared.v2.u64 	[%r1+48], {%rd2564, %rd2565};
$L__BB35_372:
	add.s64 	%rd378, %rd376, %rd5;
	mad.lo.s64 	%rd379, %rd378, %rd3, %rd4;
	setp.ge.u64 	%p187, %rd379, %rd517;
	@%p187 bra 	$L__BB35_374;
	mul.lo.s64 	%rd2566, %rd379, %rd6;
	shl.b64 	%rd2567, %rd2566, 6;
	add.s64 	%rd2568, %rd1, %rd2567;
	ld.global.v4.u64 	{%rd2569, %rd2570, %rd2571, %rd2572}, [%rd2568];
	ld.global.v4.u64 	{%rd2573, %rd2574, %rd2575, %rd2576}, [%rd2568+32];
	st.shared.v2.u64 	[%r1], {%rd2569, %rd2570};
	st.shared.v2.u64 	[%r1+16], {%rd2571, %rd2572};
	st.shared.v2.u64 	[%r1+32], {%rd2573, %rd2574};
	st.shared.v2.u64 	[%r1+48], {%rd2575, %rd2576};
$L__BB35_374:
	add.s64 	%rd380, %rd378, %rd5;
	mad.lo.s64 	%rd381, %rd380, %rd3, %rd4;
	setp.ge.u64 	%p188, %rd381, %rd517;
	@%p188 bra 	$L__BB35_376;
	mul.lo.s64 	%rd2577, %rd381, %rd6;
	shl.b64 	%rd2578, %rd2577, 6;
	add.s64 	%rd2579, %rd1, %rd2578;
	ld.global.v4.u64 	{%rd2580, %rd2581, %rd2582, %rd2583}, [%rd2579];
	ld.global.v4.u64 	{%rd2584, %rd2585, %rd2586, %rd2587}, [%rd2579+32];
	st.shared.v2.u64 	[%r1], {%rd2580, %rd2581};
	st.shared.v2.u64 	[%r1+16], {%rd2582, %rd2583};
	st.shared.v2.u64 	[%r1+32], {%rd2584, %rd2585};
	st.shared.v2.u64 	[%r1+48], {%rd2586, %rd2587};
$L__BB35_376:
	add.s64 	%rd382, %rd380, %rd5;
	mad.lo.s64 	%rd383, %rd382, %rd3, %rd4;
	setp.ge.u64 	%p189, %rd383, %rd517;
	@%p189 bra 	$L__BB35_378;
	mul.lo.s64 	%rd2588, %rd383, %rd6;
	shl.b64 	%rd2589, %rd2588, 6;
	add.s64 	%rd2590, %rd1, %rd2589;
	ld.global.v4.u64 	{%rd2591, %rd2592, %rd2593, %rd2594}, [%rd2590];
	ld.global.v4.u64 	{%rd2595, %rd2596, %rd2597, %rd2598}, [%rd2590+32];
	st.shared.v2.u64 	[%r1], {%rd2591, %rd2592};
	st.shared.v2.u64 	[%r1+16], {%rd2593, %rd2594};
	st.shared.v2.u64 	[%r1+32], {%rd2595, %rd2596};
	st.shared.v2.u64 	[%r1+48], {%rd2597, %rd2598};
$L__BB35_378:
	add.s64 	%rd384, %rd382, %rd5;
	mad.lo.s64 	%rd385, %rd384, %rd3, %rd4;
	setp.ge.u64 	%p190, %rd385, %rd517;
	@%p190 bra 	$L__BB35_380;
	mul.lo.s64 	%rd2599, %rd385, %rd6;
	shl.b64 	%rd2600, %rd2599, 6;
	add.s64 	%rd2601, %rd1, %rd2600;
	ld.global.v4.u64 	{%rd2602, %rd2603, %rd2604, %rd2605}, [%rd2601];
	ld.global.v4.u64 	{%rd2606, %rd2607, %rd2608, %rd2609}, [%rd2601+32];
	st.shared.v2.u64 	[%r1], {%rd2602, %rd2603};
	st.shared.v2.u64 	[%r1+16], {%rd2604, %rd2605};
	st.shared.v2.u64 	[%r1+32], {%rd2606, %rd2607};
	st.shared.v2.u64 	[%r1+48], {%rd2608, %rd2609};
$L__BB35_380:
	add.s64 	%rd386, %rd384, %rd5;
	mad.lo.s64 	%rd387, %rd386, %rd3, %rd4;
	setp.ge.u64 	%p191, %rd387, %rd517;
	@%p191 bra 	$L__BB35_382;
	mul.lo.s64 	%rd2610, %rd387, %rd6;
	shl.b64 	%rd2611, %rd2610, 6;
	add.s64 	%rd2612, %rd1, %rd2611;
	ld.global.v4.u64 	{%rd2613, %rd2614, %rd2615, %rd2616}, [%rd2612];
	ld.global.v4.u64 	{%rd2617, %rd2618, %rd2619, %rd2620}, [%rd2612+32];
	st.shared.v2.u64 	[%r1], {%rd2613, %rd2614};
	st.shared.v2.u64 	[%r1+16], {%rd2615, %rd2616};
	st.shared.v2.u64 	[%r1+32], {%rd2617, %rd2618};
	st.shared.v2.u64 	[%r1+48], {%rd2619, %rd2620};
$L__BB35_382:
	add.s64 	%rd388, %rd386, %rd5;
	mad.lo.s64 	%rd389, %rd388, %rd3, %rd4;
	setp.ge.u64 	%p192, %rd389, %rd517;
	@%p192 bra 	$L__BB35_384;
	mul.lo.s64 	%rd2621, %rd389, %rd6;
	shl.b64 	%rd2622, %rd2621, 6;
	add.s64 	%rd2623, %rd1, %rd2622;
	ld.global.v4.u64 	{%rd2624, %rd2625, %rd2626, %rd2627}, [%rd2623];
	ld.global.v4.u64 	{%rd2628, %rd2629, %rd2630, %rd2631}, [%rd2623+32];
	st.shared.v2.u64 	[%r1], {%rd2624, %rd2625};
	st.shared.v2.u64 	[%r1+16], {%rd2626, %rd2627};
	st.shared.v2.u64 	[%r1+32], {%rd2628, %rd2629};
	st.shared.v2.u64 	[%r1+48], {%rd2630, %rd2631};
$L__BB35_384:
	add.s64 	%rd390, %rd388, %rd5;
	mad.lo.s64 	%rd391, %rd390, %rd3, %rd4;
	setp.ge.u64 	%p193, %rd391, %rd517;
	@%p193 bra 	$L__BB35_386;
	mul.lo.s64 	%rd2632, %rd391, %rd6;
	shl.b64 	%rd2633, %rd2632, 6;
	add.s64 	%rd2634, %rd1, %rd2633;
	ld.global.v4.u64 	{%rd2635, %rd2636, %rd2637, %rd2638}, [%rd2634];
	ld.global.v4.u64 	{%rd2639, %rd2640, %rd2641, %rd2642}, [%rd2634+32];
	st.shared.v2.u64 	[%r1], {%rd2635, %rd2636};
	st.shared.v2.u64 	[%r1+16], {%rd2637, %rd2638};
	st.shared.v2.u64 	[%r1+32], {%rd2639, %rd2640};
	st.shared.v2.u64 	[%r1+48], {%rd2641, %rd2642};
$L__BB35_386:
	add.s64 	%rd392, %rd390, %rd5;
	mad.lo.s64 	%rd393, %rd392, %rd3, %rd4;
	setp.ge.u64 	%p194, %rd393, %rd517;
	@%p194 bra 	$L__BB35_388;
	mul.lo.s64 	%rd2643, %rd393, %rd6;
	shl.b64 	%rd2644, %rd2643, 6;
	add.s64 	%rd2645, %rd1, %rd2644;
	ld.global.v4.u64 	{%rd2646, %rd2647, %rd2648, %rd2649}, [%rd2645];
	ld.global.v4.u64 	{%rd2650, %rd2651, %rd2652, %rd2653}, [%rd2645+32];
	st.shared.v2.u64 	[%r1], {%rd2646, %rd2647};
	st.shared.v2.u64 	[%r1+16], {%rd2648, %rd2649};
	st.shared.v2.u64 	[%r1+32], {%rd2650, %rd2651};
	st.shared.v2.u64 	[%r1+48], {%rd2652, %rd2653};
$L__BB35_388:
	add.s64 	%rd394, %rd392, %rd5;
	mad.lo.s64 	%rd395, %rd394, %rd3, %rd4;
	setp.ge.u64 	%p195, %rd395, %rd517;
	@%p195 bra 	$L__BB35_390;
	mul.lo.s64 	%rd2654, %rd395, %rd6;
	shl.b64 	%rd2655, %rd2654, 6;
	add.s64 	%rd2656, %rd1, %rd2655;
	ld.global.v4.u64 	{%rd2657, %rd2658, %rd2659, %rd2660}, [%rd2656];
	ld.global.v4.u64 	{%rd2661, %rd2662, %rd2663, %rd2664}, [%rd2656+32];
	st.shared.v2.u64 	[%r1], {%rd2657, %rd2658};
	st.shared.v2.u64 	[%r1+16], {%rd2659, %rd2660};
	st.shared.v2.u64 	[%r1+32], {%rd2661, %rd2662};
	st.shared.v2.u64 	[%r1+48], {%rd2663, %rd2664};
$L__BB35_390:
	add.s64 	%rd396, %rd394, %rd5;
	mad.lo.s64 	%rd397, %rd396, %rd3, %rd4;
	setp.ge.u64 	%p196, %rd397, %rd517;
	@%p196 bra 	$L__BB35_392;
	mul.lo.s64 	%rd2665, %rd397, %rd6;
	shl.b64 	%rd2666, %rd2665, 6;
	add.s64 	%rd2667, %rd1, %rd2666;
	ld.global.v4.u64 	{%rd2668, %rd2669, %rd2670, %rd2671}, [%rd2667];
	ld.global.v4.u64 	{%rd2672, %rd2673, %rd2674, %rd2675}, [%rd2667+32];
	st.shared.v2.u64 	[%r1], {%rd2668, %rd2669};
	st.shared.v2.u64 	[%r1+16], {%rd2670, %rd2671};
	st.shared.v2.u64 	[%r1+32], {%rd2672, %rd2673};
	st.shared.v2.u64 	[%r1+48], {%rd2674, %rd2675};
$L__BB35_392:
	add.s64 	%rd398, %rd396, %rd5;
	mad.lo.s64 	%rd399, %rd398, %rd3, %rd4;
	setp.ge.u64 	%p197, %rd399, %rd517;
	@%p197 bra 	$L__BB35_394;
	mul.lo.s64 	%rd2676, %rd399, %rd6;
	shl.b64 	%rd2677, %rd2676, 6;
	add.s64 	%rd2678, %rd1, %rd2677;
	ld.global.v4.u64 	{%rd2679, %rd2680, %rd2681, %rd2682}, [%rd2678];
	ld.global.v4.u64 	{%rd2683, %rd2684, %rd2685, %rd2686}, [%rd2678+32];
	st.shared.v2.u64 	[%r1], {%rd2679, %rd2680};
	st.shared.v2.u64 	[%r1+16], {%rd2681, %rd2682};
	st.shared.v2.u64 	[%r1+32], {%rd2683, %rd2684};
	st.shared.v2.u64 	[%r1+48], {%rd2685, %rd2686};
$L__BB35_394:
	add.s64 	%rd400, %rd398, %rd5;
	mad.lo.s64 	%rd401, %rd400, %rd3, %rd4;
	setp.ge.u64 	%p198, %rd401, %rd517;
	@%p198 bra 	$L__BB35_396;
	mul.lo.s64 	%rd2687, %rd401, %rd6;
	shl.b64 	%rd2688, %rd2687, 6;
	add.s64 	%rd2689, %rd1, %rd2688;
	ld.global.v4.u64 	{%rd2690, %rd2691, %rd2692, %rd2693}, [%rd2689];
	ld.global.v4.u64 	{%rd2694, %rd2695, %rd2696, %rd2697}, [%rd2689+32];
	st.shared.v2.u64 	[%r1], {%rd2690, %rd2691};
	st.shared.v2.u64 	[%r1+16], {%rd2692, %rd2693};
	st.shared.v2.u64 	[%r1+32], {%rd2694, %rd2695};
	st.shared.v2.u64 	[%r1+48], {%rd2696, %rd2697};
$L__BB35_396:
	add.s64 	%rd402, %rd400, %rd5;
	mad.lo.s64 	%rd403, %rd402, %rd3, %rd4;
	setp.ge.u64 	%p199, %rd403, %rd517;
	@%p199 bra 	$L__BB35_398;
	mul.lo.s64 	%rd2698, %rd403, %rd6;
	shl.b64 	%rd2699, %rd2698, 6;
	add.s64 	%rd2700, %rd1, %rd2699;
	ld.global.v4.u64 	{%rd2701, %rd2702, %rd2703, %rd2704}, [%rd2700];
	ld.global.v4.u64 	{%rd2705, %rd2706, %rd2707, %rd2708}, [%rd2700+32];
	st.shared.v2.u64 	[%r1], {%rd2701, %rd2702};
	st.shared.v2.u64 	[%r1+16], {%rd2703, %rd2704};
	st.shared.v2.u64 	[%r1+32], {%rd2705, %rd2706};
	st.shared.v2.u64 	[%r1+48], {%rd2707, %rd2708};
$L__BB35_398:
	add.s64 	%rd404, %rd402, %rd5;
	mad.lo.s64 	%rd405, %rd404, %rd3, %rd4;
	setp.ge.u64 	%p200, %rd405, %rd517;
	@%p200 bra 	$L__BB35_400;
	mul.lo.s64 	%rd2709, %rd405, %rd6;
	shl.b64 	%rd2710, %rd2709, 6;
	add.s64 	%rd2711, %rd1, %rd2710;
	ld.global.v4.u64 	{%rd2712, %rd2713, %rd2714, %rd2715}, [%rd2711];
	ld.global.v4.u64 	{%rd2716, %rd2717, %rd2718, %rd2719}, [%rd2711+32];
	st.shared.v2.u64 	[%r1], {%rd2712, %rd2713};
	st.shared.v2.u64 	[%r1+16], {%rd2714, %rd2715};
	st.shared.v2.u64 	[%r1+32], {%rd2716, %rd2717};
	st.shared.v2.u64 	[%r1+48], {%rd2718, %rd2719};
$L__BB35_400:
	add.s64 	%rd406, %rd404, %rd5;
	mad.lo.s64 	%rd407, %rd406, %rd3, %rd4;
	setp.ge.u64 	%p201, %rd407, %rd517;
	@%p201 bra 	$L__BB35_402;
	mul.lo.s64 	%rd2720, %rd407, %rd6;
	shl.b64 	%rd2721, %rd2720, 6;
	add.s64 	%rd2722, %rd1, %rd2721;
	ld.global.v4.u64 	{%rd2723, %rd2724, %rd2725, %rd2726}, [%rd2722];
	ld.global.v4.u64 	{%rd2727, %rd2728, %rd2729, %rd2730}, [%rd2722+32];
	st.shared.v2.u64 	[%r1], {%rd2723, %rd2724};
	st.shared.v2.u64 	[%r1+16], {%rd2725, %rd2726};
	st.shared.v2.u64 	[%r1+32], {%rd2727, %rd2728};
	st.shared.v2.u64 	[%r1+48], {%rd2729, %rd2730};
$L__BB35_402:
	add.s64 	%rd408, %rd406, %rd5;
	mad.lo.s64 	%rd409, %rd408, %rd3, %rd4;
	setp.ge.u64 	%p202, %rd409, %rd517;
	@%p202 bra 	$L__BB35_404;
	mul.lo.s64 	%rd2731, %rd409, %rd6;
	shl.b64 	%rd2732, %rd2731, 6;
	add.s64 	%rd2733, %rd1, %rd2732;
	ld.global.v4.u64 	{%rd2734, %rd2735, %rd2736, %rd2737}, [%rd2733];
	ld.global.v4.u64 	{%rd2738, %rd2739, %rd2740, %rd2741}, [%rd2733+32];
	st.shared.v2.u64 	[%r1], {%rd2734, %rd2735};
	st.shared.v2.u64 	[%r1+16], {%rd2736, %rd2737};
	st.shared.v2.u64 	[%r1+32], {%rd2738, %rd2739};
	st.shared.v2.u64 	[%r1+48], {%rd2740, %rd2741};
$L__BB35_404:
	add.s64 	%rd410, %rd408, %rd5;
	mad.lo.s64 	%rd411, %rd410, %rd3, %rd4;
	setp.ge.u64 	%p203, %rd411, %rd517;
	@%p203 bra 	$L__BB35_406;
	mul.lo.s64 	%rd2742, %rd411, %rd6;
	shl.b64 	%rd2743, %rd2742, 6;
	add.s64 	%rd2744, %rd1, %rd2743;
	ld.global.v4.u64 	{%rd2745, %rd2746, %rd2747, %rd2748}, [%rd2744];
	ld.global.v4.u64 	{%rd2749, %rd2750, %rd2751, %rd2752}, [%rd2744+32];
	st.shared.v2.u64 	[%r1], {%rd2745, %rd2746};
	st.shared.v2.u64 	[%r1+16], {%rd2747, %rd2748};
	st.shared.v2.u64 	[%r1+32], {%rd2749, %rd2750};
	st.shared.v2.u64 	[%r1+48], {%rd2751, %rd2752};
$L__BB35_406:
	add.s64 	%rd412, %rd410, %rd5;
	mad.lo.s64 	%rd413, %rd412, %rd3, %rd4;
	setp.ge.u64 	%p204, %rd413, %rd517;
	@%p204 bra 	$L__BB35_408;
	mul.lo.s64 	%rd2753, %rd413, %rd6;
	shl.b64 	%rd2754, %rd2753, 6;
	add.s64 	%rd2755, %rd1, %rd2754;
	ld.global.v4.u64 	{%rd2756, %rd2757, %rd2758, %rd2759}, [%rd2755];
	ld.global.v4.u64 	{%rd2760, %rd2761, %rd2762, %rd2763}, [%rd2755+32];
	st.shared.v2.u64 	[%r1], {%rd2756, %rd2757};
	st.shared.v2.u64 	[%r1+16], {%rd2758, %rd2759};
	st.shared.v2.u64 	[%r1+32], {%rd2760, %rd2761};
	st.shared.v2.u64 	[%r1+48], {%rd2762, %rd2763};
$L__BB35_408:
	add.s64 	%rd414, %rd412, %rd5;
	mad.lo.s64 	%rd415, %rd414, %rd3, %rd4;
	setp.ge.u64 	%p205, %rd415, %rd517;
	@%p205 bra 	$L__BB35_410;
	mul.lo.s64 	%rd2764, %rd415, %rd6;
	shl.b64 	%rd2765, %rd2764, 6;
	add.s64 	%rd2766, %rd1, %rd2765;
	ld.global.v4.u64 	{%rd2767, %rd2768, %rd2769, %rd2770}, [%rd2766];
	ld.global.v4.u64 	{%rd2771, %rd2772, %rd2773, %rd2774}, [%rd2766+32];
	st.shared.v2.u64 	[%r1], {%rd2767, %rd2768};
	st.shared.v2.u64 	[%r1+16], {%rd2769, %rd2770};
	st.shared.v2.u64 	[%r1+32], {%rd2771, %rd2772};
	st.shared.v2.u64 	[%r1+48], {%rd2773, %rd2774};
$L__BB35_410:
	add.s64 	%rd416, %rd414, %rd5;
	mad.lo.s64 	%rd417, %rd416, %rd3, %rd4;
	setp.ge.u64 	%p206, %rd417, %rd517;
	@%p206 bra 	$L__BB35_412;
	mul.lo.s64 	%rd2775, %rd417, %rd6;
	shl.b64 	%rd2776, %rd2775, 6;
	add.s64 	%rd2777, %rd1, %rd2776;
	ld.global.v4.u64 	{%rd2778, %rd2779, %rd2780, %rd2781}, [%rd2777];
	ld.global.v4.u64 	{%rd2782, %rd2783, %rd2784, %rd2785}, [%rd2777+32];
	st.shared.v2.u64 	[%r1], {%rd2778, %rd2779};
	st.shared.v2.u64 	[%r1+16], {%rd2780, %rd2781};
	st.shared.v2.u64 	[%r1+32], {%rd2782, %rd2783};
	st.shared.v2.u64 	[%r1+48], {%rd2784, %rd2785};
$L__BB35_412:
	add.s64 	%rd418, %rd416, %rd5;
	mad.lo.s64 	%rd419, %rd418, %rd3, %rd4;
	setp.ge.u64 	%p207, %rd419, %rd517;
	@%p207 bra 	$L__BB35_414;
	mul.lo.s64 	%rd2786, %rd419, %rd6;
	shl.b64 	%rd2787, %rd2786, 6;
	add.s64 	%rd2788, %rd1, %rd2787;
	ld.global.v4.u64 	{%rd2789, %rd2790, %rd2791, %rd2792}, [%rd2788];
	ld.global.v4.u64 	{%rd2793, %rd2794, %rd2795, %rd2796}, [%rd2788+32];
	st.shared.v2.u64 	[%r1], {%rd2789, %rd2790};
	st.shared.v2.u64 	[%r1+16], {%rd2791, %rd2792};
	st.shared.v2.u64 	[%r1+32], {%rd2793, %rd2794};
	st.shared.v2.u64 	[%r1+48], {%rd2795, %rd2796};
$L__BB35_414:
	add.s64 	%rd420, %rd418, %rd5;
	mad.lo.s64 	%rd421, %rd420, %rd3, %rd4;
	setp.ge.u64 	%p208, %rd421, %rd517;
	@%p208 bra 	$L__BB35_416;
	mul.lo.s64 	%rd2797, %rd421, %rd6;
	shl.b64 	%rd2798, %rd2797, 6;
	add.s64 	%rd2799, %rd1, %rd2798;
	ld.global.v4.u64 	{%rd2800, %rd2801, %rd2802, %rd2803}, [%rd2799];
	ld.global.v4.u64 	{%rd2804, %rd2805, %rd2806, %rd2807}, [%rd2799+32];
	st.shared.v2.u64 	[%r1], {%rd2800, %rd2801};
	st.shared.v2.u64 	[%r1+16], {%rd2802, %rd2803};
	st.shared.v2.u64 	[%r1+32], {%rd2804, %rd2805};
	st.shared.v2.u64 	[%r1+48], {%rd2806, %rd2807};
$L__BB35_416:
	add.s64 	%rd422, %rd420, %rd5;
	mad.lo.s64 	%rd423, %rd422, %rd3, %rd4;
	setp.ge.u64 	%p209, %rd423, %rd517;
	@%p209 bra 	$L__BB35_418;
	mul.lo.s64 	%rd2808, %rd423, %rd6;
	shl.b64 	%rd2809, %rd2808, 6;
	add.s64 	%rd2810, %rd1, %rd2809;
	ld.global.v4.u64 	{%rd2811, %rd2812, %rd2813, %rd2814}, [%rd2810];
	ld.global.v4.u64 	{%rd2815, %rd2816, %rd2817, %rd2818}, [%rd2810+32];
	st.shared.v2.u64 	[%r1], {%rd2811, %rd2812};
	st.shared.v2.u64 	[%r1+16], {%rd2813, %rd2814};
	st.shared.v2.u64 	[%r1+32], {%rd2815, %rd2816};
	st.shared.v2.u64 	[%r1+48], {%rd2817, %rd2818};
$L__BB35_418:
	add.s64 	%rd424, %rd422, %rd5;
	mad.lo.s64 	%rd425, %rd424, %rd3, %rd4;
	setp.ge.u64 	%p210, %rd425, %rd517;
	@%p210 bra 	$L__BB35_420;
	mul.lo.s64 	%rd2819, %rd425, %rd6;
	shl.b64 	%rd2820, %rd2819, 6;
	add.s64 	%rd2821, %rd1, %rd2820;
	ld.global.v4.u64 	{%rd2822, %rd2823, %rd2824, %rd2825}, [%rd2821];
	ld.global.v4.u64 	{%rd2826, %rd2827, %rd2828, %rd2829}, [%rd2821+32];
	st.shared.v2.u64 	[%r1], {%rd2822, %rd2823};
	st.shared.v2.u64 	[%r1+16], {%rd2824, %rd2825};
	st.shared.v2.u64 	[%r1+32], {%rd2826, %rd2827};
	st.shared.v2.u64 	[%r1+48], {%rd2828, %rd2829};
$L__BB35_420:
	add.s64 	%rd426, %rd424, %rd5;
	mad.lo.s64 	%rd427, %rd426, %rd3, %rd4;
	setp.ge.u64 	%p211, %rd427, %rd517;
	@%p211 bra 	$L__BB35_422;
	mul.lo.s64 	%rd2830, %rd427, %rd6;
	shl.b64 	%rd2831, %rd2830, 6;
	add.s64 	%rd2832, %rd1, %rd2831;
	ld.global.v4.u64 	{%rd2833, %rd2834, %rd2835, %rd2836}, [%rd2832];
	ld.global.v4.u64 	{%rd2837, %rd2838, %rd2839, %rd2840}, [%rd2832+32];
	st.shared.v2.u64 	[%r1], {%rd2833, %rd2834};
	st.shared.v2.u64 	[%r1+16], {%rd2835, %rd2836};
	st.shared.v2.u64 	[%r1+32], {%rd2837, %rd2838};
	st.shared.v2.u64 	[%r1+48], {%rd2839, %rd2840};
$L__BB35_422:
	add.s64 	%rd428, %rd426, %rd5;
	mad.lo.s64 	%rd429, %rd428, %rd3, %rd4;
	setp.ge.u64 	%p212, %rd429, %rd517;
	@%p212 bra 	$L__BB35_424;
	mul.lo.s64 	%rd2841, %rd429, %rd6;
	shl.b64 	%rd2842, %rd2841, 6;
	add.s64 	%rd2843, %rd1, %rd2842;
	ld.global.v4.u64 	{%rd2844, %rd2845, %rd2846, %rd2847}, [%rd2843];
	ld.global.v4.u64 	{%rd2848, %rd2849, %rd2850, %rd2851}, [%rd2843+32];
	st.shared.v2.u64 	[%r1], {%rd2844, %rd2845};
	st.shared.v2.u64 	[%r1+16], {%rd2846, %rd2847};
	st.shared.v2.u64 	[%r1+32], {%rd2848, %rd2849};
	st.shared.v2.u64 	[%r1+48], {%rd2850, %rd2851};
$L__BB35_424:
	add.s64 	%rd430, %rd428, %rd5;
	mad.lo.s64 	%rd431, %rd430, %rd3, %rd4;
	setp.ge.u64 	%p213, %rd431, %rd517;
	@%p213 bra 	$L__BB35_426;
	mul.lo.s64 	%rd2852, %rd431, %rd6;
	shl.b64 	%rd2853, %rd2852, 6;
	add.s64 	%rd2854, %rd1, %rd2853;
	ld.global.v4.u64 	{%rd2855, %rd2856, %rd2857, %rd2858}, [%rd2854];
	ld.global.v4.u64 	{%rd2859, %rd2860, %rd2861, %rd2862}, [%rd2854+32];
	st.shared.v2.u64 	[%r1], {%rd2855, %rd2856};
	st.shared.v2.u64 	[%r1+16], {%rd2857, %rd2858};
	st.shared.v2.u64 	[%r1+32], {%rd2859, %rd2860};
	st.shared.v2.u64 	[%r1+48], {%rd2861, %rd2862};
$L__BB35_426:
	add.s64 	%rd432, %rd430, %rd5;
	mad.lo.s64 	%rd433, %rd432, %rd3, %rd4;
	setp.ge.u64 	%p214, %rd433, %rd517;
	@%p214 bra 	$L__BB35_428;
	mul.lo.s64 	%rd2863, %rd433, %rd6;
	shl.b64 	%rd2864, %rd2863, 6;
	add.s64 	%rd2865, %rd1, %rd2864;
	ld.global.v4.u64 	{%rd2866, %rd2867, %rd2868, %rd2869}, [%rd2865];
	ld.global.v4.u64 	{%rd2870, %rd2871, %rd2872, %rd2873}, [%rd2865+32];
	st.shared.v2.u64 	[%r1], {%rd2866, %rd2867};
	st.shared.v2.u64 	[%r1+16], {%rd2868, %rd2869};
	st.shared.v2.u64 	[%r1+32], {%rd2870, %rd2871};
	st.shared.v2.u64 	[%r1+48], {%rd2872, %rd2873};
$L__BB35_428:
	add.s64 	%rd434, %rd432, %rd5;
	mad.lo.s64 	%rd435, %rd434, %rd3, %rd4;
	setp.ge.u64 	%p215, %rd435, %rd517;
	@%p215 bra 	$L__BB35_430;
	mul.lo.s64 	%rd2874, %rd435, %rd6;
	shl.b64 	%rd2875, %rd2874, 6;
	add.s64 	%rd2876, %rd1, %rd2875;
	ld.global.v4.u64 	{%rd2877, %rd2878, %rd2879, %rd2880}, [%rd2876];
	ld.global.v4.u64 	{%rd2881, %rd2882, %rd2883, %rd2884}, [%rd2876+32];
	st.shared.v2.u64 	[%r1], {%rd2877, %rd2878};
	st.shared.v2.u64 	[%r1+16], {%rd2879, %rd2880};
	st.shared.v2.u64 	[%r1+32], {%rd2881, %rd2882};
	st.shared.v2.u64 	[%r1+48], {%rd2883, %rd2884};
$L__BB35_430:
	add.s64 	%rd436, %rd434, %rd5;
	mad.lo.s64 	%rd437, %rd436, %rd3, %rd4;
	setp.ge.u64 	%p216, %rd437, %rd517;
	@%p216 bra 	$L__BB35_432;
	mul.lo.s64 	%rd2885, %rd437, %rd6;
	shl.b64 	%rd2886, %rd2885, 6;
	add.s64 	%rd2887, %rd1, %rd2886;
	ld.global.v4.u64 	{%rd2888, %rd2889, %rd2890, %rd2891}, [%rd2887];
	ld.global.v4.u64 	{%rd2892, %rd2893, %rd2894, %rd2895}, [%rd2887+32];
	st.shared.v2.u64 	[%r1], {%rd2888, %rd2889};
	st.shared.v2.u64 	[%r1+16], {%rd2890, %rd2891};
	st.shared.v2.u64 	[%r1+32], {%rd2892, %rd2893};
	st.shared.v2.u64 	[%r1+48], {%rd2894, %rd2895};
$L__BB35_432:
	add.s64 	%rd438, %rd436, %rd5;
	mad.lo.s64 	%rd439, %rd438, %rd3, %rd4;
	setp.ge.u64 	%p217, %rd439, %rd517;
	@%p217 bra 	$L__BB35_434;
	mul.lo.s64 	%rd2896, %rd439, %rd6;
	shl.b64 	%rd2897, %rd2896, 6;
	add.s64 	%rd2898, %rd1, %rd2897;
	ld.global.v4.u64 	{%rd2899, %rd2900, %rd2901, %rd2902}, [%rd2898];
	ld.global.v4.u64 	{%rd2903, %rd2904, %rd2905, %rd2906}, [%rd2898+32];
	st.shared.v2.u64 	[%r1], {%rd2899, %rd2900};
	st.shared.v2.u64 	[%r1+16], {%rd2901, %rd2902};
	st.shared.v2.u64 	[%r1+32], {%rd2903, %rd2904};
	st.shared.v2.u64 	[%r1+48], {%rd2905, %rd2906};
$L__BB35_434:
	add.s64 	%rd440, %rd438, %rd5;
	mad.lo.s64 	%rd441, %rd440, %rd3, %rd4;
	setp.ge.u64 	%p218, %rd441, %rd517;
	@%p218 bra 	$L__BB35_436;
	mul.lo.s64 	%rd2907, %rd441, %rd6;
	shl.b64 	%rd2908, %rd2907, 6;
	add.s64 	%rd2909, %rd1, %rd2908;
	ld.global.v4.u64 	{%rd2910, %rd2911, %rd2912, %rd2913}, [%rd2909];
	ld.global.v4.u64 	{%rd2914, %rd2915, %rd2916, %rd2917}, [%rd2909+32];
	st.shared.v2.u64 	[%r1], {%rd2910, %rd2911};
	st.shared.v2.u64 	[%r1+16], {%rd2912, %rd2913};
	st.shared.v2.u64 	[%r1+32], {%rd2914, %rd2915};
	st.shared.v2.u64 	[%r1+48], {%rd2916, %rd2917};
$L__BB35_436:
	add.s64 	%rd442, %rd440, %rd5;
	mad.lo.s64 	%rd443, %rd442, %rd3, %rd4;
	setp.ge.u64 	%p219, %rd443, %rd517;
	@%p219 bra 	$L__BB35_438;
	mul.lo.s64 	%rd2918, %rd443, %rd6;
	shl.b64 	%rd2919, %rd2918, 6;
	add.s64 	%rd2920, %rd1, %rd2919;
	ld.global.v4.u64 	{%rd2921, %rd2922, %rd2923, %rd2924}, [%rd2920];
	ld.global.v4.u64 	{%rd2925, %rd2926, %rd2927, %rd2928}, [%rd2920+32];
	st.shared.v2.u64 	[%r1], {%rd2921, %rd2922};
	st.shared.v2.u64 	[%r1+16], {%rd2923, %rd2924};
	st.shared.v2.u64 	[%r1+32], {%rd2925, %rd2926};
	st.shared.v2.u64 	[%r1+48], {%rd2927, %rd2928};
$L__BB35_438:
	add.s64 	%rd444, %rd442, %rd5;
	mad.lo.s64 	%rd445, %rd444, %rd3, %rd4;
	setp.ge.u64 	%p220, %rd445, %rd517;
	@%p220 bra 	$L__BB35_440;
	mul.lo.s64 	%rd2929, %rd445, %rd6;
	shl.b64 	%rd2930, %rd2929, 6;
	add.s64 	%rd2931, %rd1, %rd2930;
	ld.global.v4.u64 	{%rd2932, %rd2933, %rd2934, %rd2935}, [%rd2931];
	ld.global.v4.u64 	{%rd2936, %rd2937, %rd2938, %rd2939}, [%rd2931+32];
	st.shared.v2.u64 	[%r1], {%rd2932, %rd2933};
	st.shared.v2.u64 	[%r1+16], {%rd2934, %rd2935};
	st.shared.v2.u64 	[%r1+32], {%rd2936, %rd2937};
	st.shared.v2.u64 	[%r1+48], {%rd2938, %rd2939};
$L__BB35_440:
	add.s64 	%rd446, %rd444, %rd5;
	mad.lo.s64 	%rd447, %rd446, %rd3, %rd4;
	setp.ge.u64 	%p221, %rd447, %rd517;
	@%p221 bra 	$L__BB35_442;
	mul.lo.s64 	%rd2940, %rd447, %rd6;
	shl.b64 	%rd2941, %rd2940, 6;
	add.s64 	%rd2942, %rd1, %rd2941;
	ld.global.v4.u64 	{%rd2943, %rd2944, %rd2945, %rd2946}, [%rd2942];
	ld.global.v4.u64 	{%rd2947, %rd2948, %rd2949, %rd2950}, [%rd2942+32];
	st.shared.v2.u64 	[%r1], {%rd2943, %rd2944};
	st.shared.v2.u64 	[%r1+16], {%rd2945, %rd2946};
	st.shared.v2.u64 	[%r1+32], {%rd2947, %rd2948};
	st.shared.v2.u64 	[%r1+48], {%rd2949, %rd2950};
$L__BB35_442:
	add.s64 	%rd448, %rd446, %rd5;
	mad.lo.s64 	%rd449, %rd448, %rd3, %rd4;
	setp.ge.u64 	%p222, %rd449, %rd517;
	@%p222 bra 	$L__BB35_444;
	mul.lo.s64 	%rd2951, %rd449, %rd6;
	shl.b64 	%rd2952, %rd2951, 6;
	add.s64 	%rd2953, %rd1, %rd2952;
	ld.global.v4.u64 	{%rd2954, %rd2955, %rd2956, %rd2957}, [%rd2953];
	ld.global.v4.u64 	{%rd2958, %rd2959, %rd2960, %rd2961}, [%rd2953+32];
	st.shared.v2.u64 	[%r1], {%rd2954, %rd2955};
	st.shared.v2.u64 	[%r1+16], {%rd2956, %rd2957};
	st.shared.v2.u64 	[%r1+32], {%rd2958, %rd2959};
	st.shared.v2.u64 	[%r1+48], {%rd2960, %rd2961};
$L__BB35_444:
	add.s64 	%rd450, %rd448, %rd5;
	mad.lo.s64 	%rd451, %rd450, %rd3, %rd4;
	setp.ge.u64 	%p223, %rd451, %rd517;
	@%p223 bra 	$L__BB35_446;
	mul.lo.s64 	%rd2962, %rd451, %rd6;
	shl.b64 	%rd2963, %rd2962, 6;
	add.s64 	%rd2964, %rd1, %rd2963;
	ld.global.v4.u64 	{%rd2965, %rd2966, %rd2967, %rd2968}, [%rd2964];
	ld.global.v4.u64 	{%rd2969, %rd2970, %rd2971, %rd2972}, [%rd2964+32];
	st.shared.v2.u64 	[%r1], {%rd2965, %rd2966};
	st.shared.v2.u64 	[%r1+16], {%rd2967, %rd2968};
	st.shared.v2.u64 	[%r1+32], {%rd2969, %rd2970};
	st.shared.v2.u64 	[%r1+48], {%rd2971, %rd2972};
$L__BB35_446:
	add.s64 	%rd452, %rd450, %rd5;
	mad.lo.s64 	%rd453, %rd452, %rd3, %rd4;
	setp.ge.u64 	%p224, %rd453, %rd517;
	@%p224 bra 	$L__BB35_448;
	mul.lo.s64 	%rd2973, %rd453, %rd6;
	shl.b64 	%rd2974, %rd2973, 6;
	add.s64 	%rd2975, %rd1, %rd2974;
	ld.global.v4.u64 	{%rd2976, %rd2977, %rd2978, %rd2979}, [%rd2975];
	ld.global.v4.u64 	{%rd2980, %rd2981, %rd2982, %rd2983}, [%rd2975+32];
	st.shared.v2.u64 	[%r1], {%rd2976, %rd2977};
	st.shared.v2.u64 	[%r1+16], {%rd2978, %rd2979};
	st.shared.v2.u64 	[%r1+32], {%rd2980, %rd2981};
	st.shared.v2.u64 	[%r1+48], {%rd2982, %rd2983};
$L__BB35_448:
	add.s64 	%rd454, %rd452, %rd5;
	mad.lo.s64 	%rd455, %rd454, %rd3, %rd4;
	setp.ge.u64 	%p225, %rd455, %rd517;
	@%p225 bra 	$L__BB35_450;
	mul.lo.s64 	%rd2984, %rd455, %rd6;
	shl.b64 	%rd2985, %rd2984, 6;
	add.s64 	%rd2986, %rd1, %rd2985;
	ld.global.v4.u64 	{%rd2987, %rd2988, %rd2989, %rd2990}, [%rd2986];
	ld.global.v4.u64 	{%rd2991, %rd2992, %rd2993, %rd2994}, [%rd2986+32];
	st.shared.v2.u64 	[%r1], {%rd2987, %rd2988};
	st.shared.v2.u64 	[%r1+16], {%rd2989, %rd2990};
	st.shared.v2.u64 	[%r1+32], {%rd2991, %rd2992};
	st.shared.v2.u64 	[%r1+48], {%rd2993, %rd2994};
$L__BB35_450:
	add.s64 	%rd456, %rd454, %rd5;
	mad.lo.s64 	%rd457, %rd456, %rd3, %rd4;
	setp.ge.u64 	%p226, %rd457, %rd517;
	@%p226 bra 	$L__BB35_452;
	mul.lo.s64 	%rd2995, %rd457, %rd6;
	shl.b64 	%rd2996, %rd2995, 6;
	add.s64 	%rd2997, %rd1, %rd2996;
	ld.global.v4.u64 	{%rd2998, %rd2999, %rd3000, %rd3001}, [%rd2997];
	ld.global.v4.u64 	{%rd3002, %rd3003, %rd3004, %rd3005}, [%rd2997+32];
	st.shared.v2.u64 	[%r1], {%rd2998, %rd2999};
	st.shared.v2.u64 	[%r1+16], {%rd3000, %rd3001};
	st.shared.v2.u64 	[%r1+32], {%rd3002, %rd3003};
	st.shared.v2.u64 	[%r1+48], {%rd3004, %rd3005};
$L__BB35_452:
	add.s64 	%rd458, %rd456, %rd5;
	mad.lo.s64 	%rd459, %rd458, %rd3, %rd4;
	setp.ge.u64 	%p227, %rd459, %rd517;
	@%p227 bra 	$L__BB35_454;
	mul.lo.s64 	%rd3006, %rd459, %rd6;
	shl.b64 	%rd3007, %rd3006, 6;
	add.s64 	%rd3008, %rd1, %rd3007;
	ld.global.v4.u64 	{%rd3009, %rd3010, %rd3011, %rd3012}, [%rd3008];
	ld.global.v4.u64 	{%rd3013, %rd3014, %rd3015, %rd3016}, [%rd3008+32];
	st.shared.v2.u64 	[%r1], {%rd3009, %rd3010};
	st.shared.v2.u64 	[%r1+16], {%rd3011, %rd3012};
	st.shared.v2.u64 	[%r1+32], {%rd3013, %rd3014};
	st.shared.v2.u64 	[%r1+48], {%rd3015, %rd3016};
$L__BB35_454:
	add.s64 	%rd460, %rd458, %rd5;
	mad.lo.s64 	%rd461, %rd460, %rd3, %rd4;
	setp.ge.u64 	%p228, %rd461, %rd517;
	@%p228 bra 	$L__BB35_456;
	mul.lo.s64 	%rd3017, %rd461, %rd6;
	shl.b64 	%rd3018, %rd3017, 6;
	add.s64 	%rd3019, %rd1, %rd3018;
	ld.global.v4.u64 	{%rd3020, %rd3021, %rd3022, %rd3023}, [%rd3019];
	ld.global.v4.u64 	{%rd3024, %rd3025, %rd3026, %rd3027}, [%rd3019+32];
	st.shared.v2.u64 	[%r1], {%rd3020, %rd3021};
	st.shared.v2.u64 	[%r1+16], {%rd3022, %rd3023};
	st.shared.v2.u64 	[%r1+32], {%rd3024, %rd3025};
	st.shared.v2.u64 	[%r1+48], {%rd3026, %rd3027};
$L__BB35_456:
	add.s64 	%rd462, %rd460, %rd5;
	mad.lo.s64 	%rd463, %rd462, %rd3, %rd4;
	setp.ge.u64 	%p229, %rd463, %rd517;
	@%p229 bra 	$L__BB35_458;
	mul.lo.s64 	%rd3028, %rd463, %rd6;
	shl.b64 	%rd3029, %rd3028, 6;
	add.s64 	%rd3030, %rd1, %rd3029;
	ld.global.v4.u64 	{%rd3031, %rd3032, %rd3033, %rd3034}, [%rd3030];
	ld.global.v4.u64 	{%rd3035, %rd3036, %rd3037, %rd3038}, [%rd3030+32];
	st.shared.v2.u64 	[%r1], {%rd3031, %rd3032};
	st.shared.v2.u64 	[%r1+16], {%rd3033, %rd3034};
	st.shared.v2.u64 	[%r1+32], {%rd3035, %rd3036};
	st.shared.v2.u64 	[%r1+48], {%rd3037, %rd3038};
$L__BB35_458:
	add.s64 	%rd464, %rd462, %rd5;
	mad.lo.s64 	%rd465, %rd464, %rd3, %rd4;
	setp.ge.u64 	%p230, %rd465, %rd517;
	@%p230 bra 	$L__BB35_460;
	mul.lo.s64 	%rd3039, %rd465, %rd6;
	shl.b64 	%rd3040, %rd3039, 6;
	add.s64 	%rd3041, %rd1, %rd3040;
	ld.global.v4.u64 	{%rd3042, %rd3043, %rd3044, %rd3045}, [%rd3041];
	ld.global.v4.u64 	{%rd3046, %rd3047, %rd3048, %rd3049}, [%rd3041+32];
	st.shared.v2.u64 	[%r1], {%rd3042, %rd3043};
	st.shared.v2.u64 	[%r1+16], {%rd3044, %rd3045};
	st.shared.v2.u64 	[%r1+32], {%rd3046, %rd3047};
	st.shared.v2.u64 	[%r1+48], {%rd3048, %rd3049};
$L__BB35_460:
	add.s64 	%rd466, %rd464, %rd5;
	mad.lo.s64 	%rd467, %rd466, %rd3, %rd4;
	setp.ge.u64 	%p231, %rd467, %rd517;
	@%p231 bra 	$L__BB35_462;
	mul.lo.s64 	%rd3050, %rd467, %rd6;
	shl.b64 	%rd3051, %rd3050, 6;
	add.s64 	%rd3052, %rd1, %rd3051;
	ld.global.v4.u64 	{%rd3053, %rd3054, %rd3055, %rd3056}, [%rd3052];
	ld.global.v4.u64 	{%rd3057, %rd3058, %rd3059, %rd3060}, [%rd3052+32];
	st.shared.v2.u64 	[%r1], {%rd3053, %rd3054};
	st.shared.v2.u64 	[%r1+16], {%rd3055, %rd3056};
	st.shared.v2.u64 	[%r1+32], {%rd3057, %rd3058};
	st.shared.v2.u64 	[%r1+48], {%rd3059, %rd3060};
$L__BB35_462:
	add.s64 	%rd468, %rd466, %rd5;
	mad.lo.s64 	%rd469, %rd468, %rd3, %rd4;
	setp.ge.u64 	%p232, %rd469, %rd517;
	@%p232 bra 	$L__BB35_464;
	mul.lo.s64 	%rd3061, %rd469, %rd6;
	shl.b64 	%rd3062, %rd3061, 6;
	add.s64 	%rd3063, %rd1, %rd3062;
	ld.global.v4.u64 	{%rd3064, %rd3065, %rd3066, %rd3067}, [%rd3063];
	ld.global.v4.u64 	{%rd3068, %rd3069, %rd3070, %rd3071}, [%rd3063+32];
	st.shared.v2.u64 	[%r1], {%rd3064, %rd3065};
	st.shared.v2.u64 	[%r1+16], {%rd3066, %rd3067};
	st.shared.v2.u64 	[%r1+32], {%rd3068, %rd3069};
	st.shared.v2.u64 	[%r1+48], {%rd3070, %rd3071};
$L__BB35_464:
	add.s64 	%rd470, %rd468, %rd5;
	mad.lo.s64 	%rd471, %rd470, %rd3, %rd4;
	setp.ge.u64 	%p233, %rd471, %rd517;
	@%p233 bra 	$L__BB35_466;
	mul.lo.s64 	%rd3072, %rd471, %rd6;
	shl.b64 	%rd3073, %rd3072, 6;
	add.s64 	%rd3074, %rd1, %rd3073;
	ld.global.v4.u64 	{%rd3075, %rd3076, %rd3077, %rd3078}, [%rd3074];
	ld.global.v4.u64 	{%rd3079, %rd3080, %rd3081, %rd3082}, [%rd3074+32];
	st.shared.v2.u64 	[%r1], {%rd3075, %rd3076};
	st.shared.v2.u64 	[%r1+16], {%rd3077, %rd3078};
	st.shared.v2.u64 	[%r1+32], {%rd3079, %rd3080};
	st.shared.v2.u64 	[%r1+48], {%rd3081, %rd3082};
$L__BB35_466:
	add.s64 	%rd472, %rd470, %rd5;
	mad.lo.s64 	%rd473, %rd472, %rd3, %rd4;
	setp.ge.u64 	%p234, %rd473, %rd517;
	@%p234 bra 	$L__BB35_468;
	mul.lo.s64 	%rd3083, %rd473, %rd6;
	shl.b64 	%rd3084, %rd3083, 6;
	add.s64 	%rd3085, %rd1, %rd3084;
	ld.global.v4.u64 	{%rd3086, %rd3087, %rd3088, %rd3089}, [%rd3085];
	ld.global.v4.u64 	{%rd3090, %rd3091, %rd3092, %rd3093}, [%rd3085+32];
	st.shared.v2.u64 	[%r1], {%rd3086, %rd3087};
	st.shared.v2.u64 	[%r1+16], {%rd3088, %rd3089};
	st.shared.v2.u64 	[%r1+32], {%rd3090, %rd3091};
	st.shared.v2.u64 	[%r1+48], {%rd3092, %rd3093};
$L__BB35_468:
	add.s64 	%rd474, %rd472, %rd5;
	mad.lo.s64 	%rd475, %rd474, %rd3, %rd4;
	setp.ge.u64 	%p235, %rd475, %rd517;
	@%p235 bra 	$L__BB35_470;
	mul.lo.s64 	%rd3094, %rd475, %rd6;
	shl.b64 	%rd3095, %rd3094, 6;
	add.s64 	%rd3096, %rd1, %rd3095;
	ld.global.v4.u64 	{%rd3097, %rd3098, %rd3099, %rd3100}, [%rd3096];
	ld.global.v4.u64 	{%rd3101, %rd3102, %rd3103, %rd3104}, [%rd3096+32];
	st.shared.v2.u64 	[%r1], {%rd3097, %rd3098};
	st.shared.v2.u64 	[%r1+16], {%rd3099, %rd3100};
	st.shared.v2.u64 	[%r1+32], {%rd3101, %rd3102};
	st.shared.v2.u64 	[%r1+48], {%rd3103, %rd3104};
$L__BB35_470:
	add.s64 	%rd476, %rd474, %rd5;
	mad.lo.s64 	%rd477, %rd476, %rd3, %rd4;
	setp.ge.u64 	%p236, %rd477, %rd517;
	@%p236 bra 	$L__BB35_472;
	mul.lo.s64 	%rd3105, %rd477, %rd6;
	shl.b64 	%rd3106, %rd3105, 6;
	add.s64 	%rd3107, %rd1, %rd3106;
	ld.global.v4.u64 	{%rd3108, %rd3109, %rd3110, %rd3111}, [%rd3107];
	ld.global.v4.u64 	{%rd3112, %rd3113, %rd3114, %rd3115}, [%rd3107+32];
	st.shared.v2.u64 	[%r1], {%rd3108, %rd3109};
	st.shared.v2.u64 	[%r1+16], {%rd3110, %rd3111};
	st.shared.v2.u64 	[%r1+32], {%rd3112, %rd3113};
	st.shared.v2.u64 	[%r1+48], {%rd3114, %rd3115};
$L__BB35_472:
	add.s64 	%rd478, %rd476, %rd5;
	mad.lo.s64 	%rd479, %rd478, %rd3, %rd4;
	setp.ge.u64 	%p237, %rd479, %rd517;
	@%p237 bra 	$L__BB35_474;
	mul.lo.s64 	%rd3116, %rd479, %rd6;
	shl.b64 	%rd3117, %rd3116, 6;
	add.s64 	%rd3118, %rd1, %rd3117;
	ld.global.v4.u64 	{%rd3119, %rd3120, %rd3121, %rd3122}, [%rd3118];
	ld.global.v4.u64 	{%rd3123, %rd3124, %rd3125, %rd3126}, [%rd3118+32];
	st.shared.v2.u64 	[%r1], {%rd3119, %rd3120};
	st.shared.v2.u64 	[%r1+16], {%rd3121, %rd3122};
	st.shared.v2.u64 	[%r1+32], {%rd3123, %rd3124};
	st.shared.v2.u64 	[%r1+48], {%rd3125, %rd3126};
$L__BB35_474:
	add.s64 	%rd480, %rd478, %rd5;
	mad.lo.s64 	%rd481, %rd480, %rd3, %rd4;
	setp.ge.u64 	%p238, %rd481, %rd517;
	@%p238 bra 	$L__BB35_476;
	mul.lo.s64 	%rd3127, %rd481, %rd6;
	shl.b64 	%rd3128, %rd3127, 6;
	add.s64 	%rd3129, %rd1, %rd3128;
	ld.global.v4.u64 	{%rd3130, %rd3131, %rd3132, %rd3133}, [%rd3129];
	ld.global.v4.u64 	{%rd3134, %rd3135, %rd3136, %rd3137}, [%rd3129+32];
	st.shared.v2.u64 	[%r1], {%rd3130, %rd3131};
	st.shared.v2.u64 	[%r1+16], {%rd3132, %rd3133};
	st.shared.v2.u64 	[%r1+32], {%rd3134, %rd3135};
	st.shared.v2.u64 	[%r1+48], {%rd3136, %rd3137};
$L__BB35_476:
	add.s64 	%rd482, %rd480, %rd5;
	mad.lo.s64 	%rd483, %rd482, %rd3, %rd4;
	setp.ge.u64 	%p239, %rd483, %rd517;
	@%p239 bra 	$L__BB35_478;
	mul.lo.s64 	%rd3138, %rd483, %rd6;
	shl.b64 	%rd3139, %rd3138, 6;
	add.s64 	%rd3140, %rd1, %rd3139;
	ld.global.v4.u64 	{%rd3141, %rd3142, %rd3143, %rd3144}, [%rd3140];
	ld.global.v4.u64 	{%rd3145, %rd3146, %rd3147, %rd3148}, [%rd3140+32];
	st.shared.v2.u64 	[%r1], {%rd3141, %rd3142};
	st.shared.v2.u64 	[%r1+16], {%rd3143, %rd3144};
	st.shared.v2.u64 	[%r1+32], {%rd3145, %rd3146};
	st.shared.v2.u64 	[%r1+48], {%rd3147, %rd3148};
$L__BB35_478:
	add.s64 	%rd484, %rd482, %rd5;
	mad.lo.s64 	%rd485, %rd484, %rd3, %rd4;
	setp.ge.u64 	%p240, %rd485, %rd517;
	@%p240 bra 	$L__BB35_480;
	mul.lo.s64 	%rd3149, %rd485, %rd6;
	shl.b64 	%rd3150, %rd3149, 6;
	add.s64 	%rd3151, %rd1, %rd3150;
	ld.global.v4.u64 	{%rd3152, %rd3153, %rd3154, %rd3155}, [%rd3151];
	ld.global.v4.u64 	{%rd3156, %rd3157, %rd3158, %rd3159}, [%rd3151+32];
	st.shared.v2.u64 	[%r1], {%rd3152, %rd3153};
	st.shared.v2.u64 	[%r1+16], {%rd3154, %rd3155};
	st.shared.v2.u64 	[%r1+32], {%rd3156, %rd3157};
	st.shared.v2.u64 	[%r1+48], {%rd3158, %rd3159};
$L__BB35_480:
	add.s64 	%rd486, %rd484, %rd5;
	mad.lo.s64 	%rd487, %rd486, %rd3, %rd4;
	setp.ge.u64 	%p241, %rd487, %rd517;
	@%p241 bra 	$L__BB35_482;
	mul.lo.s64 	%rd3160, %rd487, %rd6;
	shl.b64 	%rd3161, %rd3160, 6;
	add.s64 	%rd3162, %rd1, %rd3161;
	ld.global.v4.u64 	{%rd3163, %rd3164, %rd3165, %rd3166}, [%rd3162];
	ld.global.v4.u64 	{%rd3167, %rd3168, %rd3169, %rd3170}, [%rd3162+32];
	st.shared.v2.u64 	[%r1], {%rd3163, %rd3164};
	st.shared.v2.u64 	[%r1+16], {%rd3165, %rd3166};
	st.shared.v2.u64 	[%r1+32], {%rd3167, %rd3168};
	st.shared.v2.u64 	[%r1+48], {%rd3169, %rd3170};
$L__BB35_482:
	add.s64 	%rd488, %rd486, %rd5;
	mad.lo.s64 	%rd489, %rd488, %rd3, %rd4;
	setp.ge.u64 	%p242, %rd489, %rd517;
	@%p242 bra 	$L__BB35_484;
	mul.lo.s64 	%rd3171, %rd489, %rd6;
	shl.b64 	%rd3172, %rd3171, 6;
	add.s64 	%rd3173, %rd1, %rd3172;
	ld.global.v4.u64 	{%rd3174, %rd3175, %rd3176, %rd3177}, [%rd3173];
	ld.global.v4.u64 	{%rd3178, %rd3179, %rd3180, %rd3181}, [%rd3173+32];
	st.shared.v2.u64 	[%r1], {%rd3174, %rd3175};
	st.shared.v2.u64 	[%r1+16], {%rd3176, %rd3177};
	st.shared.v2.u64 	[%r1+32], {%rd3178, %rd3179};
	st.shared.v2.u64 	[%r1+48], {%rd3180, %rd3181};
$L__BB35_484:
	add.s64 	%rd490, %rd488, %rd5;
	mad.lo.s64 	%rd491, %rd490, %rd3, %rd4;
	setp.ge.u64 	%p243, %rd491, %rd517;
	@%p243 bra 	$L__BB35_486;
	mul.lo.s64 	%rd3182, %rd491, %rd6;
	shl.b64 	%rd3183, %rd3182, 6;
	add.s64 	%rd3184, %rd1, %rd3183;
	ld.global.v4.u64 	{%rd3185, %rd3186, %rd3187, %rd3188}, [%rd3184];
	ld.global.v4.u64 	{%rd3189, %rd3190, %rd3191, %rd3192}, [%rd3184+32];
	st.shared.v2.u64 	[%r1], {%rd3185, %rd3186};
	st.shared.v2.u64 	[%r1+16], {%rd3187, %rd3188};
	st.shared.v2.u64 	[%r1+32], {%rd3189, %rd3190};
	st.shared.v2.u64 	[%r1+48], {%rd3191, %rd3192};
$L__BB35_486:
	add.s64 	%rd492, %rd490, %rd5;
	mad.lo.s64 	%rd493, %rd492, %rd3, %rd4;
	setp.ge.u64 	%p244, %rd493, %rd517;
	@%p244 bra 	$L__BB35_488;
	mul.lo.s64 	%rd3193, %rd493, %rd6;
	shl.b64 	%rd3194, %rd3193, 6;
	add.s64 	%rd3195, %rd1, %rd3194;
	ld.global.v4.u64 	{%rd3196, %rd3197, %rd3198, %rd3199}, [%rd3195];
	ld.global.v4.u64 	{%rd3200, %rd3201, %rd3202, %rd3203}, [%rd3195+32];
	st.shared.v2.u64 	[%r1], {%rd3196, %rd3197};
	st.shared.v2.u64 	[%r1+16], {%rd3198, %rd3199};
	st.shared.v2.u64 	[%r1+32], {%rd3200, %rd3201};
	st.shared.v2.u64 	[%r1+48], {%rd3202, %rd3203};
$L__BB35_488:
	add.s64 	%rd494, %rd492, %rd5;
	mad.lo.s64 	%rd495, %rd494, %rd3, %rd4;
	setp.ge.u64 	%p245, %rd495, %rd517;
	@%p245 bra 	$L__BB35_490;
	mul.lo.s64 	%rd3204, %rd495, %rd6;
	shl.b64 	%rd3205, %rd3204, 6;
	add.s64 	%rd3206, %rd1, %rd3205;
	ld.global.v4.u64 	{%rd3207, %rd3208, %rd3209, %rd3210}, [%rd3206];
	ld.global.v4.u64 	{%rd3211, %rd3212, %rd3213, %rd3214}, [%rd3206+32];
	st.shared.v2.u64 	[%r1], {%rd3207, %rd3208};
	st.shared.v2.u64 	[%r1+16], {%rd3209, %rd3210};
	st.shared.v2.u64 	[%r1+32], {%rd3211, %rd3212};
	st.shared.v2.u64 	[%r1+48], {%rd3213, %rd3214};
$L__BB35_490:
	add.s64 	%rd496, %rd494, %rd5;
	mad.lo.s64 	%rd497, %rd496, %rd3, %rd4;
	setp.ge.u64 	%p246, %rd497, %rd517;
	@%p246 bra 	$L__BB35_492;
	mul.lo.s64 	%rd3215, %rd497, %rd6;
	shl.b64 	%rd3216, %rd3215, 6;
	add.s64 	%rd3217, %rd1, %rd3216;
	ld.global.v4.u64 	{%rd3218, %rd3219, %rd3220, %rd3221}, [%rd3217];
	ld.global.v4.u64 	{%rd3222, %rd3223, %rd3224, %rd3225}, [%rd3217+32];
	st.shared.v2.u64 	[%r1], {%rd3218, %rd3219};
	st.shared.v2.u64 	[%r1+16], {%rd3220, %rd3221};
	st.shared.v2.u64 	[%r1+32], {%rd3222, %rd3223};
	st.shared.v2.u64 	[%r1+48], {%rd3224, %rd3225};
$L__BB35_492:
	add.s64 	%rd498, %rd496, %rd5;
	mad.lo.s64 	%rd499, %rd498, %rd3, %rd4;
	setp.ge.u64 	%p247, %rd499, %rd517;
	@%p247 bra 	$L__BB35_494;
	mul.lo.s64 	%rd3226, %rd499, %rd6;
	shl.b64 	%rd3227, %rd3226, 6;
	add.s64 	%rd3228, %rd1, %rd3227;
	ld.global.v4.u64 	{%rd3229, %rd3230, %rd3231, %rd3232}, [%rd3228];
	ld.global.v4.u64 	{%rd3233, %rd3234, %rd3235, %rd3236}, [%rd3228+32];
	st.shared.v2.u64 	[%r1], {%rd3229, %rd3230};
	st.shared.v2.u64 	[%r1+16], {%rd3231, %rd3232};
	st.shared.v2.u64 	[%r1+32], {%rd3233, %rd3234};
	st.shared.v2.u64 	[%r1+48], {%rd3235, %rd3236};
$L__BB35_494:
	add.s64 	%rd500, %rd498, %rd5;
	mad.lo.s64 	%rd501, %rd500, %rd3, %rd4;
	setp.ge.u64 	%p248, %rd501, %rd517;
	@%p248 bra 	$L__BB35_496;
	mul.lo.s64 	%rd3237, %rd501, %rd6;
	shl.b64 	%rd3238, %rd3237, 6;
	add.s64 	%rd3239, %rd1, %rd3238;
	ld.global.v4.u64 	{%rd3240, %rd3241, %rd3242, %rd3243}, [%rd3239];
	ld.global.v4.u64 	{%rd3244, %rd3245, %rd3246, %rd3247}, [%rd3239+32];
	st.shared.v2.u64 	[%r1], {%rd3240, %rd3241};
	st.shared.v2.u64 	[%r1+16], {%rd3242, %rd3243};
	st.shared.v2.u64 	[%r1+32], {%rd3244, %rd3245};
	st.shared.v2.u64 	[%r1+48], {%rd3246, %rd3247};
$L__BB35_496:
	add.s64 	%rd502, %rd500, %rd5;
	mad.lo.s64 	%rd503, %rd502, %rd3, %rd4;
	setp.ge.u64 	%p249, %rd503, %rd517;
	@%p249 bra 	$L__BB35_498;
	mul.lo.s64 	%rd3248, %rd503, %rd6;
	shl.b64 	%rd3249, %rd3248, 6;
	add.s64 	%rd3250, %rd1, %rd3249;
	ld.global.v4.u64 	{%rd3251, %rd3252, %rd3253, %rd3254}, [%rd3250];
	ld.global.v4.u64 	{%rd3255, %rd3256, %rd3257, %rd3258}, [%rd3250+32];
	st.shared.v2.u64 	[%r1], {%rd3251, %rd3252};
	st.shared.v2.u64 	[%r1+16], {%rd3253, %rd3254};
	st.shared.v2.u64 	[%r1+32], {%rd3255, %rd3256};
	st.shared.v2.u64 	[%r1+48], {%rd3257, %rd3258};
$L__BB35_498:
	add.s64 	%rd504, %rd502, %rd5;
	mad.lo.s64 	%rd505, %rd504, %rd3, %rd4;
	setp.ge.u64 	%p250, %rd505, %rd517;
	@%p250 bra 	$L__BB35_500;
	mul.lo.s64 	%rd3259, %rd505, %rd6;
	shl.b64 	%rd3260, %rd3259, 6;
	add.s64 	%rd3261, %rd1, %rd3260;
	ld.global.v4.u64 	{%rd3262, %rd3263, %rd3264, %rd3265}, [%rd3261];
	ld.global.v4.u64 	{%rd3266, %rd3267, %rd3268, %rd3269}, [%rd3261+32];
	st.shared.v2.u64 	[%r1], {%rd3262, %rd3263};
	st.shared.v2.u64 	[%r1+16], {%rd3264, %rd3265};
	st.shared.v2.u64 	[%r1+32], {%rd3266, %rd3267};
	st.shared.v2.u64 	[%r1+48], {%rd3268, %rd3269};
$L__BB35_500:
	add.s64 	%rd506, %rd504, %rd5;
	mad.lo.s64 	%rd507, %rd506, %rd3, %rd4;
	setp.ge.u64 	%p251, %rd507, %rd517;
	@%p251 bra 	$L__BB35_502;
	mul.lo.s64 	%rd3270, %rd507, %rd6;
	shl.b64 	%rd3271, %rd3270, 6;
	add.s64 	%rd3272, %rd1, %rd3271;
	ld.global.v4.u64 	{%rd3273, %rd3274, %rd3275, %rd3276}, [%rd3272];
	ld.global.v4.u64 	{%rd3277, %rd3278, %rd3279, %rd3280}, [%rd3272+32];
	st.shared.v2.u64 	[%r1], {%rd3273, %rd3274};
	st.shared.v2.u64 	[%r1+16], {%rd3275, %rd3276};
	st.shared.v2.u64 	[%r1+32], {%rd3277, %rd3278};
	st.shared.v2.u64 	[%r1+48], {%rd3279, %rd3280};
$L__BB35_502:
	add.s64 	%rd508, %rd506, %rd5;
	mad.lo.s64 	%rd509, %rd508, %rd3, %rd4;
	setp.ge.u64 	%p252, %rd509, %rd517;
	@%p252 bra 	$L__BB35_504;
	mul.lo.s64 	%rd3281, %rd509, %rd6;
	shl.b64 	%rd3282, %rd3281, 6;
	add.s64 	%rd3283, %rd1, %rd3282;
	ld.global.v4.u64 	{%rd3284, %rd3285, %rd3286, %rd3287}, [%rd3283];
	ld.global.v4.u64 	{%rd3288, %rd3289, %rd3290, %rd3291}, [%rd3283+32];
	st.shared.v2.u64 	[%r1], {%rd3284, %rd3285};
	st.shared.v2.u64 	[%r1+16], {%rd3286, %rd3287};
	st.shared.v2.u64 	[%r1+32], {%rd3288, %rd3289};
	st.shared.v2.u64 	[%r1+48], {%rd3290, %rd3291};
$L__BB35_504:
	add.s64 	%rd510, %rd508, %rd5;
	mad.lo.s64 	%rd511, %rd510, %rd3, %rd4;
	setp.ge.u64 	%p253, %rd511, %rd517;
	@%p253 bra 	$L__BB35_506;
	mul.lo.s64 	%rd3292, %rd511, %rd6;
	shl.b64 	%rd3293, %rd3292, 6;
	add.s64 	%rd3294, %rd1, %rd3293;
	ld.global.v4.u64 	{%rd3295, %rd3296, %rd3297, %rd3298}, [%rd3294];
	ld.global.v4.u64 	{%rd3299, %rd3300, %rd3301, %rd3302}, [%rd3294+32];
	st.shared.v2.u64 	[%r1], {%rd3295, %rd3296};
	st.shared.v2.u64 	[%r1+16], {%rd3297, %rd3298};
	st.shared.v2.u64 	[%r1+32], {%rd3299, %rd3300};
	st.shared.v2.u64 	[%r1+48], {%rd3301, %rd3302};
$L__BB35_506:
	add.s64 	%rd512, %rd510, %rd5;
	mad.lo.s64 	%rd513, %rd512, %rd3, %rd4;
	setp.ge.u64 	%p254, %rd513, %rd517;
	@%p254 bra 	$L__BB35_508;
	mul.lo.s64 	%rd3303, %rd513, %rd6;
	shl.b64 	%rd3304, %rd3303, 6;
	add.s64 	%rd3305, %rd1, %rd3304;
	ld.global.v4.u64 	{%rd3306, %rd3307, %rd3308, %rd3309}, [%rd3305];
	ld.global.v4.u64 	{%rd3310, %rd3311, %rd3312, %rd3313}, [%rd3305+32];
	st.shared.v2.u64 	[%r1], {%rd3306, %rd3307};
	st.shared.v2.u64 	[%r1+16], {%rd3308, %rd3309};
	st.shared.v2.u64 	[%r1+32], {%rd3310, %rd3311};
	st.shared.v2.u64 	[%r1+48], {%rd3312, %rd3313};
$L__BB35_508:
	add.s64 	%rd514, %rd512, %rd5;
	mad.lo.s64 	%rd515, %rd514, %rd3, %rd4;
	setp.ge.u64 	%p255, %rd515, %rd517;
	@%p255 bra 	$L__BB35_510;
	mul.lo.s64 	%rd3314, %rd515, %rd6;
	shl.b64 	%rd3315, %rd3314, 6;
	add.s64 	%rd3316, %rd1, %rd3315;
	ld.global.v4.u64 	{%rd3317, %rd3318, %rd3319, %rd3320}, [%rd3316];
	ld.global.v4.u64 	{%rd3321, %rd3322, %rd3323, %rd3324}, [%rd3316+32];
	st.shared.v2.u64 	[%r1], {%rd3317, %rd3318};
	st.shared.v2.u64 	[%r1+16], {%rd3319, %rd3320};
	st.shared.v2.u64 	[%r1+32], {%rd3321, %rd3322};
	st.shared.v2.u64 	[%r1+48], {%rd3323, %rd3324};
$L__BB35_510:
	add.s64 	%rd3325, %rd514, %rd5;
	mad.lo.s64 	%rd516, %rd3325, %rd3, %rd4;
	setp.ge.u64 	%p256, %rd516, %rd517;
	@%p256 bra 	$L__BB35_512;
	mul.lo.s64 	%rd3326, %rd516, %rd6;
	shl.b64 	%rd3327, %rd3326, 6;
	add.s64 	%rd3328, %rd1, %rd3327;
	ld.global.v4.u64 	{%rd3329, %rd3330, %rd3331, %rd3332}, [%rd3328];
	ld.global.v4.u64 	{%rd3333, %rd3334, %rd3335, %rd3336}, [%rd3328+32];
	st.shared.v2.u64 	[%r1], {%rd3329, %rd3330};
	st.shared.v2.u64 	[%r1+16], {%rd3331, %rd3332};
	st.shared.v2.u64 	[%r1+32], {%rd3333, %rd3334};
	st.shared.v2.u64 	[%r1+48], {%rd3335, %rd3336};
$L__BB35_512:
	bar.sync 	0;
	ret;

}
	// .globl	_Z22stridedBandwidthKernelILi128ELi1EEvPKcmi
.visible .entry _Z22stridedBandwidthKernelILi128ELi1EEvPKcmi(
	.param .u64 .ptr .align 1 _Z22stridedBandwidthKernelILi128ELi1EEvPKcmi_param_0,
	.param .u64 _Z22stridedBandwidthKernelILi128ELi1EEvPKcmi_param_1,
	.param .u32 _Z22stridedBandwidthKernelILi128ELi1EEvPKcmi_param_2
)
{
	.reg .pred 	%p<2>;
	.reg .b32 	%r<40>;
	.reg .b64 	%rd<11>;

	ld.param.u64 	%rd2, [_Z22stridedBandwidthKernelILi128ELi1EEvPKcmi_param_0];
	ld.param.u64 	%rd3, [_Z22stridedBandwidthKernelILi128ELi1EEvPKcmi_param_1];
	ld.param.u32 	%r2, [_Z22stridedBandwidthKernelILi128ELi1EEvPKcmi_param_2];
	mov.u32 	%r3, %ctaid.x;
	mov.u32 	%r4, %ntid.x;
	mul.wide.u32 	%rd4, %r3, %r4;
	mov.u32 	%r1, %tid.x;
	cvt.u64.u32 	%rd5, %r1;
	add.s64 	%rd1, %rd4, %rd5;
	setp.ge.u64 	%p1, %rd1, %rd3;
	@%p1 bra 	$L__BB36_2;
	cvta.to.global.u64 	%rd6, %rd2;
	cvt.s64.s32 	%rd7, %r2;
	mul.lo.s64 	%rd8, %rd1, %rd7;
	shl.b64 	%rd9, %rd8, 7;
	add.s64 	%rd10, %rd6, %rd9;
	shl.b32 	%r5, %r1, 7;
	mov.u32 	%r6, smem_buffer;
	add.s32 	%r7, %r6, %r5;
	ld.global.v8.u32 	{%r8, %r9, %r10, %r11, %r12, %r13, %r14, %r15}, [%rd10];
	ld.global.v8.u32 	{%r16, %r17, %r18, %r19, %r20, %r21, %r22, %r23}, [%rd10+32];
	ld.global.v8.u32 	{%r24, %r25, %r26, %r27, %r28, %r29, %r30, %r31}, [%rd10+64];
	ld.global.v8.u32 	{%r32, %r33, %r34, %r35, %r36, %r37, %r38, %r39}, [%rd10+96];
	st.shared.v4.u32 	[%r7+112], {%r36, %r37, %r38, %r39};
	st.shared.v4.u32 	[%r7+96], {%r32, %r33, %r34, %r35};
	st.shared.v4.u32 	[%r7+80], {%r28, %r29, %r30, %r31};
	st.shared.v4.u32 	[%r7+64], {%r24, %r25, %r26, %r27};
	st.shared.v4.u32 	[%r7+48], {%r20, %r21, %r22, %r23};
	st.shared.v4.u32 	[%r7+32], {%r16, %r17, %r18, %r19};
	st.shared.v4.u32 	[%r7+16], {%r12, %r13, %r14, %r15};
	st.shared.v4.u32 	[%r7], {%r8, %r9, %r10, %r11};
$L__BB36_2:
	bar.sync 	0;
	ret;

}
	// .globl	_Z22stridedBandwidthKernelILi128ELi2EEvPKcmi
.visible .entry _Z22stridedBandwidthKernelILi128ELi2EEvPKcmi(
	.param .u64 .ptr .align 1 _Z22stridedBandwidthKernelILi128ELi2EEvPKcmi_param_0,
	.param .u64 _Z22stridedBandwidthKernelILi128ELi2EEvPKcmi_param_1,
	.param .u32 _Z22stridedBandwidthKernelILi128ELi2EEvPKcmi_param_2
)
{
	.reg .pred 	%p<3>;
	.reg .b32 	%r<73>;
	.reg .b64 	%rd<16>;

	ld.param.u64 	%rd7, [_Z22stridedBandwidthKernelILi128ELi2EEvPKcmi_param_0];
	ld.param.u64 	%rd6, [_Z22stridedBandwidthKernelILi128ELi2EEvPKcmi_param_1];
	ld.param.s32 	%rd3, [_Z22stridedBandwidthKernelILi128ELi2EEvPKcmi_param_2];
	cvta.to.global.u64 	%rd1, %rd7;
	mov.u32 	%r1, %ctaid.x;
	mov.u32 	%r2, %ntid.x;
	mov.u32 	%r4, %tid.x;
	cvt.u64.u32 	%rd2, %r4;
	shl.b32 	%r5, %r4, 7;
	mov.u32 	%r6, smem_buffer;
	add.s32 	%r3, %r6, %r5;
	mul.wide.u32 	%rd8, %r1, %r2;
	add.s64 	%rd4, %rd8, %rd2;
	setp.ge.u64 	%p1, %rd4, %rd6;
	@%p1 bra 	$L__BB37_2;
	mul.lo.s64 	%rd9, %rd4, %rd3;
	shl.b64 	%rd10, %rd9, 7;
	add.s64 	%rd11, %rd1, %rd10;
	ld.global.v8.u32 	{%r7, %r8, %r9, %r10, %r11, %r12, %r13, %r14}, [%rd11];
	ld.global.v8.u32 	{%r15, %r16, %r17, %r18, %r19, %r20, %r21, %r22}, [%rd11+32];
	ld.global.v8.u32 	{%r23, %r24, %r25, %r26, %r27, %r28, %r29, %r30}, [%rd11+64];
	ld.global.v8.u32 	{%r31, %r32, %r33, %r34, %r35, %r36, %r37, %r38}, [%rd11+96];
	st.shared.v4.u32 	[%r3+112], {%r35, %r36, %r37, %r38};
	st.shared.v4.u32 	[%r3+96], {%r31, %r32, %r33, %r34};
	st.shared.v4.u32 	[%r3+80], {%r27, %r28, %r29, %r30};
	st.shared.v4.u32 	[%r3+64], {%r23, %r24, %r25, %r26};
	st.shared.v4.u32 	[%r3+48], {%r19, %r20, %r21, %r22};
	st.shared.v4.u32 	[%r3+32], {%r15, %r16, %r17, %r18};
	st.shared.v4.u32 	[%r3+16], {%r11, %r12, %r13, %r14};
	st.shared.v4.u32 	[%r3], {%r7, %r8, %r9, %r10};
$L__BB37_2:
	mov.u32 	%r39, %nctaid.x;
	add.s32 	%r40, %r39, %r1;
	mul.wide.u32 	%rd12, %r40, %r2;
	add.s64 	%rd5, %rd12, %rd2;
	setp.ge.u64 	%p2, %rd5, %rd6;
	@%p2 bra 	$L__BB37_4;
	mul.lo.s64 	%rd13, %rd5, %rd3;
	shl.b64 	%rd14, %rd13, 7;
	add.s64 	%rd15, %rd1, %rd14;
	ld.global.v8.u32 	{%r41, %r42, %r43, %r44, %r45, %r46, %r47, %r48}, [%rd15];
	ld.global.v8.u32 	{%r49, %r50, %r51, %r52, %r53, %r54, %r55, %r56}, [%rd15+32];
	ld.global.v8.u32 	{%r57, %r58, %r59, %r60, %r61, %r62, %r63, %r64}, [%rd15+64];
	ld.global.v8.u32 	{%r65, %r66, %r67, %r68, %r69, %r70, %r71, %r72}, [%rd15+96];
	st.shared.v4.u32 	[%r3+112], {%r69, %r70, %r71, %r72};
	st.shared.v4.u32 	[%r3+96], {%r65, %r66, %r67, %r68};
	st.shared.v4.u32 	[%r3+80], {%r61, %r62, %r63, %r64};
	st.shared.v4.u32 	[%r3+64], {%r57, %r58, %r59, %r60};
	st.shared.v4.u32 	[%r3+48], {%r53, %r54, %r55, %r56};
	st.shared.v4.u32 	[%r3+32], {%r49, %r50, %r51, %r52};
	st.shared.v4.u32 	[%r3+16], {%r45, %r46, %r47, %r48};
	st.shared.v4.u32 	[%r3], {%r41, %r42, %r43, %r44};
$L__BB37_4:
	bar.sync 	0;
	ret;

}
	// .globl	_Z22stridedBandwidthKernelILi128ELi4EEvPKcmi
.visible .entry _Z22stridedBandwidthKernelILi128ELi4EEvPKcmi(
	.param .u64 .ptr .align 1 _Z22stridedBandwidthKernelILi128ELi4EEvPKcmi_param_0,
	.param .u64 _Z22stridedBandwidthKernelILi128ELi4EEvPKcmi_param_1,
	.param .u32 _Z22stridedBandwidthKernelILi128ELi4EEvPKcmi_param_2
)
{
	.reg .pred 	%p<5>;
	.reg .b32 	%r<136>;
	.reg .b64 	%rd<29>;

	ld.param.u64 	%rd14, [_Z22stridedBandwidthKernelILi128ELi4EEvPKcmi_param_0];
	ld.param.u64 	%rd13, [_Z22stridedBandwidthKernelILi128ELi4EEvPKcmi_param_1];
	ld.param.s32 	%rd6, [_Z22stridedBandwidthKernelILi128ELi4EEvPKcmi_param_2];
	cvta.to.global.u64 	%rd1, %rd14;
	mov.u32 	%r2, %ctaid.x;
	cvt.u64.u32 	%rd2, %r2;
	mov.u32 	%r3, %ntid.x;
	cvt.u64.u32 	%rd3, %r3;
	mov.u32 	%r4, %tid.x;
	cvt.u64.u32 	%rd4, %r4;
	mov.u32 	%r5, %nctaid.x;
	cvt.u64.u32 	%rd5, %r5;
	shl.b32 	%r6, %r4, 7;
	mov.u32 	%r7, smem_buffer;
	add.s32 	%r1, %r7, %r6;
	mul.wide.u32 	%rd15, %r2, %r3;
	add.s64 	%rd7, %rd15, %rd4;
	setp.ge.u64 	%p1, %rd7, %rd13;
	@%p1 bra 	$L__BB38_2;
	mul.lo.s64 	%rd16, %rd7, %rd6;
	shl.b64 	%rd17, %rd16, 7;
	add.s64 	%rd18, %rd1, %rd17;
	ld.global.v8.u32 	{%r8, %r9, %r10, %r11, %r12, %r13, %r14, %r15}, [%rd18];
	ld.global.v8.u32 	{%r16, %r17, %r18, %r19, %r20, %r21, %r22, %r23}, [%rd18+32];
	ld.global.v8.u32 	{%r24, %r25, %r26, %r27, %r28, %r29, %r30, %r31}, [%rd18+64];
	ld.global.v8.u32 	{%r32, %r33, %r34, %r35, %r36, %r37, %r38, %r39}, [%rd18+96];
	st.shared.v4.u32 	[%r1+112], {%r36, %r37, %r38, %r39};
	st.shared.v4.u32 	[%r1+96], {%r32, %r33, %r34, %r35};
	st.shared.v4.u32 	[%r1+80], {%r28, %r29, %r30, %r31};
	st.shared.v4.u32 	[%r1+64], {%r24, %r25, %r26, %r27};
	st.shared.v4.u32 	[%r1+48], {%r20, %r21, %r22, %r23};
	st.shared.v4.u32 	[%r1+32], {%r16, %r17, %r18, %r19};
	st.shared.v4.u32 	[%r1+16], {%r12, %r13, %r14, %r15};
	st.shared.v4.u32 	[%r1], {%r8, %r9, %r10, %r11};
$L__BB38_2:
	add.s64 	%rd8, %rd5, %rd2;
	mad.lo.s64 	%rd9, %rd8, %rd3, %rd4;
	setp.ge.u64 	%p2, %rd9, %rd13;
	@%p2 bra 	$L__BB38_4;
	mul.lo.s64 	%rd19, %rd9, %rd6;
	shl.b64 	%rd20, %rd19, 7;
	add.s64 	%rd21, %rd1, %rd20;
	ld.global.v8.u32 	{%r40, %r41, %r42, %r43, %r44, %r45, %r46, %r47}, [%rd21];
	ld.global.v8.u32 	{%r48, %r49, %r50, %r51, %r52, %r53, %r54, %r55}, [%rd21+32];
	ld.global.v8.u32 	{%r56, %r57, %r58, %r59, %r60, %r61, %r62, %r63}, [%rd21+64];
	ld.global.v8.u32 	{%r64, %r65, %r66, %r67, %r68, %r69, %r70, %r71}, [%rd21+96];
	st.shared.v4.u32 	[%r1+112], {%r68, %r69, %r70, %r71};
	st.shared.v4.u32 	[%r1+96], {%r64, %r65, %r66, %r67};
	st.shared.v4.u32 	[%r1+80], {%r60, %r61, %r62, %r63};
	st.shared.v4.u32 	[%r1+64], {%r56, %r57, %r58, %r59};
	st.shared.v4.u32 	[%r1+48], {%r52, %r53, %r54, %r55};
	st.shared.v4.u32 	[%r1+32], {%r48, %r49, %r50, %r51};
	st.shared.v4.u32 	[%r1+16], {%r44, %r45, %r46, %r47};
	st.shared.v4.u32 	[%r1], {%r40, %r41, %r42, %r43};
$L__BB38_4:
	add.s64 	%rd10, %rd8, %rd5;
	mad.lo.s64 	%rd11, %rd10, %rd3, %rd4;
	setp.ge.u64 	%p3, %rd11, %rd13;
	@%p3 bra 	$L__BB38_6;
	mul.lo.s64 	%rd22, %rd11, %rd6;
	shl.b64 	%rd23, %rd22, 7;
	add.s64 	%rd24, %rd1, %rd23;
	ld.global.v8.u32 	{%r72, %r73, %r74, %r75, %r76, %r77, %r78, %r79}, [%rd24];
	ld.global.v8.u32 	{%r80, %r81, %r82, %r83, %r84, %r85, %r86, %r87}, [%rd24+32];
	ld.global.v8.u32 	{%r88, %r89, %r90, %r91, %r92, %r93, %r94, %r95}, [%rd24+64];
	ld.global.v8.u32 	{%r96, %r97, %r98, %r99, %r100, %r101, %r102, %r103}, [%rd24+96];
	st.shared.v4.u32 	[%r1+112], {%r100, %r101, %r102, %r103};
	st.shared.v4.u32 	[%r1+96], {%r96, %r97, %r98, %r99};
	st.shared.v4.u32 	[%r1+80], {%r92, %r93, %r94, %r95};
	st.shared.v4.u32 	[%r1+64], {%r88, %r89, %r90, %r91};
	st.shared.v4.u32 	[%r1+48], {%r84, %r85, %r86, %r87};
	st.shared.v4.u32 	[%r1+32], {%r80, %r81, %r82, %r83};
	st.shared.v4.u32 	[%r1+16], {%r76, %r77, %r78, %r79};
	st.shared.v4.u32 	[%r1], {%r72, %r73, %r74, %r75};
$L__BB38_6:
	add.s64 	%rd25, %rd10, %rd5;
	mad.lo.s64 	%rd12, %rd25, %rd3, %rd4;
	setp.ge.u64 	%p4, %rd12, %rd13;
	@%p4 bra 	$L__BB38_8;
	mul.lo.s64 	%rd26, %rd12, %rd6;
	shl.b64 	%rd27, %rd26, 7;
	add.s64 	%rd28, %rd1, %rd27;
	ld.global.v8.u32 	{%r104, %r105, %r106, %r107, %r108, %r109, %r110, %r111}, [%rd28];
	ld.global.v8.u32 	{%r112, %r113, %r114, %r115, %r116, %r117, %r118, %r119}, [%rd28+32];
	ld.global.v8.u32 	{%r120, %r121, %r122, %r123, %r124, %r125, %r126, %r127}, [%rd28+64];
	ld.global.v8.u32 	{%r128, %r129, %r130, %r131, %r132, %r133, %r134, %r135}, [%rd28+96];
	st.shared.v4.u32 	[%r1+112], {%r132, %r133, %r134, %r135};
	st.shared.v4.u32 	[%r1+96], {%r128, %r129, %r130, %r131};
	st.shared.v4.u32 	[%r1+80], {%r124, %r125, %r126, %r127};
	st.shared.v4.u32 	[%r1+64], {%r120, %r121, %r122, %r123};
	st.shared.v4.u32 	[%r1+48], {%r116, %r117, %r118, %r119};
	st.shared.v4.u32 	[%r1+32], {%r112, %r113, %r114, %r115};
	st.shared.v4.u32 	[%r1+16], {%r108, %r109, %r110, %r111};
	st.shared.v4.u32 	[%r1], {%r104, %r105, %r106, %r107};
$L__BB38_8:
	bar.sync 	0;
	ret;

}
	// .globl	_Z22stridedBandwidthKernelILi128ELi8EEvPKcmi
.visible .entry _Z22stridedBandwidthKernelILi128ELi8EEvPKcmi(
	.param .u64 .ptr .align 1 _Z22stridedBandwidthKernelILi128ELi8EEvPKcmi_param_0,
	.param .u64 _Z22stridedBandwidthKernelILi128ELi8EEvPKcmi_param_1,
	.param .u32 _Z22stridedBandwidthKernelILi128ELi8EEvPKcmi_param_2
)
{
	.reg .pred 	%p<9>;
	.reg .b32 	%r<264>;
	.reg .b64 	%rd<49>;

	ld.param.u64 	%rd22, [_Z22stridedBandwidthKernelILi128ELi8EEvPKcmi_param_0];
	ld.param.u64 	%rd21, [_Z22stridedBandwidthKernelILi128ELi8EEvPKcmi_param_1];
	ld.param.s32 	%rd6, [_Z22stridedBandwidthKernelILi128ELi8EEvPKcmi_param_2];
	cvta.to.global.u64 	%rd1, %rd22;
	mov.u32 	%r2, %ctaid.x;
	cvt.u64.u32 	%rd2, %r2;
	mov.u32 	%r3, %ntid.x;
	cvt.u64.u32 	%rd3, %r3;
	mov.u32 	%r4, %tid.x;
	cvt.u64.u32 	%rd4, %r4;
	mov.u32 	%r5, %nctaid.x;
	cvt.u64.u32 	%rd5, %r5;
	shl.b32 	%r6, %r4, 7;
	mov.u32 	%r7, smem_buffer;
	add.s32 	%r1, %r7, %r6;
	mul.wide.u32 	%rd23, %r2, %r3;
	add.s64 	%rd7, %rd23, %rd4;
	setp.ge.u64 	%p1, %rd7, %rd21;
	@%p1 bra 	$L__BB39_2;
	mul.lo.s64 	%rd24, %rd7, %rd6;
	shl.b64 	%rd25, %rd24, 7;
	add.s64 	%rd26, %rd1, %rd25;
	ld.global.v8.u32 	{%r8, %r9, %r10, %r11, %r12, %r13, %r14, %r15}, [%rd26];
	ld.global.v8.u32 	{%r16, %r17, %r18, %r19, %r20, %r21, %r22, %r23}, [%rd26+32];
	ld.global.v8.u32 	{%r24, %r25, %r26, %r27, %r28, %r29, %r30, %r31}, [%rd26+64];
	ld.global.v8.u32 	{%r32, %r33, %r34, %r35, %r36, %r37, %r38, %r39}, [%rd26+96];
	st.shared.v4.u32 	[%r1+112], {%r36, %r37, %r38, %r39};
	st.shared.v4.u32 	[%r1+96], {%r32, %r33, %r34, %r35};
	st.shared.v4.u32 	[%r1+80], {%r28, %r29, %r30, %r31};
	st.shared.v4.u32 	[%r1+64], {%r24, %r25, %r26, %r27};
	st.shared.v4.u32 	[%r1+48], {%r20, %r21, %r22, %r23};
	st.shared.v4.u32 	[%r1+32], {%r16, %r17, %r18, %r19};
	st.shared.v4.u32 	[%r1+16], {%r12, %r13, %r14, %r15};
	st.shared.v4.u32 	[%r1], {%r8, %r9, %r10, %r11};
$L__BB39_2:
	add.s64 	%rd8, %rd5, %rd2;
	mad.lo.s64 	%rd9, %rd8, %rd3, %rd4;
	setp.ge.u64 	%p2, %rd9, %rd21;
	@%p2 bra 	$L__BB39_4;
	mul.lo.s64 	%rd27, %rd9, %rd6;
	shl.b64 	%rd28, %rd27, 7;
	add.s64 	%rd29, %rd1, %rd28;
	ld.global.v8.u32 	{%r40, %r41, %r42, %r43, %r44, %r45, %r46, %r47}, [%rd29];
	ld.global.v8.u32 	{%r48, %r49, %r50, %r51, %r52, %r53, %r54, %r55}, [%rd29+32];
	ld.global.v8.u32 	{%r56, %r57, %r58, %r59, %r60, %r61, %r62, %r63}, [%rd29+64];
	ld.global.v8.u32 	{%r64, %r65, %r66, %r67, %r68, %r69, %r70, %r71}, [%rd29+96];
	st.shared.v4.u32 	[%r1+112], {%r68, %r69, %r70, %r71};
	st.shared.v4.u32 	[%r1+96], {%r64, %r65, %r66, %r67};
	st.shared.v4.u32 	[%r1+80], {%r60, %r61, %r62, %r63};
	st.shared.v4.u32 	[%r1+64], {%r56, %r57, %r58, %r59};
	st.shared.v4.u32 	[%r1+48], {%r52, %r53, %r54, %r55};
	st.shared.v4.u32 	[%r1+32], {%r48, %r49, %r50, %r51};
	st.shared.v4.u32 	[%r1+16], {%r44, %r45, %r46, %r47};
	st.shared.v4.u32 	[%r1], {%r40, %r41, %r42, %r43};
$L__BB39_4:
	add.s64 	%rd10, %rd8, %rd5;
	mad.lo.s64 	%rd11, %rd10, %rd3, %rd4;
	setp.ge.u64 	%p3, %rd11, %rd21;
	@%p3 bra 	$L__BB39_6;
	mul.lo.s64 	%rd30, %rd11, %rd6;
	shl.b64 	%rd31, %rd30, 7;
	add.s64 	%rd32, %rd1, %rd31;
	ld.global.v8.u32 	{%r72, %r73, %r74, %r75, %r76, %r77, %r78, %r79}, [%rd32];
	ld.global.v8.u32 	{%r80, %r81, %r82, %r83, %r84, %r85, %r86, %r87}, [%rd32+32];
	ld.global.v8.u32 	{%r88, %r89, %r90, %r91, %r92, %r93, %r94, %r95}, [%rd32+64];
	ld.global.v8.u32 	{%r96, %r97, %r98, %r99, %r100, %r101, %r102, %r103}, [%rd32+96];
	st.shared.v4.u32 	[%r1+112], {%r100, %r101, %r102, %r103};
	st.shared.v4.u32 	[%r1+96], {%r96, %r97, %r98, %r99};
	st.shared.v4.u32 	[%r1+80], {%r92, %r93, %r94, %r95};
	st.shared.v4.u32 	[%r1+64], {%r88, %r89, %r90, %r91};
	st.shared.v4.u32 	[%r1+48], {%r84, %r85, %r86, %r87};
	st.shared.v4.u32 	[%r1+32], {%r80, %r81, %r82, %r83};
	st.shared.v4.u32 	[%r1+16], {%r76, %r77, %r78, %r79};
	st.shared.v4.u32 	[%r1], {%r72, %r73, %r74, %r75};
$L__BB39_6:
	add.s64 	%rd12, %rd10, %rd5;
	mad.lo.s64 	%rd13, %rd12, %rd3, %rd4;
	setp.ge.u64 	%p4, %rd13, %rd21;
	@%p4 bra 	$L__BB39_8;
	mul.lo.s64 	%rd33, %rd13, %rd6;
	shl.b64 	%rd34, %rd33, 7;
	add.s64 	%rd35, %rd1, %rd34;
	ld.global.v8.u32 	{%r104, %r105, %r106, %r107, %r108, %r109, %r110, %r111}, [%rd35];
	ld.global.v8.u32 	{%r112, %r113, %r114, %r115, %r116, %r117, %r118, %r119}, [%rd35+32];
	ld.global.v8.u32 	{%r120, %r121, %r122, %r123, %r124, %r125, %r126, %r127}, [%rd35+64];
	ld.global.v8.u32 	{%r128, %r129, %r130, %r131, %r132, %r133, %r134, %r135}, [%rd35+96];
	st.shared.v4.u32 	[%r1+112], {%r132, %r133, %r134, %r135};
	st.shared.v4.u32 	[%r1+96], {%r128, %r129, %r130, %r131};
	st.shared.v4.u32 	[%r1+80], {%r124, %r125, %r126, %r127};
	st.shared.v4.u32 	[%r1+64], {%r120, %r121, %r122, %r123};
	st.shared.v4.u32 	[%r1+48], {%r116, %r117, %r118, %r119};
	st.shared.v4.u32 	[%r1+32], {%r112, %r113, %r114, %r115};
	st.shared.v4.u32 	[%r1+16], {%r108, %r109, %r110, %r111};
	st.shared.v4.u32 	[%r1], {%r104, %r105, %r106, %r107};
$L__BB39_8:
	add.s64 	%rd14, %rd12, %rd5;
	mad.lo.s64 	%rd15, %rd14, %rd3, %rd4;
	setp.ge.u64 	%p5, %rd15, %rd21;
	@%p5 bra 	$L__BB39_10;
	mul.lo.s64 	%rd36, %rd15, %rd6;
	shl.b64 	%rd37, %rd36, 7;
	add.s64 	%rd38, %rd1, %rd37;
	ld.global.v8.u32 	{%r136, %r137, %r138, %r139, %r140, %r141, %r142, %r143}, [%rd38];
	ld.global.v8.u32 	{%r144, %r145, %r146, %r147, %r148, %r149, %r150, %r151}, [%rd38+32];
	ld.global.v8.u32 	{%r152, %r153, %r154, %r155, %r156, %r157, %r158, %r159}, [%rd38+64];
	ld.global.v8.u32 	{%r160, %r161, %r162, %r163, %r164, %r165, %r166, %r167}, [%rd38+96];
	st.shared.v4.u32 	[%r1+112], {%r164, %r165, %r166, %r167};
	st.shared.v4.u32 	[%r1+96], {%r160, %r161, %r162, %r163};
	st.shared.v4.u32 	[%r1+80], {%r156, %r157, %r158, %r159};
	st.shared.v4.u32 	[%r1+64], {%r152, %r153, %r154, %r155};
	st.shared.v4.u32 	[%r1+48], {%r148, %r149, %r150, %r151};
	st.shared.v4.u32 	[%r1+32], {%r144, %r145, %r146, %r147};
	st.shared.v4.u32 	[%r1+16], {%r140, %r141, %r142, %r143};
	st.shared.v4.u32 	[%r1], {%r136, %r137, %r138, %r139};
$L__BB39_10:
	add.s64 	%rd16, %rd14, %rd5;
	mad.lo.s64 	%rd17, %rd16, %rd3, %rd4;
	setp.ge.u64 	%p6, %rd17, %rd21;
	@%p6 bra 	$L__BB39_12;
	mul.lo.s64 	%rd39, %rd17, %rd6;
	shl.b64 	%rd40, %rd39, 7;
	add.s64 	%rd41, %rd1, %rd40;
	ld.global.v8.u32 	{%r168, %r169, %r170, %r171, %r172, %r173, %r174, %r175}, [%rd41];
	ld.global.v8.u32 	{%r176, %r177, %r178, %r179, %r180, %r181, %r182, %r183}, [%rd41+32];
	ld.global.v8.u32 	{%r184, %r185, %r186, %r187, %r188, %r189, %r190, %r191}, [%rd41+64];
	ld.global.v8.u32 	{%r192, %r193, %r194, %r195, %r196, %r197, %r198, %r199}, [%rd41+96];
	st.shared.v4.u32 	[%r1+112], {%r196, %r197, %r198, %r199};
	st.shared.v4.u32 	[%r1+96], {%r192, %r193, %r194, %r195};
	st.shared.v4.u32 	[%r1+80], {%r188, %r189, %r190, %r191};
	st.shared.v4.u32 	[%r1+64], {%r184, %r185, %r186, %r187};
	st.shared.v4.u32 	[%r1+48], {%r180, %r181, %r182, %r183};
	st.shared.v4.u32 	[%r1+32], {%r176, %r177, %r178, %r179};
	st.shared.v4.u32 	[%r1+16], {%r172, %r173, %r174, %r175};
	st.shared.v4.u32 	[%r1], {%r168, %r169, %r170, %r171};
$L__BB39_12:
	add.s64 	%rd18, %rd16, %rd5;
	mad.lo.s64 	%rd19, %rd18, %rd3, %rd4;
	setp.ge.u64 	%p7, %rd19, %rd21;
	@%p7 bra 	$L__BB39_14;
	mul.lo.s64 	%rd42, %rd19, %rd6;
	shl.b64 	%rd43, %rd42, 7;
	add.s64 	%rd44, %rd1, %rd43;
	ld.global.v8.u32 	{%r200, %r201, %r202, %r203, %r204, %r205, %r206, %r207}, [%rd44];
	ld.global.v8.u32 	{%r208, %r209, %r210, %r211, %r212, %r213, %r214, %r215}, [%rd44+32];
	ld.global.v8.u32 	{%r216, %r217, %r218, %r219, %r220, %r221, %r222, %r223}, [%rd44+64];
	ld.global.v8.u32 	{%r224, %r225, %r226, %r227, %r228, %r229, %r230, %r231}, [%rd44+96];
	st.shared.v4.u32 	[%r1+112], {%r228, %r229, %r230, %r231};
	st.shared.v4.u32 	[%r1+96], {%r224, %r225, %r226, %r227};
	st.shared.v4.u32 	[%r1+80], {%r220, %r221, %r222, %r223};
	st.shared.v4.u32 	[%r1+64], {%r216, %r217, %r218, %r219};
	st.shared.v4.u32 	[%r1+48], {%r212, %r213, %r214, %r215};
	st.shared.v4.u32 	[%r1+32], {%r208, %r209, %r210, %r211};
	st.shared.v4.u32 	[%r1+16], {%r204, %r205, %r206, %r207};
	st.shared.v4.u32 	[%r1], {%r200, %r201, %r202, %r203};
$L__BB39_14:
	add.s64 	%rd45, %rd18, %rd5;
	mad.lo.s64 	%rd20, %rd45, %rd3, %rd4;
	setp.ge.u64 	%p8, %rd20, %rd21;
	@%p8 bra 	$L__BB39_16;
	mul.lo.s64 	%rd46, %rd20, %rd6;
	shl.b64 	%rd47, %rd46, 7;
	add.s64 	%rd48, %rd1, %rd47;
	ld.global.v8.u32 	{%r232, %r233, %r234, %r235, %r236, %r237, %r238, %r239}, [%rd48];
	ld.global.v8.u32 	{%r240, %r241, %r242, %r243, %r244, %r245, %r246, %r247}, [%rd48+32];
	ld.global.v8.u32 	{%r248, %r249, %r250, %r251, %r252, %r253, %r254, %r255}, [%rd48+64];
	ld.global.v8.u32 	{%r256, %r257, %r258, %r259, %r260, %r261, %r262, %r263}, [%rd48+96];
	st.shared.v4.u32 	[%r1+112], {%r260, %r261, %r262, %r263};
	st.shared.v4.u32 	[%r1+96], {%r256, %r257, %r258, %r259};
	st.shared.v4.u32 	[%r1+80], {%r252, %r253, %r254, %r255};
	st.shared.v4.u32 	[%r1+64], {%r248, %r249, %r250, %r251};
	st.shared.v4.u32 	[%r1+48], {%r244, %r245, %r246, %r247};
	st.shared.v4.u32 	[%r1+32], {%r240, %r241, %r242, %r243};
	st.shared.v4.u32 	[%r1+16], {%r236, %r237, %r238, %r239};
	st.shared.v4.u32 	[%r1], {%r232, %r233, %r234, %r235};
$L__BB39_16:
	bar.sync 	0;
	ret;

}
	// .globl	_Z22stridedBandwidthKernelILi128ELi16EEvPKcmi
.visible .entry _Z22stridedBandwidthKernelILi128ELi16EEvPKcmi(
	.param .u64 .ptr .align 1 _Z22stridedBandwidthKernelILi128ELi16EEvPKcmi_param_0,
	.param .u64 _Z22stridedBandwidthKernelILi128ELi16EEvPKcmi_param_1,
	.param .u32 _Z22stridedBandwidthKernelILi128ELi16EEvPKcmi_param_2
)
{
	.reg .pred 	%p<17>;
	.reg .b32 	%r<520>;
	.reg .b64 	%rd<89>;

	ld.param.u64 	%rd38, [_Z22stridedBandwidthKernelILi128ELi16EEvPKcmi_param_0];
	ld.param.u64 	%rd37, [_Z22stridedBandwidthKernelILi128ELi16EEvPKcmi_param_1];
	ld.param.s32 	%rd6, [_Z22stridedBandwidthKernelILi128ELi16EEvPKcmi_param_2];
	cvta.to.global.u64 	%rd1, %rd38;
	mov.u32 	%r2, %ctaid.x;
	cvt.u64.u32 	%rd2, %r2;
	mov.u32 	%r3, %ntid.x;
	cvt.u64.u32 	%rd3, %r3;
	mov.u32 	%r4, %tid.x;
	cvt.u64.u32 	%rd4, %r4;
	mov.u32 	%r5, %nctaid.x;
	cvt.u64.u32 	%rd5, %r5;
	shl.b32 	%r6, %r4, 7;
	mov.u32 	%r7, smem_buffer;
	add.s32 	%r1, %r7, %r6;
	mul.wide.u32 	%rd39, %r2, %r3;
	add.s64 	%rd7, %rd39, %rd4;
	setp.ge.u64 	%p1, %rd7, %rd37;
	@%p1 bra 	$L__BB40_2;
	mul.lo.s64 	%rd40, %rd7, %rd6;
	shl.b64 	%rd41, %rd40, 7;
	add.s64 	%rd42, %rd1, %rd41;
	ld.global.v8.u32 	{%r8, %r9, %r10, %r11, %r12, %r13, %r14, %r15}, [%rd42];
	ld.global.v8.u32 	{%r16, %r17, %r18, %r19, %r20, %r21, %r22, %r23}, [%rd42+32];
	ld.global.v8.u32 	{%r24, %r25, %r26, %r27, %r28, %r29, %r30, %r31}, [%rd42+64];
	ld.global.v8.u32 	{%r32, %r33, %r34, %r35, %r36, %r37, %r38, %r39}, [%rd42+96];
	st.shared.v4.u32 	[%r1+112], {%r36, %r37, %r38, %r39};
	st.shared.v4.u32 	[%r1+96], {%r32, %r33, %r34, %r35};
	st.shared.v4.u32 	[%r1+80], {%r28, %r29, %r30, %r31};
	st.shared.v4.u32 	[%r1+64], {%r24, %r25, %r26, %r27};
	st.shared.v4.u32 	[%r1+48], {%r20, %r21, %r22, %r23};
	st.shared.v4.u32 	[%r1+32], {%r16, %r17, %r18, %r19};
	st.shared.v4.u32 	[%r1+16], {%r12, %r13, %r14, %r15};
	st.shared.v4.u32 	[%r1], {%r8, %r9, %r10, %r11};
$L__BB40_2:
	add.s64 	%rd8, %rd5, %rd2;
	mad.lo.s64 	%rd9, %rd8, %rd3, %rd4;
	setp.ge.u64 	%p2, %rd9, %rd37;
	@%p2 bra 	$L__BB40_4;
	mul.lo.s64 	%rd43, %rd9, %rd6;
	shl.b64 	%rd44, %rd43, 7;
	add.s64 	%rd45, %rd1, %rd44;
	ld.global.v8.u32 	{%r40, %r41, %r42, %r43, %r44, %r45, %r46, %r47}, [%rd45];
	ld.global.v8.u32 	{%r48, %r49, %r50, %r51, %r52, %r53, %r54, %r55}, [%rd45+32];
	ld.global.v8.u32 	{%r56, %r57, %r58, %r59, %r60, %r61, %r62, %r63}, [%rd45+64];
	ld.global.v8.u32 	{%r64, %r65, %r66, %r67, %r68, %r69, %r70, %r71}, [%rd45+96];
	st.shared.v4.u32 	[%r1+112], {%r68, %r69, %r70, %r71};
	st.shared.v4.u32 	[%r1+96], {%r64, %r65, %r66, %r67};
	st.shared.v4.u32 	[%r1+80], {%r60, %r61, %r62, %r63};
	st.shared.v4.u32 	[%r1+64], {%r56, %r57, %r58, %r59};
	st.shared.v4.u32 	[%r1+48], {%r52, %r53, %r54, %r55};
	st.shared.v4.u32 	[%r1+32], {%r48, %r49, %r50, %r51};
	st.shared.v4.u32 	[%r1+16], {%r44, %r45, %r46, %r47};
	st.shared.v4.u32 	[%r1], {%r40, %r41, %r42, %r43};
$L__BB40_4:
	add.s64 	%rd10, %rd8, %rd5;
	mad.lo.s64 	%rd11, %rd10, %rd3, %rd4;
	setp.ge.u64 	%p3, %rd11, %rd37;
	@%p3 bra 	$L__BB40_6;
	mul.lo.s64 	%rd46, %rd11, %rd6;
	shl.b64 	%rd47, %rd46, 7;
	add.s64 	%rd48, %rd1, %rd47;
	ld.global.v8.u32 	{%r72, %r73, %r74, %r75, %r76, %r77, %r78, %r79}, [%rd48];
	ld.global.v8.u32 	{%r80, %r81, %r82, %r83, %r84, %r85, %r86, %r87}, [%rd48+32];
	ld.global.v8.u32 	{%r88, %r89, %r90, %r91, %r92, %r93, %r94, %r95}, [%rd48+64];
	ld.global.v8.u32 	{%r96, %r97, %r98, %r99, %r100, %r101, %r102, %r103}, [%rd48+96];
	st.shared.v4.u32 	[%r1+112], {%r100, %r101, %r102, %r103};
	st.shared.v4.u32 	[%r1+96], {%r96, %r97, %r98, %r99};
	st.shared.v4.u32 	[%r1+80], {%r92, %r93, %r94, %r95};
	st.shared.v4.u32 	[%r1+64], {%r88, %r89, %r90, %r91};
	st.shared.v4.u32 	[%r1+48], {%r84, %r85, %r86, %r87};
	st.shared.v4.u32 	[%r1+32], {%r80, %r81, %r82, %r83};
	st.shared.v4.u32 	[%r1+16], {%r76, %r77, %r78, %r79};
	st.shared.v4.u32 	[%r1], {%r72, %r73, %r74, %r75};
$L__BB40_6:
	add.s64 	%rd12, %rd10, %rd5;
	mad.lo.s64 	%rd13, %rd12, %rd3, %rd4;
	setp.ge.u64 	%p4, %rd13, %rd37;
	@%p4 bra 	$L__BB40_8;
	mul.lo.s64 	%rd49, %rd13, %rd6;
	shl.b64 	%rd50, %rd49, 7;
	add.s64 	%rd51, %rd1, %rd50;
	ld.global.v8.u32 	{%r104, %r105, %r106, %r107, %r108, %r109, %r110, %r111}, [%rd51];
	ld.global.v8.u32 	{%r112, %r113, %r114, %r115, %r116, %r117, %r118, %r119}, [%rd51+32];
	ld.global.v8.u32 	{%r120, %r121, %r122, %r123, %r124, %r125, %r126, %r127}, [%rd51+64];
	ld.global.v8.u32 	{%r128, %r129, %r130, %r131, %r132, %r133, %r134, %r135}, [%rd51+96];
	st.shared.v4.u32 	[%r1+112], {%r132, %r133, %r134, %r135};
	st.shared.v4.u32 	[%r1+96], {%r128, %r129, %r130, %r131};
	st.shared.v4.u32 	[%r1+80], {%r124, %r125, %r126, %r127};
	st.shared.v4.u32 	[%r1+64], {%r120, %r121, %r122, %r123};
	st.shared.v4.u32 	[%r1+48], {%r116, %r117, %r118, %r119};
	st.shared.v4.u32 	[%r1+32], {%r112, %r113, %r114, %r115};
	st.shared.v4.u32 	[%r1+16], {%r108, %r109, %r110, %r111};
	st.shared.v4.u32 	[%r1], {%r104, %r105, %r106, %r107};
$L__BB40_8:
	add.s64 	%rd14, %rd12, %rd5;
	mad.lo.s64 	%rd15, %rd14, %rd3, %rd4;
	setp.ge.u64 	%p5, %rd15, %rd37;
	@%p5 bra 	$L__BB40_10;
	mul.lo.s64 	%rd52, %rd15, %rd6;
	shl.b64 	%rd53, %rd52, 7;
	add.s64 	%rd54, %rd1, %rd53;
	ld.global.v8.u32 	{%r136, %r137, %r138, %r139, %r140, %r141, %r142, %r143}, [%rd54];
	ld.global.v8.u32 	{%r144, %r145, %r146, %r147, %r148, %r149, %r150, %r151}, [%rd54+32];
	ld.global.v8.u32 	{%r152, %r153, %r154, %r155, %r156, %r157, %r158, %r159}, [%rd54+64];
	ld.global.v8.u32 	{%r160, %r161, %r162, %r163, %r164, %r165, %r166, %r167}, [%rd54+96];
	st.shared.v4.u32 	[%r1+112], {%r164, %r165, %r166, %r167};
	st.shared.v4.u32 	[%r1+96], {%r160, %r161, %r162, %r163};
	st.shared.v4.u32 	[%r1+80], {%r156, %r157, %r158, %r159};
	st.shared.v4.u32 	[%r1+64], {%r152, %r153, %r154, %r155};
	st.shared.v4.u32 	[%r1+48], {%r148, %r149, %r150, %r151};
	st.shared.v4.u32 	[%r1+32], {%r144, %r145, %r146, %r147};
	st.shared.v4.u32 	[%r1+16], {%r140, %r141, %r142, %r143};
	st.shared.v4.u32 	[%r1], {%r136, %r137, %r138, %r139};
$L__BB40_10:
	add.s64 	%rd16, %rd14, %rd5;
	mad.lo.s64 	%rd17, %rd16, %rd3, %rd4;
	setp.ge.u64 	%p6, %rd17, %rd37;
	@%p6 bra 	$L__BB40_12;
	mul.lo.s64 	%rd55, %rd17, %rd6;
	shl.b64 	%rd56, %rd55, 7;
	add.s64 	%rd57, %rd1, %rd56;
	ld.global.v8.u32 	{%r168, %r169, %r170, %r171, %r172, %r173, %r174, %r175}, [%rd57];
	ld.global.v8.u32 	{%r176, %r177, %r178, %r179, %r180, %r181, %r182, %r183}, [%rd57+32];
	ld.global.v8.u32 	{%r184, %r185, %r186, %r187, %r188, %r189, %r190, %r191}, [%rd57+64];
	ld.global.v8.u32 	{%r192, %r193, %r194, %r195, %r196, %r197, %r198, %r199}, [%rd57+96];
	st.shared.v4.u32 	[%r1+112], {%r196, %r197, %r198, %r199};
	st.shared.v4.u32 	[%r1+96], {%r192, %r193, %r194, %r195};
	st.shared.v4.u32 	[%r1+80], {%r188, %r189, %r190, %r191};
	st.shared.v4.u32 	[%r1+64], {%r184, %r185, %r186, %r187};
	st.shared.v4.u32 	[%r1+48], {%r180, %r181, %r182, %r183};
	st.shared.v4.u32 	[%r1+32], {%r176, %r177, %r178, %r179};
	st.shared.v4.u32 	[%r1+16], {%r172, %r173, %r174, %r175};
	st.shared.v4.u32 	[%r1], {%r168, %r169, %r170, %r171};
$L__BB40_12:
	add.s64 	%rd18, %rd16, %rd5;
	mad.lo.s64 	%rd19, %rd18, %rd3, %rd4;
	setp.ge.u64 	%p7, %rd19, %rd37;
	@%p7 bra 	$L__BB40_14;
	mul.lo.s64 	%rd58, %rd19, %rd6;
	shl.b64 	%rd59, %rd58, 7;
	add.s64 	%rd60, %rd1, %rd59;
	ld.global.v8.u32 	{%r200, %r201, %r202, %r203, %r204, %r205, %r206, %r207}, [%rd60];
	ld.global.v8.u32 	{%r208, %r209, %r210, %r211, %r212, %r213, %r214, %r215}, [%rd60+32];
	ld.global.v8.u32 	{%r216, %r217, %r218, %r219, %r220, %r221, %r222, %r223}, [%rd60+64];
	ld.global.v8.u32 	{%r224, %r225, %r226, %r227, %r228, %r229, %r230, %r231}, [%rd60+96];
	st.shared.v4.u32 	[%r1+112], {%r228, %r229, %r230, %r231};
	st.shared.v4.u32 	[%r1+96], {%r224, %r225, %r226, %r227};
	st.shared.v4.u32 	[%r1+80], {%r220, %r221, %r222, %r223};
	st.shared.v4.u32 	[%r1+64], {%r216, %r217, %r218, %r219};
	st.shared.v4.u32 	[%r1+48], {%r212, %r213, %r214, %r215};
	st.shared.v4.u32 	[%r1+32], {%r208, %r209, %r210, %r211};
	st.shared.v4.u32 	[%r1+16], {%r204, %r205, %r206, %r207};
	st.shared.v4.u32 	[%r1], {%r200, %r201, %r202, %r203};
$L__BB40_14:
	add.s64 	%rd20, %rd18, %rd5;
	mad.lo.s64 	%rd21, %rd20, %rd3, %rd4;
	setp.ge.u64 	%p8, %rd21, %rd37;
	@%p8 bra 	$L__BB40_16;
	mul.lo.s64 	%rd61, %rd21, %rd6;
	shl.b64 	%rd62, %rd61, 7;
	add.s64 	%rd63, %rd1, %rd62;
	ld.global.v8.u32 	{%r232, %r233, %r234, %r235, %r236, %r237, %r238, %r239}, [%rd63];
	ld.global.v8.u32 	{%r240, %r241, %r242, %r243, %r244, %r245, %r246, %r247}, [%rd63+32];
	ld.global.v8.u32 	{%r248, %r249, %r250, %r251, %r252, %r253, %r254, %r255}, [%rd63+64];
	ld.global.v8.u32 	{%r256, %r257, %r258, %r259, %r260, %r261, %r262, %r263}, [%rd63+96];
	st.shared.v4.u32 	[%r1+112], {%r260, %r261, %r262, %r263};
	st.shared.v4.u32 	[%r1+96], {%r256, %r257, %r258, %r259};
	st.shared.v4.u32 	[%r1+80], {%r252, %r253, %r254, %r255};
	st.shared.v4.u32 	[%r1+64], {%r248, %r249, %r250, %r251};
	st.shared.v4.u32 	[%r1+48], {%r244, %r245, %r246, %r247};
	st.shared.v4.u32 	[%r1+32], {%r240, %r241, %r242, %r243};
	st.shared.v4.u32 	[%r1+16], {%r236, %r237, %r238, %r239};
	st.shared.v4.u32 	[%r1], {%r232, %r233, %r234, %r235};
$L__BB40_16:
	add.s64 	%rd22, %rd20, %rd5;
	mad.lo.s64 	%rd23, %rd22, %rd3, %rd4;
	setp.ge.u64 	%p9, %rd23, %rd37;
	@%p9 bra 	$L__BB40_18;
	mul.lo.s64 	%rd64, %rd23, %rd6;
	shl.b64 	%rd65, %rd64, 7;
	add.s64 	%rd66, %rd1, %rd65;
	ld.global.v8.u32 	{%r264, %r265, %r266, %r267, %r268, %r269, %r270, %r271}, [%rd66];
	ld.global.v8.u32 	{%r272, %r273, %r274, %r275, %r276, %r277, %r278, %r279}, [%rd66+32];
	ld.global.v8.u32 	{%r280, %r281, %r282, %r283, %r284, %r285, %r286, %r287}, [%rd66+64];
	ld.global.v8.u32 	{%r288, %r289, %r290, %r291, %r292, %r293, %r294, %r295}, [%rd66+96];
	st.shared.v4.u32 	[%r1+112], {%r292, %r293, %r294, %r295};
	st.shared.v4.u32 	[%r1+96], {%r288, %r289, %r290, %r291};
	st.shared.v4.u32 	[%r1+80], {%r284, %r285, %r286, %r287};
	st.shared.v4.u32 	[%r1+64], {%r280, %r281, %r282, %r283};
	st.shared.v4.u32 	[%r1+48], {%r276, %r277, %r278, %r279};
	st.shared.v4.u32 	[%r1+32], {%r272, %r273, %r274, %r275};
	st.shared.v4.u32 	[%r1+16], {%r268, %r269, %r270, %r271};
	st.shared.v4.u32 	[%r1], {%r264, %r265, %r266, %r267};
$L__BB40_18:
	add.s64 	%rd24, %rd22, %rd5;
	mad.lo.s64 	%rd25, %rd24, %rd3, %rd4;
	setp.ge.u64 	%p10, %rd25, %rd37;
	@%p10 bra 	$L__BB40_20;
	mul.lo.s64 	%rd67, %rd25, %rd6;
	shl.b64 	%rd68, %rd67, 7;
	add.s64 	%rd69, %rd1, %rd68;
	ld.global.v8.u32 	{%r296, %r297, %r298, %r299, %r300, %r301, %r302, %r303}, [%rd69];
	ld.global.v8.u32 	{%r304, %r305, %r306, %r307, %r308, %r309, %r310, %r311}, [%rd69+32];
	ld.global.v8.u32 	{%r312, %r313, %r314, %r315, %r316, %r317, %r318, %r319}, [%rd69+64];
	ld.global.v8.u32 	{%r320, %r321, %r322, %r323, %r324, %r325, %r326, %r327}, [%rd69+96];
	st.shared.v4.u32 	[%r1+112], {%r324, %r325, %r326, %r327};
	st.shared.v4.u32 	[%r1+96], {%r320, %r321, %r322, %r323};
	st.shared.v4.u32 	[%r1+80], {%r316, %r317, %r318, %r319};
	st.shared.v4.u32 	[%r1+64], {%r312, %r313, %r314, %r315};
	st.shared.v4.u32 	[%r1+48], {%r308, %r309, %r310, %r311};
	st.shared.v4.u32 	[%r1+32], {%r304, %r305, %r306, %r307};
	st.shared.v4.u32 	[%r1+16], {%r300, %r301, %r302, %r303};
	st.shared.v4.u32 	[%r1], {%r296, %r297, %r298, %r299};
$L__BB40_20:
	add.s64 	%rd26, %rd24, %rd5;
	mad.lo.s64 	%rd27, %rd26, %rd3, %rd4;
	setp.ge.u64 	%p11, %rd27, %rd37;
	@%p11 bra 	$L__BB40_22;
	mul.lo.s64 	%rd70, %rd27, %rd6;
	shl.b64 	%rd71, %rd70, 7;
	add.s64 	%rd72, %rd1, %rd71;
	ld.global.v8.u32 	{%r328, %r329, %r330, %r331, %r332, %r333, %r334, %r335}, [%rd72];
	ld.global.v8.u32 	{%r336, %r337, %r338, %r339, %r340, %r341, %r342, %r343}, [%rd72+32];
	ld.global.v8.u32 	{%r344, %r345, %r346, %r347, %r348, %r349, %r350, %r351}, [%rd72+64];
	ld.global.v8.u32 	{%r352, %r353, %r354, %r355, %r356, %r357, %r358, %r359}, [%rd72+96];
	st.shared.v4.u32 	[%r1+112], {%r356, %r357, %r358, %r359};
	st.shared.v4.u32 	[%r1+96], {%r352, %r353, %r354, %r355};
	st.shared.v4.u32 	[%r1+80], {%r348, %r349, %r350, %r351};
	st.shared.v4.u32 	[%r1+64], {%r344, %r345, %r346, %r347};
	st.shared.v4.u32 	[%r1+48], {%r340, %r341, %r342, %r343};
	st.shared.v4.u32 	[%r1+32], {%r336, %r337, %r338, %r339};
	st.shared.v4.u32 	[%r1+16], {%r332, %r333, %r334, %r335};
	st.shared.v4.u32 	[%r1], {%r328, %r329, %r330, %r331};
$L__BB40_22:
	add.s64 	%rd28, %rd26, %rd5;
	mad.lo.s64 	%rd29, %rd28, %rd3, %rd4;
	setp.ge.u64 	%p12, %rd29, %rd37;
	@%p12 bra 	$L__BB40_24;
	mul.lo.s64 	%rd73, %rd29, %rd6;
	shl.b64 	%rd74, %rd73, 7;
	add.s64 	%rd75, %rd1, %rd74;
	ld.global.v8.u32 	{%r360, %r361, %r362, %r363, %r364, %r365, %r366, %r367}, [%rd75];
	ld.global.v8.u32 	{%r368, %r369, %r370, %r371, %r372, %r373, %r374, %r375}, [%rd75+32];
	ld.global.v8.u32 	{%r376, %r377, %r378, %r379, %r380, %r381, %r382, %r383}, [%rd75+64];
	ld.global.v8.u32 	{%r384, %r385, %r386, %r387, %r388, %r389, %r390, %r391}, [%rd75+96];
	st.shared.v4.u32 	[%r1+112], {%r388, %r389, %r390, %r391};
	st.shared.v4.u32 	[%r1+96], {%r384, %r385, %r386, %r387};
	st.shared.v4.u32 	[%r1+80], {%r380, %r381, %r382, %r383};
	st.shared.v4.u32 	[%r1+64], {%r376, %r377, %r378, %r379};
	st.shared.v4.u32 	[%r1+48], {%r372, %r373, %r374, %r375};
	st.shared.v4.u32 	[%r1+32], {%r368, %r369, %r370, %r371};
	st.shared.v4.u32 	[%r1+16], {%r364, %r365, %r366, %r367};
	st.shared.v4.u32 	[%r1], {%r360, %r361, %r362, %r363};
$L__BB40_24:
	add.s64 	%rd30, %rd28, %rd5;
	mad.lo.s64 	%rd31, %rd30, %rd3, %rd4;
	setp.ge.u64 	%p13, %rd31, %rd37;
	@%p13 bra 	$L__BB40_26;
	mul.lo.s64 	%rd76, %rd31, %rd6;
	shl.b64 	%rd77, %rd76, 7;
	add.s64 	%rd78, %rd1, %rd77;
	ld.global.v8.u32 	{%r392, %r393, %r394, %r395, %r396, %r397, %r398, %r399}, [%rd78];
	ld.global.v8.u32 	{%r400, %r401, %r402, %r403, %r404, %r405, %r406, %r407}, [%rd78+32];
	ld.global.v8.u32 	{%r408, %r409, %r410, %r411, %r412, %r413, %r414, %r415}, [%rd78+64];
	ld.global.v8.u32 	{%r416, %r417, %r418, %r419, %r420, %r421, %r422, %r423}, [%rd78+96];
	st.shared.v4.u32 	[%r1+112], {%r420, %r421, %r422, %r423};
	st.shared.v4.u32 	[%r1+96], {%r416, %r417, %r418, %r419};
	st.shared.v4.u32 	[%r1+80], {%r412, %r413, %r414, %r415};
	st.shared.v4.u32 	[%r1+64], {%r408, %r409, %r410, %r411};
	st.shared.v4.u32 	[%r1+48], {%r404, %r405, %r406, %r407};
	st.shared.v4.u32 	[%r1+32], {%r400, %r401, %r402, %r403};
	st.shared.v4.u32 	[%r1+16], {%r396, %r397, %r398, %r399};
	st.shared.v4.u32 	[%r1], {%r392, %r393, %r394, %r395};
$L__BB40_26:
	add.s64 	%rd32, %rd30, %rd5;
	mad.lo.s64 	%rd33, %rd32, %rd3, %rd4;
	setp.ge.u64 	%p14, %rd33, %rd37;
	@%p14 bra 	$L__BB40_28;
	mul.lo.s64 	%rd79, %rd33, %rd6;
	shl.b64 	%rd80, %rd79, 7;
	add.s64 	%rd81, %rd1, %rd80;
	ld.global.v8.u32 	{%r424, %r425, %r426, %r427, %r428, %r429, %r430, %r431}, [%rd81];
	ld.global.v8.u32 	{%r432, %r433, %r434, %r435, %r436, %r437, %r438, %r439}, [%rd81+32];
	ld.global.v8.u32 	{%r440, %r441, %r442, %r443, %r444, %r445, %r446, %r447}, [%rd81+64];
	ld.global.v8.u32 	{%r448, %r449, %r450, %r451, %r452, %r453, %r454, %r455}, [%rd81+96];
	st.shared.v4.u32 	[%r1+112], {%r452, %r453, %r454, %r455};
	st.shared.v4.u32 	[%r1+96], {%r448, %r449, %r450, %r451};
	st.shared.v4.u32 	[%r1+80], {%r444, %r445, %r446, %r447};
	st.shared.v4.u32 	[%r1+64], {%r440, %r441, %r442, %r443};
	st.shared.v4.u32 	[%r1+48], {%r436, %r437, %r438, %r439};
	st.shared.v4.u32 	[%r1+32], {%r432, %r433, %r434, %r435};
	st.shared.v4.u32 	[%r1+16], {%r428, %r429, %r430, %r431};
	st.shared.v4.u32 	[%r1], {%r424, %r425, %r426, %r427};
$L__BB40_28:
	add.s64 	%rd34, %rd32, %rd5;
	mad.lo.s64 	%rd35, %rd34, %rd3, %rd4;
	setp.ge.u64 	%p15, %rd35, %rd37;
	@%p15 bra 	$L__BB40_30;
	mul.lo.s64 	%rd82, %rd35, %rd6;
	shl.b64 	%rd83, %rd82, 7;
	add.s64 	%rd84, %rd1, %rd83;
	ld.global.v8.u32 	{%r456, %r457, %r458, %r459, %r460, %r461, %r462, %r463}, [%rd84];
	ld.global.v8.u32 	{%r464, %r465, %r466, %r467, %r468, %r469, %r470, %r471}, [%rd84+32];
	ld.global.v8.u32 	{%r472, %r473, %r474, %r475, %r476, %r477, %r478, %r479}, [%rd84+64];
	ld.global.v8.u32 	{%r480, %r481, %r482, %r483, %r484, %r485, %r486, %r487}, [%rd84+96];
	st.shared.v4.u32 	[%r1+112], {%r484, %r485, %r486, %r487};
	st.shared.v4.u32 	[%r1+96], {%r480, %r481, %r482, %r483};
	st.shared.v4.u32 	[%r1+80], {%r476, %r477, %r478, %r479};
	st.shared.v4.u32 	[%r1+64], {%r472, %r473, %r474, %r475};
	st.shared.v4.u32 	[%r1+48], {%r468, %r469, %r470, %r471};
	st.shared.v4.u32 	[%r1+32], {%r464, %r465, %r466, %r467};
	st.shared.v4.u32 	[%r1+16], {%r460, %r461, %r462, %r463};
	st.shared.v4.u32 	[%r1], {%r456, %r457, %r458, %r459};
$L__BB40_30:
	add.s64 	%rd85, %rd34, %rd5;
	mad.lo.s64 	%rd36, %rd85, %rd3, %rd4;
	setp.ge.u64 	%p16, %rd36, %rd37;
	@%p16 bra 	$L__BB40_32;
	mul.lo.s64 	%rd86, %rd36, %rd6;
	shl.b64 	%rd87, %rd86, 7;
	add.s64 	%rd88, %rd1, %rd87;
	ld.global.v8.u32 	{%r488, %r489, %r490, %r491, %r492, %r493, %r494, %r495}, [%rd88];
	ld.global.v8.u32 	{%r496, %r497, %r498, %r499, %r500, %r501, %r502, %r503}, [%rd88+32];
	ld.global.v8.u32 	{%r504, %r505, %r506, %r507, %r508, %r509, %r510, %r511}, [%rd88+64];
	ld.global.v8.u32 	{%r512, %r513, %r514, %r515, %r516, %r517, %r518, %r519}, [%rd88+96];
	st.shared.v4.u32 	[%r1+112], {%r516, %r517, %r518, %r519};
	st.shared.v4.u32 	[%r1+96], {%r512, %r513, %r514, %r515};
	st.shared.v4.u32 	[%r1+80], {%r508, %r509, %r510, %r511};
	st.shared.v4.u32 	[%r1+64], {%r504, %r505, %r506, %r507};
	st.shared.v4.u32 	[%r1+48], {%r500, %r501, %r502, %r503};
	st.shared.v4.u32 	[%r1+32], {%r496, %r497, %r498, %r499};
	st.shared.v4.u32 	[%r1+16], {%r492, %r493, %r494, %r495};
	st.shared.v4.u32 	[%r1], {%r488, %r489, %r490, %r491};
$L__BB40_32:
	bar.sync 	0;
	ret;

}
	// .globl	_Z22stridedBandwidthKernelILi128ELi32EEvPKcmi
.visible .entry _Z22stridedBandwidthKernelILi128ELi32EEvPKcmi(
	.param .u64 .ptr .align 1 _Z22stridedBandwidthKernelILi128ELi32EEvPKcmi_param_0,
	.param .u64 _Z22stridedBandwidthKernelILi128ELi32EEvPKcmi_param_1,
	.param .u32 _Z22stridedBandwidthKernelILi128ELi32EEvPKcmi_param_2
)
{
	.reg .pred 	%p<33>;
	.reg .b32 	%r<1032>;
	.reg .b64 	%rd<169>;

	ld.param.u64 	%rd70, [_Z22stridedBandwidthKernelILi128ELi32EEvPKcmi_param_0];
	ld.param.u64 	%rd69, [_Z22stridedBandwidthKernelILi128ELi32EEvPKcmi_param_1];
	ld.param.s32 	%rd6, [_Z22stridedBandwidthKernelILi128ELi32EEvPKcmi_param_2];
	cvta.to.global.u64 	%rd1, %rd70;
	mov.u32 	%r2, %ctaid.x;
	cvt.u64.u32 	%rd2, %r2;
	mov.u32 	%r3, %ntid.x;
	cvt.u64.u32 	%rd3, %r3;
	mov.u32 	%r4, %tid.x;
	cvt.u64.u32 	%rd4, %r4;
	mov.u32 	%r5, %nctaid.x;
	cvt.u64.u32 	%rd5, %r5;
	shl.b32 	%r6, %r4, 7;
	mov.u32 	%r7, smem_buffer;
	add.s32 	%r1, %r7, %r6;
	mul.wide.u32 	%rd71, %r2, %r3;
	add.s64 	%rd7, %rd71, %rd4;
	setp.ge.u64 	%p1, %rd7, %rd69;
	@%p1 bra 	$L__BB41_2;
	mul.lo.s64 	%rd72, %rd7, %rd6;
	shl.b64 	%rd73, %rd72, 7;
	add.s64 	%rd74, %rd1, %rd73;
	ld.global.v8.u32 	{%r8, %r9, %r10, %r11, %r12, %r13, %r14, %r15}, [%rd74];
	ld.global.v8.u32 	{%r16, %r17, %r18, %r19, %r20, %r21, %r22, %r23}, [%rd74+32];
	ld.global.v8.u32 	{%r24, %r25, %r26, %r27, %r28, %r29, %r30, %r31}, [%rd74+64];
	ld.global.v8.u32 	{%r32, %r33, %r34, %r35, %r36, %r37, %r38, %r39}, [%rd74+96];
	st.shared.v4.u32 	[%r1+112], {%r36, %r37, %r38, %r39};
	st.shared.v4.u32 	[%r1+96], {%r32, %r33, %r34, %r35};
	st.shared.v4.u32 	[%r1+80], {%r28, %r29, %r30, %r31};
	st.shared.v4.u32 	[%r1+64], {%r24, %r25, %r26, %r27};
	st.shared.v4.u32 	[%r1+48], {%r20, %r21, %r22, %r23};
	st.shared.v4.u32 	[%r1+32], {%r16, %r17, %r18, %r19};
	st.shared.v4.u32 	[%r1+16], {%r12, %r13, %r14, %r15};
	st.shared.v4.u32 	[%r1], {%r8, %r9, %r10, %r11};
$L__BB41_2:
	add.s64 	%rd8, %rd5, %rd2;
	mad.lo.s64 	%rd9, %rd8, %rd3, %rd4;
	setp.ge.u64 	%p2, %rd9, %rd69;
	@%p2 bra 	$L__BB41_4;
	mul.lo.s64 	%rd75, %rd9, %rd6;
	shl.b64 	%rd76, %rd75, 7;
	add.s64 	%rd77, %rd1, %rd76;
	ld.global.v8.u32 	{%r40, %r41, %r42, %r43, %r44, %r45, %r46, %r47}, [%rd77];
	ld.global.v8.u32 	{%r48, %r49, %r50, %r51, %r52, %r53, %r54, %r55}, [%rd77+32];
	ld.global.v8.u32 	{%r56, %r57, %r58, %r59, %r60, %r61, %r62, %r63}, [%rd77+64];
	ld.global.v8.u32 	{%r64, %r65, %r66, %r67, %r68, %r69, %r70, %r71}, [%rd77+96];
	st.shared.v4.u32 	[%r1+112], {%r68, %r69, %r70, %r71};
	st.shared.v4.u32 	[%r1+96], {%r64, %r65, %r66, %r67};
	st.shared.v4.u32 	[%r1+80], {%r60, %r61, %r62, %r63};
	st.shared.v4.u32 	[%r1+64], {%r56, %r57, %r58, %r59};
	st.shared.v4.u32 	[%r1+48], {%r52, %r53, %r54, %r55};
	st.shared.v4.u32 	[%r1+32], {%r48, %r49, %r50, %r51};
	st.shared.v4.u32 	[%r1+16], {%r44, %r45, %r46, %r47};
	st.shared.v4.u32 	[%r1], {%r40, %r41, %r42, %r43};
$L__BB41_4:
	add.s64 	%rd10, %rd8, %rd5;
	mad.lo.s64 	%rd11, %rd10, %rd3, %rd4;
	setp.ge.u64 	%p3, %rd11, %rd69;
	@%p3 bra 	$L__BB41_6;
	mul.lo.s64 	%rd78, %rd11, %rd6;
	shl.b64 	%rd79, %rd78, 7;
	add.s64 	%rd80, %rd1, %rd79;
	ld.global.v8.u32 	{%r72, %r73, %r74, %r75, %r76, %r77, %r78, %r79}, [%rd80];
	ld.global.v8.u32 	{%r80, %r81, %r82, %r83, %r84, %r85, %r86, %r87}, [%rd80+32];
	ld.global.v8.u32 	{%r88, %r89, %r90, %r91, %r92, %r93, %r94, %r95}, [%rd80+64];
	ld.global.v8.u32 	{%r96, %r97, %r98, %r99, %r100, %r101, %r102, %r103}, [%rd80+96];
	st.shared.v4.u32 	[%r1+112], {%r100, %r101, %r102, %r103};
	st.shared.v4.u32 	[%r1+96], {%r96, %r97, %r98, %r99};
	st.shared.v4.u32 	[%r1+80], {%r92, %r93, %r94, %r95};
	st.shared.v4.u32 	[%r1+64], {%r88, %r89, %r90, %r91};
	st.shared.v4.u32 	[%r1+48], {%r84, %r85, %r86, %r87};
	st.shared.v4.u32 	[%r1+32], {%r80, %r81, %r82, %r83};
	st.shared.v4.u32 	[%r1+16], {%r76, %r77, %r78, %r79};
	st.shared.v4.u32 	[%r1], {%r72, %r73, %r74, %r75};
$L__BB41_6:
	add.s64 	%rd12, %rd10, %rd5;
	mad.lo.s64 	%rd13, %rd12, %rd3, %rd4;
	setp.ge.u64 	%p4, %rd13, %rd69;
	@%p4 bra 	$L__BB41_8;
	mul.lo.s64 	%rd81, %rd13, %rd6;
	shl.b64 	%rd82, %rd81, 7;
	add.s64 	%rd83, %rd1, %rd82;
	ld.global.v8.u32 	{%r104, %r105, %r106, %r107, %r108, %r109, %r110, %r111}, [%rd83];
	ld.global.v8.u32 	{%r112, %r113, %r114, %r115, %r116, %r117, %r118, %r119}, [%rd83+32];
	ld.global.v8.u32 	{%r120, %r121, %r122, %r123, %r124, %r125, %r126, %r127}, [%rd83+64];
	ld.global.v8.u32 	{%r128, %r129, %r130, %r131, %r132, %r133, %r134, %r135}, [%rd83+96];
	st.shared.v4.u32 	[%r1+112], {%r132, %r133, %r134, %r135};
	st.shared.v4.u32 	[%r1+96], {%r128, %r129, %r130, %r131};
	st.shared.v4.u32 	[%r1+80], {%r124, %r125, %r126, %r127};
	st.shared.v4.u32 	[%r1+64], {%r120, %r121, %r122, %r123};
	st.shared.v4.u32 	[%r1+48], {%r116, %r117, %r118, %r119};
	st.shared.v4.u32 	[%r1+32], {%r112, %r113, %r114, %r115};
	st.shared.v4.u32 	[%r1+16], {%r108, %r109, %r110, %r111};
	st.shared.v4.u32 	[%r1], {%r104, %r105, %r106, %r107};
$L__BB41_8:
	add.s64 	%rd14, %rd12, %rd5;
	mad.lo.s64 	%rd15, %rd14, %rd3, %rd4;
	setp.ge.u64 	%p5, %rd15, %rd69;
	@%p5 bra 	$L__BB41_10;
	mul.lo.s64 	%rd84, %rd15, %rd6;
	shl.b64 	%rd85, %rd84, 7;
	add.s64 	%rd86, %rd1, %rd85;
	ld.global.v8.u32 	{%r136, %r137, %r138, %r139, %r140, %r141, %r142, %r143}, [%rd86];
	ld.global.v8.u32 	{%r144, %r145, %r146, %r147, %r148, %r149, %r150, %r151}, [%rd86+32];
	ld.global.v8.u32 	{%r152, %r153, %r154, %r155, %r156, %r157, %r158, %r159}, [%rd86+64];
	ld.global.v8.u32 	{%r160, %r161, %r162, %r163, %r164, %r165, %r166, %r167}, [%rd86+96];
	st.shared.v4.u32 	[%r1+112], {%r164, %r165, %r166, %r167};
	st.shared.v4.u32 	[%r1+96], {%r160, %r161, %r162, %r163};
	st.shared.v4.u32 	[%r1+80], {%r156, %r157, %r158, %r159};
	st.shared.v4.u32 	[%r1+64], {%r152, %r153, %r154, %r155};
	st.shared.v4.u32 	[%r1+48], {%r148, %r149, %r150, %r151};
	st.shared.v4.u32 	[%r1+32], {%r144, %r145, %r146, %r147};
	st.shared.v4.u32 	[%r1+16], {%r140, %r141, %r142, %r143};
	st.shared.v4.u32 	[%r1], {%r136, %r137, %r138, %r139};
$L__BB41_10:
	add.s64 	%rd16, %rd14, %rd5;
	mad.lo.s64 	%rd17, %rd16, %rd3, %rd4;
	setp.ge.u64 	%p6, %rd17, %rd69;
	@%p6 bra 	$L__BB41_12;
	mul.lo.s64 	%rd87, %rd17, %rd6;
	shl.b64 	%rd88, %rd87, 7;
	add.s64 	%rd89, %rd1, %rd88;
	ld.global.v8.u32 	{%r168, %r169, %r170, %r171, %r172, %r173, %r174, %r175}, [%rd89];
	ld.global.v8.u32 	{%r176, %r177, %r178, %r179, %r180, %r181, %r182, %r183}, [%rd89+32];
	ld.global.v8.u32 	{%r184, %r185, %r186, %r187, %r188, %r189, %r190, %r191}, [%rd89+64];
	ld.global.v8.u32 	{%r192, %r193, %r194, %r195, %r196, %r197, %r198, %r199}, [%rd89+96];
	st.shared.v4.u32 	[%r1+112], {%r196, %r197, %r198, %r199};
	st.shared.v4.u32 	[%r1+96], {%r192, %r193, %r194, %r195};
	st.shared.v4.u32 	[%r1+80], {%r188, %r189, %r190, %r191};
	st.shared.v4.u32 	[%r1+64], {%r184, %r185, %r186, %r187};
	st.shared.v4.u32 	[%r1+48], {%r180, %r181, %r182, %r183};
	st.shared.v4.u32 	[%r1+32], {%r176, %r177, %r178, %r179};
	st.shared.v4.u32 	[%r1+16], {%r172, %r173, %r174, %r175};
	st.shared.v4.u32 	[%r1], {%r168, %r169, %r170, %r171};
$L__BB41_12:
	add.s64 	%rd18, %rd16, %rd5;
	mad.lo.s64 	%rd19, %rd18, %rd3, %rd4;
	setp.ge.u64 	%p7, %rd19, %rd69;
	@%p7 bra 	$L__BB41_14;
	mul.lo.s64 	%rd90, %rd19, %rd6;
	shl.b64 	%rd91, %rd90, 7;
	add.s64 	%rd92, %rd1, %rd91;
	ld.global.v8.u32 	{%r200, %r201, %r202, %r203, %r204, %r205, %r206, %r207}, [%rd92];
	ld.global.v8.u32 	{%r208, %r209, %r210, %r211, %r212, %r213, %r214, %r215}, [%rd92+32];
	ld.global.v8.u32 	{%r216, %r217, %r218, %r219, %r220, %r221, %r222, %r223}, [%rd92+64];
	ld.global.v8.u32 	{%r224, %r225, %r226, %r227, %r228, %r229, %r230, %r231}, [%rd92+96];
	st.shared.v4.u32 	[%r1+112], {%r228, %r229, %r230, %r231};
	st.shared.v4.u32 	[%r1+96], {%r224, %r225, %r226, %r227};
	st.shared.v4.u32 	[%r1+80], {%r220, %r221, %r222, %r223};
	st.shared.v4.u32 	[%r1+64], {%r216, %r217, %r218, %r219};
	st.shared.v4.u32 	[%r1+48], {%r212, %r213, %r214, %r215};
	st.shared.v4.u32 	[%r1+32], {%r208, %r209, %r210, %r211};
	st.shared.v4.u32 	[%r1+16], {%r204, %r205, %r206, %r207};
	st.shared.v4.u32 	[%r1], {%r200, %r201, %r202, %r203};
$L__BB41_14:
	add.s64 	%rd20, %rd18, %rd5;
	mad.lo.s64 	%rd21, %rd20, %rd3, %rd4;
	setp.ge.u64 	%p8, %rd21, %rd69;
	@%p8 bra 	$L__BB41_16;
	mul.lo.s64 	%rd93, %rd21, %rd6;
	shl.b64 	%rd94, %rd93, 7;
	add.s64 	%rd95, %rd1, %rd94;
	ld.global.v8.u32 	{%r232, %r233, %r234, %r235, %r236, %r237, %r238, %r239}, [%rd95];
	ld.global.v8.u32 	{%r240, %r241, %r242, %r243, %r244, %r245, %r246, %r247}, [%rd95+32];
	ld.global.v8.u32 	{%r248, %r249, %r250, %r251, %r252, %r253, %r254, %r255}, [%rd95+64];
	ld.global.v8.u32 	{%r256, %r257, %r258, %r259, %r260, %r261, %r262, %r263}, [%rd95+96];
	st.shared.v4.u32 	[%r1+112], {%r260, %r261, %r262, %r263};
	st.shared.v4.u32 	[%r1+96], {%r256, %r257, %r258, %r259};
	st.shared.v4.u32 	[%r1+80], {%r252, %r253, %r254, %r255};
	st.shared.v4.u32 	[%r1+64], {%r248, %r249, %r250, %r251};
	st.shared.v4.u32 	[%r1+48], {%r244, %r245, %r246, %r247};
	st.shared.v4.u32 	[%r1+32], {%r240, %r241, %r242, %r243};
	st.shared.v4.u32 	[%r1+16], {%r236, %r237, %r238, %r239};
	st.shared.v4.u32 	[%r1], {%r232, %r233, %r234, %r235};
$L__BB41_16:
	add.s64 	%rd22, %rd20, %rd5;
	mad.lo.s64 	%rd23, %rd22, %rd3, %rd4;
	setp.ge.u64 	%p9, %rd23, %rd69;
	@%p9 bra 	$L__BB41_18;
	mul.lo.s64 	%rd96, %rd23, %rd6;
	shl.b64 	%rd97, %rd96, 7;
	add.s64 	%rd98, %rd1, %rd97;
	ld.global.v8.u32 	{%r264, %r265, %r266, %r267, %r268, %r269, %r270, %r271}, [%rd98];
	ld.global.v8.u32 	{%r272, %r273, %r274, %r275, %r276, %r277, %r278, %r279}, [%rd98+32];
	ld.global.v8.u32 	{%r280, %r281, %r282, %r283, %r284, %r285, %r286, %r287}, [%rd98+64];
	ld.global.v8.u32 	{%r288, %r289, %r290, %r291, %r292, %r293, %r294, %r295}, [%rd98+96];
	st.shared.v4.u32 	[%r1+112], {%r292, %r293, %r294, %r295};
	st.shared.v4.u32 	[%r1+96], {%r288, %r289, %r290, %r291};
	st.shared.v4.u32 	[%r1+80], {%r284, %r285, %r286, %r287};
	st.shared.v4.u32 	[%r1+64], {%r280, %r281, %r282, %r283};
	st.shared.v4.u32 	[%r1+48], {%r276, %r277, %r278, %r279};
	st.shared.v4.u32 	[%r1+32], {%r272, %r273, %r274, %r275};
	st.shared.v4.u32 	[%r1+16], {%r268, %r269, %r270, %r271};
	st.shared.v4.u32 	[%r1], {%r264, %r265, %r266, %r267};
$L__BB41_18:
	add.s64 	%rd24, %rd22, %rd5;
	mad.lo.s64 	%rd25, %rd24, %rd3, %rd4;
	setp.ge.u64 	%p10, %rd25, %rd69;
	@%p10 bra 	$L__BB41_20;
	mul.lo.s64 	%rd99, %rd25, %rd6;
	shl.b64 	%rd100, %rd99, 7;
	add.s64 	%rd101, %rd1, %rd100;
	ld.global.v8.u32 	{%r296, %r297, %r298, %r299, %r300, %r301, %r302, %r303}, [%rd101];
	ld.global.v8.u32 	{%r304, %r305, %r306, %r307, %r308, %r309, %r310, %r311}, [%rd101+32];
	ld.global.v8.u32 	{%r312, %r313, %r314, %r315, %r316, %r317, %r318, %r319}, [%rd101+64];
	ld.global.v8.u32 	{%r320, %r321, %r322, %r323, %r324, %r325, %r326, %r327}, [%rd101+96];
	st.shared.v4.u32 	[%r1+112], {%r324, %r325, %r326, %r327};
	st.shared.v4.u32 	[%r1+96], {%r320, %r321, %r322, %r323};
	st.shared.v4.u32 	[%r1+80], {%r316, %r317, %r318, %r319};
	st.shared.v4.u32 	[%r1+64], {%r312, %r313, %r314, %r315};
	st.shared.v4.u32 	[%r1+48], {%r308, %r309, %r310, %r311};
	st.shared.v4.u32 	[%r1+32], {%r304, %r305, %r306, %r307};
	st.shared.v4.u32 	[%r1+16], {%r300, %r301, %r302, %r303};
	st.shared.v4.u32 	[%r1], {%r296, %r297, %r298, %r299};
$L__BB41_20:
	add.s64 	%rd26, %rd24, %rd5;
	mad.lo.s64 	%rd27, %rd26, %rd3, %rd4;
	setp.ge.u64 	%p11, %rd27, %rd69;
	@%p11 bra 	$L__BB41_22;
	mul.lo.s64 	%rd102, %rd27, %rd6;
	shl.b64 	%rd103, %rd102, 7;
	add.s64 	%rd104, %rd1, %rd103;
	ld.global.v8.u32 	{%r328, %r329, %r330, %r331, %r332, %r333, %r334, %r335}, [%rd104];
	ld.global.v8.u32 	{%r336, %r337, %r338, %r339, %r340, %r341, %r342, %r343}, [%rd104+32];
	ld.global.v8.u32 	{%r344, %r345, %r346, %r347, %r348, %r349, %r350, %r351}, [%rd104+64];
	ld.global.v8.u32 	{%r352, %r353, %r354, %r355, %r356, %r357, %r358, %r359}, [%rd104+96];
	st.shared.v4.u32 	[%r1+112], {%r356, %r357, %r358, %r359};
	st.shared.v4.u32 	[%r1+96], {%r352, %r353, %r354, %r355};
	st.shared.v4.u32 	[%r1+80], {%r348, %r349, %r350, %r351};
	st.shared.v4.u32 	[%r1+64], {%r344, %r345, %r346, %r347};
	st.shared.v4.u32 	[%r1+48], {%r340, %r341, %r342, %r343};
	st.shared.v4.u32 	[%r1+32], {%r336, %r337, %r338, %r339};
	st.shared.v4.u32 	[%r1+16], {%r332, %r333, %r334, %r335};
	st.shared.v4.u32 	[%r1], {%r328, %r329, %r330, %r331};
$L__BB41_22:
	add.s64 	%rd28, %rd26, %rd5;
	mad.lo.s64 	%rd29, %rd28, %rd3, %rd4;
	setp.ge.u64 	%p12, %rd29, %rd69;
	@%p12 bra 	$L__BB41_24;
	mul.lo.s64 	%rd105, %rd29, %rd6;
	shl.b64 	%rd106, %rd105, 7;
	add.s64 	%rd107, %rd1, %rd106;
	ld.global.v8.u32 	{%r360, %r361, %r362, %r363, %r364, %r365, %r366, %r367}, [%rd107];
	ld.global.v8.u32 	{%r368, %r369, %r370, %r371, %r372, %r373, %r374, %r375}, [%rd107+32];
	ld.global.v8.u32 	{%r376, %r377, %r378, %r379, %r380, %r381, %r382, %r383}, [%rd107+64];
	ld.global.v8.u32 	{%r384, %r385, %r386, %r387, %r388, %r389, %r390, %r391}, [%rd107+96];
	st.shared.v4.u32 	[%r1+112], {%r388, %r389, %r390, %r391};
	st.shared.v4.u32 	[%r1+96], {%r384, %r385, %r386, %r387};
	st.shared.v4.u32 	[%r1+80], {%r380, %r381, %r382, %r383};
	st.shared.v4.u32 	[%r1+64], {%r376, %r377, %r378, %r379};
	st.shared.v4.u32 	[%r1+48], {%r372, %r373, %r374, %r375};
	st.shared.v4.u32 	[%r1+32], {%r368, %r369, %r370, %r371};
	st.shared.v4.u32 	[%r1+16], {%r364, %r365, %r366, %r367};
	st.shared.v4.u32 	[%r1], {%r360, %r361, %r362, %r363};
$L__BB41_24:
	add.s64 	%rd30, %rd28, %rd5;
	mad.lo.s64 	%rd31, %rd30, %rd3, %rd4;
	setp.ge.u64 	%p13, %rd31, %rd69;
	@%p13 bra 	$L__BB41_26;
	mul.lo.s64 	%rd108, %rd31, %rd6;
	shl.b64 	%rd109, %rd108, 7;
	add.s64 	%rd110, %rd1, %rd109;
	ld.global.v8.u32 	{%r392, %r393, %r394, %r395, %r396, %r397, %r398, %r399}, [%rd110];
	ld.global.v8.u32 	{%r400, %r401, %r402, %r403, %r404, %r405, %r406, %r407}, [%rd110+32];
	ld.global.v8.u32 	{%r408, %r409, %r410, %r411, %r412, %r413, %r414, %r415}, [%rd110+64];
	ld.global.v8.u32 	{%r416, %r417, %r418, %r419, %r420, %r421, %r422, %r423}, [%rd110+96];
	st.shared.v4.u32 	[%r1+112], {%r420, %r421, %r422, %r423};
	st.shared.v4.u32 	[%r1+96], {%r416, %r417, %r418, %r419};
	st.shared.v4.u32 	[%r1+80], {%r412, %r413, %r414, %r415};
	st.shared.v4.u32 	[%r1+64], {%r408, %r409, %r410, %r411};
	st.shared.v4.u32 	[%r1+48], {%r404, %r405, %r406, %r407};
	st.shared.v4.u32 	[%r1+32], {%r400, %r401, %r402, %r403};
	st.shared.v4.u32 	[%r1+16], {%r396, %r397, %r398, %r399};
	st.shared.v4.u32 	[%r1], {%r392, %r393, %r394, %r395};
$L__BB41_26:
	add.s64 	%rd32, %rd30, %rd5;
	mad.lo.s64 	%rd33, %rd32, %rd3, %rd4;
	setp.ge.u64 	%p14, %rd33, %rd69;
	@%p14 bra 	$L__BB41_28;
	mul.lo.s64 	%rd111, %rd33, %rd6;
	shl.b64 	%rd112, %rd111, 7;
	add.s64 	%rd113, %rd1, %rd112;
	ld.global.v8.u32 	{%r424, %r425, %r426, %r427, %r428, %r429, %r430, %r431}, [%rd113];
	ld.global.v8.u32 	{%r432, %r433, %r434, %r435, %r436, %r437, %r438, %r439}, [%rd113+32];
	ld.global.v8.u32 	{%r440, %r441, %r442, %r443, %r444, %r445, %r446, %r447}, [%rd113+64];
	ld.global.v8.u32 	{%r448, %r449, %r450, %r451, %r452, %r453, %r454, %r455}, [%rd113+96];
	st.shared.v4.u32 	[%r1+112], {%r452, %r453, %r454, %r455};
	st.shared.v4.u32 	[%r1+96], {%r448, %r449, %r450, %r451};
	st.shared.v4.u32 	[%r1+80], {%r444, %r445, %r446, %r447};
	st.shared.v4.u32 	[%r1+64], {%r440, %r441, %r442, %r443};
	st.shared.v4.u32 	[%r1+48], {%r436, %r437, %r438, %r439};
	st.shared.v4.u32 	[%r1+32], {%r432, %r433, %r434, %r435};
	st.shared.v4.u32 	[%r1+16], {%r428, %r429, %r430, %r431};
	st.shared.v4.u32 	[%r1], {%r424, %r425, %r426, %r427};
$L__BB41_28:
	add.s64 	%rd34, %rd32, %rd5;
	mad.lo.s64 	%rd35, %rd34, %rd3, %rd4;
	setp.ge.u64 	%p15, %rd35, %rd69;
	@%p15 bra 	$L__BB41_30;
	mul.lo.s64 	%rd114, %rd35, %rd6;
	shl.b64 	%rd115, %rd114, 7;
	add.s64 	%rd116, %rd1, %rd115;
	ld.global.v8.u32 	{%r456, %r457, %r458, %r459, %r460, %r461, %r462, %r463}, [%rd116];
	ld.global.v8.u32 	{%r464, %r465, %r466, %r467, %r468, %r469, %r470, %r471}, [%rd116+32];
	ld.global.v8.u32 	{%r472, %r473, %r474, %r475, %r476, %r477, %r478, %r479}, [%rd116+64];
	ld.global.v8.u32 	{%r480, %r481, %r482, %r483, %r484, %r485, %r486, %r487}, [%rd116+96];
	st.shared.v4.u32 	[%r1+112], {%r484, %r485, %r486, %r487};
	st.shared.v4.u32 	[%r1+96], {%r480, %r481, %r482, %r483};
	st.shared.v4.u32 	[%r1+80], {%r476, %r477, %r478, %r479};
	st.shared.v4.u32 	[%r1+64], {%r472, %r473, %r474, %r475};
	st.shared.v4.u32 	[%r1+48], {%r468, %r469, %r470, %r471};
	st.shared.v4.u32 	[%r1+32], {%r464, %r465, %r466, %r467};
	st.shared.v4.u32 	[%r1+16], {%r460, %r461, %r462, %r463};
	st.shared.v4.u32 	[%r1], {%r456, %r457, %r458, %r459};
$L__BB41_30:
	add.s64 	%rd36, %rd34, %rd5;
	mad.lo.s64 	%rd37, %rd36, %rd3, %rd4;
	setp.ge.u64 	%p16, %rd37, %rd69;
	@%p16 bra 	$L__BB41_32;
	mul.lo.s64 	%rd117, %rd37, %rd6;
	shl.b64 	%rd118, %rd117, 7;
	add.s64 	%rd119, %rd1, %rd118;
	ld.global.v8.u32 	{%r488, %r489, %r490, %r491, %r492, %r493, %r494, %r495}, [%rd119];
	ld.global.v8.u32 	{%r496, %r497, %r498, %r499, %r500, %r501, %r502, %r503}, [%rd119+32];
	ld.global.v8.u32 	{%r504, %r505, %r506, %r507, %r508, %r509, %r510, %r511}, [%rd119+64];
	ld.global.v8.u32 	{%r512, %r513, %r514, %r515, %r516, %r517, %r518, %r519}, [%rd119+96];
	st.shared.v4.u32 	[%r1+112], {%r516, %r517, %r518, %r519};
	st.shared.v4.u32 	[%r1+96], {%r512, %r513, %r514, %r515};
	st.shared.v4.u32 	[%r1+80], {%r508, %r509, %r510, %r511};
	st.shared.v4.u32 	[%r1+64], {%r504, %r505, %r506, %r507};
	st.shared.v4.u32 	[%r1+48], {%r500, %r501, %r502, %r503};
	st.shared.v4.u32 	[%r1+32], {%r496, %r497, %r498, %r499};
	st.shared.v4.u32 	[%r1+16], {%r492, %r493, %r494, %r495};
	st.shared.v4.u32 	[%r1], {%r488, %r489, %r490, %r491};
$L__BB41_32:
	add.s64 	%rd38, %rd36, %rd5;
	mad.lo.s64 	%rd39, %rd38, %rd3, %rd4;
	setp.ge.u64 	%p17, %rd39, %rd69;
	@%p17 bra 	$L__BB41_34;
	mul.lo.s64 	%rd120, %rd39, %rd6;
	shl.b64 	%rd121, %rd120, 7;
	add.s64 	%rd122, %rd1, %rd121;
	ld.global.v8.u32 	{%r520, %r521, %r522, %r523, %r524, %r525, %r526, %r527}, [%rd122];
	ld.global.v8.u32 	{%r528, %r529, %r530, %r531, %r532, %r533, %r534, %r535}, [%rd122+32];
	ld.global.v8.u32 	{%r536, %r537, %r538, %r539, %r540, %r541, %r542, %r543}, [%rd122+64];
	ld.global.v8.u32 	{%r544, %r545, %r546, %r547, %r548, %r549, %r550, %r551}, [%rd122+96];
	st.shared.v4.u32 	[%r1+112], {%r548, %r549, %r550, %r551};
	st.shared.v4.u32 	[%r1+96], {%r544, %r545, %r546, %r547};
	st.shared.v4.u32 	[%r1+80], {%r540, %r541, %r542, %r543};
	st.shared.v4.u32 	[%r1+64], {%r536, %r537, %r538, %r539};
	st.shared.v4.u32 	[%r1+48], {%r532, %r533, %r534, %r535};
	st.shared.v4.u32 	[%r1+32], {%r528, %r529, %r530, %r531};
	st.shared.v4.u32 	[%r1+16], {%r524, %r525, %r526, %r527};
	st.shared.v4.u32 	[%r1], {%r520, %r521, %r522, %r523};
$L__BB41_34:
	add.s64 	%rd40, %rd38, %rd5;
	mad.lo.s64 	%rd41, %rd40, %rd3, %rd4;
	setp.ge.u64 	%p18, %rd41, %rd69;
	@%p18 bra 	$L__BB41_36;
	mul.lo.s64 	%rd123, %rd41, %rd6;
	shl.b64 	%rd124, %rd123, 7;
	add.s64 	%rd125, %rd1, %rd124;
	ld.global.v8.u32 	{%r552, %r553, %r554, %r555, %r556, %r557, %r558, %r559}, [%rd125];
	ld.global.v8.u32 	{%r560, %r561, %r562, %r563, %r564, %r565, %r566, %r567}, [%rd125+32];
	ld.global.v8.u32 	{%r568, %r569, %r570, %r571, %r572, %r573, %r574, %r575}, [%rd125+64];
	ld.global.v8.u32 	{%r576, %r577, %r578, %r579, %r580, %r581, %r582, %r583}, [%rd125+96];
	st.shared.v4.u32 	[%r1+112], {%r580, %r581, %r582, %r583};
	st.shared.v4.u32 	[%r1+96], {%r576, %r577, %r578, %r579};
	st.shared.v4.u32 	[%r1+80], {%r572, %r573, %r574, %r575};
	st.shared.v4.u32 	[%r1+64], {%r568, %r569, %r570, %r571};
	st.shared.v4.u32 	[%r1+48], {%r564, %r565, %r566, %r567};
	st.shared.v4.u32 	[%r1+32], {%r560, %r561, %r562, %r563};
	st.shared.v4.u32 	[%r1+16], {%r556, %r557, %r558, %r559};
	st.shared.v4.u32 	[%r1], {%r552, %r553, %r554, %r555};
$L__BB41_36:
	add.s64 	%rd42, %rd40, %rd5;
	mad.lo.s64 	%rd43, %rd42, %rd3, %rd4;
	setp.ge.u64 	%p19, %rd43, %rd69;
	@%p19 bra 	$L__BB41_38;
	mul.lo.s64 	%rd126, %rd43, %rd6;
	shl.b64 	%rd127, %rd126, 7;
	add.s64 	%rd128, %rd1, %rd127;
	ld.global.v8.u32 	{%r584, %r585, %r586, %r587, %r588, %r589, %r590, %r591}, [%rd128];
	ld.global.v8.u32 	{%r592, %r593, %r594, %r595, %r596, %r597, %r598, %r599}, [%rd128+32];
	ld.global.v8.u32 	{%r600, %r601, %r602, %r603, %r604, %r605, %r606, %r607}, [%rd128+64];
	ld.global.v8.u32 	{%r608, %r609, %r610, %r611, %r612, %r613, %r614, %r615}, [%rd128+96];
	st.shared.v4.u32 	[%r1+112], {%r612, %r613, %r614, %r615};
	st.shared.v4.u32 	[%r1+96], {%r608, %r609, %r610, %r611};
	st.shared.v4.u32 	[%r1+80], {%r604, %r605, %r606, %r607};
	st.shared.v4.u32 	[%r1+64], {%r600, %r601, %r602, %r603};
	st.shared.v4.u32 	[%r1+48], {%r596, %r597, %r598, %r599};
	st.shared.v4.u32 	[%r1+32], {%r592, %r593, %r594, %r595};
	st.shared.v4.u32 	[%r1+16], {%r588, %r589, %r590, %r591};
	st.shared.v4.u32 	[%r1], {%r584, %r585, %r586, %r587};
$L__BB41_38:
	add.s64 	%rd44, %rd42, %rd5;
	mad.lo.s64 	%rd45, %rd44, %rd3, %rd4;
	setp.ge.u64 	%p20, %rd45, %rd69;
	@%p20 bra 	$L__BB41_40;
	mul.lo.s64 	%rd129, %rd45, %rd6;
	shl.b64 	%rd130, %rd129, 7;
	add.s64 	%rd131, %rd1, %rd130;
	ld.global.v8.u32 	{%r616, %r617, %r618, %r619, %r620, %r621, %r622, %r623}, [%rd131];
	ld.global.v8.u32 	{%r624, %r625, %r626, %r627, %r628, %r629, %r630, %r631}, [%rd131+32];
	ld.global.v8.u32 	{%r632, %r633, %r634, %r635, %r636, %r637, %r638, %r639}, [%rd131+64];
	ld.global.v8.u32 	{%r640, %r641, %r642, %r643, %r644, %r645, %r646, %r647}, [%rd131+96];
	st.shared.v4.u32 	[%r1+112], {%r644, %r645, %r646, %r647};
	st.shared.v4.u32 	[%r1+96], {%r640, %r641, %r642, %r643};
	st.shared.v4.u32 	[%r1+80], {%r636, %r637, %r638, %r639};
	st.shared.v4.u32 	[%r1+64], {%r632, %r633, %r634, %r635};
	st.shared.v4.u32 	[%r1+48], {%r628, %r629, %r630, %r631};
	st.shared.v4.u32 	[%r1+32], {%r624, %r625, %r626, %r627};
	st.shared.v4.u32 	[%r1+16], {%r620, %r621, %r622, %r623};
	st.shared.v4.u32 	[%r1], {%r616, %r617, %r618, %r619};
$L__BB41_40:
	add.s64 	%rd46, %rd44, %rd5;
	mad.lo.s64 	%rd47, %rd46, %rd3, %rd4;
	setp.ge.u64 	%p21, %rd47, %rd69;
	@%p21 bra 	$L__BB41_42;
	mul.lo.s64 	%rd132, %rd47, %rd6;
	shl.b64 	%rd133, %rd132, 7;
	add.s64 	%rd134, %rd1, %rd133;
	ld.global.v8.u32 	{%r648, %r649, %r650, %r651, %r652, %r653, %r654, %r655}, [%rd134];
	ld.global.v8.u32 	{%r656, %r657, %r658, %r659, %r660, %r661, %r662, %r663}, [%rd134+32];
	ld.global.v8.u32 	{%r664, %r665, %r666, %r667, %r668, %r669, %r670, %r671}, [%rd134+64];
	ld.global.v8.u32 	{%r672, %r673, %r674, %r675, %r676, %r677, %r678, %r679}, [%rd134+96];
	st.shared.v4.u32 	[%r1+112], {%r676, %r677, %r678, %r679};
	st.shared.v4.u32 	[%r1+96], {%r672, %r673, %r674, %r675};
	st.shared.v4.u32 	[%r1+80], {%r668, %r669, %r670, %r671};
	st.shared.v4.u32 	[%r1+64], {%r664, %r665, %r666, %r667};
	st.shared.v4.u32 	[%r1+48], {%r660, %r661, %r662, %r663};
	st.shared.v4.u32 	[%r1+32], {%r656, %r657, %r658, %r659};
	st.shared.v4.u32 	[%r1+16], {%r652, %r653, %r654, %r655};
	st.shared.v4.u32 	[%r1], {%r648, %r649, %r650, %r651};
$L__BB41_42:
	add.s64 	%rd48, %rd46, %rd5;
	mad.lo.s64 	%rd49, %rd48, %rd3, %rd4;
	setp.ge.u64 	%p22, %rd49, %rd69;
	@%p22 bra 	$L__BB41_44;
	mul.lo.s64 	%rd135, %rd49, %rd6;
	shl.b64 	%rd136, %rd135, 7;
	add.s64 	%rd137, %rd1, %rd136;
	ld.global.v8.u32 	{%r680, %r681, %r682, %r683, %r684, %r685, %r686, %r687}, [%rd137];
	ld.global.v8.u32 	{%r688, %r689, %r690, %r691, %r692, %r693, %r694, %r695}, [%rd137+32];
	ld.global.v8.u32 	{%r696, %r697, %r698, %r699, %r700, %r701, %r702, %r703}, [%rd137+64];
	ld.global.v8.u32 	{%r704, %r705, %r706, %r707, %r708, %r709, %r710, %r711}, [%rd137+96];
	st.shared.v4.u32 	[%r1+112], {%r708, %r709, %r710, %r711};
	st.shared.v4.u32 	[%r1+96], {%r704, %r705, %r706, %r707};
	st.shared.v4.u32 	[%r1+80], {%r700, %r701, %r702, %r703};
	st.shared.v4.u32 	[%r1+64], {%r696, %r697, %r698, %r699};
	st.shared.v4.u32 	[%r1+48], {%r692, %r693, %r694, %r695};
	st.shared.v4.u32 	[%r1+32], {%r688, %r689, %r690, %r691};
	st.shared.v4.u32 	[%r1+16], {%r684, %r685, %r686, %r687};
	st.shared.v4.u32 	[%r1], {%r680, %r681, %r682, %r683};
$L__BB41_44:
	add.s64 	%rd50, %rd48, %rd5;
	mad.lo.s64 	%rd51, %rd50, %rd3, %rd4;
	setp.ge.u64 	%p23, %rd51, %rd69;
	@%p23 bra 	$L__BB41_46;
	mul.lo.s64 	%rd138, %rd51, %rd6;
	shl.b64 	%rd139, %rd138, 7;
	add.s64 	%rd140, %rd1, %rd139;
	ld.global.v8.u32 	{%r712, %r713, %r714, %r715, %r716, %r717, %r718, %r719}, [%rd140];
	ld.global.v8.u32 	{%r720, %r721, %r722, %r723, %r724, %r725, %r726, %r727}, [%rd140+32];
	ld.global.v8.u32 	{%r728, %r729, %r730, %r731, %r732, %r733, %r734, %r735}, [%rd140+64];
	ld.global.v8.u32 	{%r736, %r737, %r738, %r739, %r740, %r741, %r742, %r743}, [%rd140+96];
	st.shared.v4.u32 	[%r1+112], {%r740, %r741, %r742, %r743};
	st.shared.v4.u32 	[%r1+96], {%r736, %r737, %r738, %r739};
	st.shared.v4.u32 	[%r1+80], {%r732, %r733, %r734, %r735};
	st.shared.v4.u32 	[%r1+64], {%r728, %r729, %r730, %r731};
	st.shared.v4.u32 	[%r1+48], {%r724, %r725, %r726, %r727};
	st.shared.v4.u32 	[%r1+32], {%r720, %r721, %r722, %r723};
	st.shared.v4.u32 	[%r1+16], {%r716, %r717, %r718, %r719};
	st.shared.v4.u32 	[%r1], {%r712, %r713, %r714, %r715};
$L__BB41_46:
	add.s64 	%rd52, %rd50, %rd5;
	mad.lo.s64 	%rd53, %rd52, %rd3, %rd4;
	setp.ge.u64 	%p24, %rd53, %rd69;
	@%p24 bra 	$L__BB41_48;
	mul.lo.s64 	%rd141, %rd53, %rd6;
	shl.b64 	%rd142, %rd141, 7;
	add.s64 	%rd143, %rd1, %rd142;
	ld.global.v8.u32 	{%r744, %r745, %r746, %r747, %r748, %r749, %r750, %r751}, [%rd143];
	ld.global.v8.u32 	{%r752, %r753, %r754, %r755, %r756, %r757, %r758, %r759}, [%rd143+32];
	ld.global.v8.u32 	{%r760, %r761, %r762, %r763, %r764, %r765, %r766, %r767}, [%rd143+64];
	ld.global.v8.u32 	{%r768, %r769, %r770, %r771, %r772, %r773, %r774, %r775}, [%rd143+96];
	st.shared.v4.u32 	[%r1+112], {%r772, %r773, %r774, %r775};
	st.shared.v4.u32 	[%r1+96], {%r768, %r769, %r770, %r771};
	st.shared.v4.u32 	[%r1+80], {%r764, %r765, %r766, %r767};
	st.shared.v4.u32 	[%r1+64], {%r760, %r761, %r762, %r763};
	st.shared.v4.u32 	[%r1+48], {%r756, %r757, %r758, %r759};
	st.shared.v4.u32 	[%r1+32], {%r752, %r753, %r754, %r755};
	st.shared.v4.u32 	[%r1+16], {%r748, %r749, %r750, %r751};
	st.shared.v4.u32 	[%r1], {%r744, %r745, %r746, %r747};
$L__BB41_48:
	add.s64 	%rd54, %rd52, %rd5;
	mad.lo.s64 	%rd55, %rd54, %rd3, %rd4;
	setp.ge.u64 	%p25, %rd55, %rd69;
	@%p25 bra 	$L__BB41_50;
	mul.lo.s64 	%rd144, %rd55, %rd6;
	shl.b64 	%rd145, %rd144, 7;
	add.s64 	%rd146, %rd1, %rd145;
	ld.global.v8.u32 	{%r776, %r777, %r778, %r779, %r780, %r781, %r782, %r783}, [%rd146];
	ld.global.v8.u32 	{%r784, %r785, %r786, %r787, %r788, %r789, %r790, %r791}, [%rd146+32];
	ld.global.v8.u32 	{%r792, %r793, %r794, %r795, %r796, %r797, %r798, %r799}, [%rd146+64];
	ld.global.v8.u32 	{%r800, %r801, %r802, %r803, %r804, %r805, %r806, %r807}, [%rd146+96];
	st.shared.v4.u32 	[%r1+112], {%r804, %r805, %r806, %r807};
	st.shared.v4.u32 	[%r1+96], {%r800, %r801, %r802, %r803};
	st.shared.v4.u32 	[%r1+80], {%r796, %r797, %r798, %r799};
	st.shared.v4.u32 	[%r1+64], {%r792, %r793, %r794, %r795};
	st.shared.v4.u32 	[%r1+48], {%r788, %r789, %r790, %r791};
	st.shared.v4.u32 	[%r1+32], {%r784, %r785, %r786, %r787};
	st.shared.v4.u32 	[%r1+16], {%r780, %r781, %r782, %r783};
	st.shared.v4.u32 	[%r1], {%r776, %r777, %r778, %r779};
$L__BB41_50:
	add.s64 	%rd56, %rd54, %rd5;
	mad.lo.s64 	%rd57, %rd56, %rd3, %rd4;
	setp.ge.u64 	%p26, %rd57, %rd69;
	@%p26 bra 	$L__BB41_52;
	mul.lo.s64 	%rd147, %rd57, %rd6;
	shl.b64 	%rd148, %rd147, 7;
	add.s64 	%rd149, %rd1, %rd148;
	ld.global.v8.u32 	{%r808, %r809, %r810, %r811, %r812, %r813, %r814, %r815}, [%rd149];
	ld.global.v8.u32 	{%r816, %r817, %r818, %r819, %r820, %r821, %r822, %r823}, [%rd149+32];
	ld.global.v8.u32 	{%r824, %r825, %r826, %r827, %r828, %r829, %r830, %r831}, [%rd149+64];
	ld.global.v8.u32 	{%r832, %r833, %r834, %r835, %r836, %r837, %r838, %r839}, [%rd149+96];
	st.shared.v4.u32 	[%r1+112], {%r836, %r837, %r838, %r839};
	st.shared.v4.u32 	[%r1+96], {%r832, %r833, %r834, %r835};
	st.shared.v4.u32 	[%r1+80], {%r828, %r829, %r830, %r831};
	st.shared.v4.u32 	[%r1+64], {%r824, %r825, %r826, %r827};
	st.shared.v4.u32 	[%r1+48], {%r820, %r821, %r822, %r823};
	st.shared.v4.u32 	[%r1+32], {%r816, %r817, %r818, %r819};
	st.shared.v4.u32 	[%r1+16], {%r812, %r813, %r814, %r815};
	st.shared.v4.u32 	[%r1], {%r808, %r809, %r810, %r811};
$L__BB41_52:
	add.s64 	%rd58, %rd56, %rd5;
	mad.lo.s64 	%rd59, %rd58, %rd3, %rd4;
	setp.ge.u64 	%p27, %rd59, %rd69;
	@%p27 bra 	$L__BB41_54;
	mul.lo.s64 	%rd150, %rd59, %rd6;
	shl.b64 	%rd151, %rd150, 7;
	add.s64 	%rd152, %rd1, %rd151;
	ld.global.v8.u32 	{%r840, %r841, %r842, %r843, %r844, %r845, %r846, %r847}, [%rd152];
	ld.global.v8.u32 	{%r848, %r849, %r850, %r851, %r852, %r853, %r854, %r855}, [%rd152+32];
	ld.global.v8.u32 	{%r856, %r857, %r858, %r859, %r860, %r861, %r862, %r863}, [%rd152+64];
	ld.global.v8.u32 	{%r864, %r865, %r866, %r867, %r868, %r869, %r870, %r871}, [%rd152+96];
	st.shared.v4.u32 	[%r1+112], {%r868, %r869, %r870, %r871};
	st.shared.v4.u32 	[%r1+96], {%r864, %r865, %r866, %r867};
	st.shared.v4.u32 	[%r1+80], {%r860, %r861, %r862, %r863};
	st.shared.v4.u32 	[%r1+64], {%r856, %r857, %r858, %r859};
	st.shared.v4.u32 	[%r1+48], {%r852, %r853, %r854, %r855};
	st.shared.v4.u32 	[%r1+32], {%r848, %r849, %r850, %r851};
	st.shared.v4.u32 	[%r1+16], {%r844, %r845, %r846, %r847};
	st.shared.v4.u32 	[%r1], {%r840, %r841, %r842, %r843};
$L__BB41_54:
	add.s64 	%rd60, %rd58, %rd5;
	mad.lo.s64 	%rd61, %rd60, %rd3, %rd4;
	setp.ge.u64 	%p28, %rd61, %rd69;
	@%p28 bra 	$L__BB41_56;
	mul.lo.s64 	%rd153, %rd61, %rd6;
	shl.b64 	%rd154, %rd153, 7;
	add.s64 	%rd155, %rd1, %rd154;
	ld.global.v8.u32 	{%r872, %r873, %r874, %r875, %r876, %r877, %r878, %r879}, [%rd155];
	ld.global.v8.u32 	{%r880, %r881, %r882, %r883, %r884, %r885, %r886, %r887}, [%rd155+32];
	ld.global.v8.u32 	{%r888, %r889, %r890, %r891, %r892, %r893, %r894, %r895}, [%rd155+64];
	ld.global.v8.u32 	{%r896, %r897, %r898, %r899, %r900, %r901, %r902, %r903}, [%rd155+96];
	st.shared.v4.u32 	[%r1+112], {%r900, %r901, %r902, %r903};
	st.shared.v4.u32 	[%r1+96], {%r896, %r897, %r898, %r899};
	st.shared.v4.u32 	[%r1+80], {%r892, %r893, %r894, %r895};
	st.shared.v4.u32 	[%r1+64], {%r888, %r889, %r890, %r891};
	st.shared.v4.u32 	[%r1+48], {%r884, %r885, %r886, %r887};
	st.shared.v4.u32 	[%r1+32], {%r880, %r881, %r882, %r883};
	st.shared.v4.u32 	[%r1+16], {%r876, %r877, %r878, %r879};
	st.shared.v4.u32 	[%r1], {%r872, %r873, %r874, %r875};
$L__BB41_56:
	add.s64 	%rd62, %rd60, %rd5;
	mad.lo.s64 	%rd63, %rd62, %rd3, %rd4;
	setp.ge.u64 	%p29, %rd63, %rd69;
	@%p29 bra 	$L__BB41_58;
	mul.lo.s64 	%rd156, %rd63, %rd6;
	shl.b64 	%rd157, %rd156, 7;
	add.s64 	%rd158, %rd1, %rd157;
	ld.global.v8.u32 	{%r904, %r905, %r906, %r907, %r908, %r909, %r910, %r911}, [%rd158];
	ld.global.v8.u32 	{%r912, %r913, %r914, %r915, %r916, %r917, %r918, %r919}, [%rd158+32];
	ld.global.v8.u32 	{%r920, %r921, %r922, %r923, %r924, %r925, %r926, %r927}, [%rd158+64];
	ld.global.v8.u32 	{%r928, %r929, %r930, %r931, %r932, %r933, %r934, %r935}, [%rd158+96];
	st.shared.v4.u32 	[%r1+112], {%r932, %r933, %r934, %r935};
	st.shared.v4.u32 	[%r1+96], {%r928, %r929, %r930, %r931};
	st.shared.v4.u32 	[%r1+80], {%r924, %r925, %r926, %r927};
	st.shared.v4.u32 	[%r1+64], {%r920, %r921, %r922, %r923};
	st.shared.v4.u32 	[%r1+48], {%r916, %r917, %r918, %r919};
	st.shared.v4.u32 	[%r1+32], {%r912, %r913, %r914, %r915};
	st.shared.v4.u32 	[%r1+16], {%r908, %r909, %r910, %r911};
	st.shared.v4.u32 	[%r1], {%r904, %r905, %r906, %r907};
$L__BB41_58:
	add.s64 	%rd64, %rd62, %rd5;
	mad.lo.s64 	%rd65, %rd64, %rd3, %rd4;
	setp.ge.u64 	%p30, %rd65, %rd69;
	@%p30 bra 	$L__BB41_60;
	mul.lo.s64 	%rd159, %rd65, %rd6;
	shl.b64 	%rd160, %rd159, 7;
	add.s64 	%rd161, %rd1, %rd160;
	ld.global.v8.u32 	{%r936, %r937, %r938, %r939, %r940, %r941, %r942, %r943}, [%rd161];
	ld.global.v8.u32 	{%r944, %r945, %r946, %r947, %r948, %r949, %r950, %r951}, [%rd161+32];
	ld.global.v8.u32 	{%r952, %r953, %r954, %r955, %r956, %r957, %r958, %r959}, [%rd161+64];
	ld.global.v8.u32 	{%r960, %r961, %r962, %r963, %r964, %r965, %r966, %r967}, [%rd161+96];
	st.shared.v4.u32 	[%r1+112], {%r964, %r965, %r966, %r967};
	st.shared.v4.u32 	[%r1+96], {%r960, %r961, %r962, %r963};
	st.shared.v4.u32 	[%r1+80], {%r956, %r957, %r958, %r959};
	st.shared.v4.u32 	[%r1+64], {%r952, %r953, %r954, %r955};
	st.shared.v4.u32 	[%r1+48], {%r948, %r949, %r950, %r951};
	st.shared.v4.u32 	[%r1+32], {%r944, %r945, %r946, %r947};
	st.shared.v4.u32 	[%r1+16], {%r940, %r941, %r942, %r943};
	st.shared.v4.u32 	[%r1], {%r936, %r937, %r938, %r939};
$L__BB41_60:
	add.s64 	%rd66, %rd64, %rd5;
	mad.lo.s64 	%rd67, %rd66, %rd3, %rd4;
	setp.ge.u64 	%p31, %rd67, %rd69;
	@%p31 bra 	$L__BB41_62;
	mul.lo.s64 	%rd162, %rd67, %rd6;
	shl.b64 	%rd163, %rd162, 7;
	add.s64 	%rd164, %rd1, %rd163;
	ld.global.v8.u32 	{%r968, %r969, %r970, %r971, %r972, %r973, %r974, %r975}, [%rd164];
	ld.global.v8.u32 	{%r976, %r977, %r978, %r979, %r980, %r981, %r982, %r983}, [%rd164+32];
	ld.global.v8.u32 	{%r984, %r985, %r986, %r987, %r988, %r989, %r990, %r991}, [%rd164+64];
	ld.global.v8.u32 	{%r992, %r993, %r994, %r995, %r996, %r997, %r998, %r999}, [%rd164+96];
	st.shared.v4.u32 	[%r1+112], {%r996, %r997, %r998, %r999};
	st.shared.v4.u32 	[%r1+96], {%r992, %r993, %r994, %r995};
	st.shared.v4.u32 	[%r1+80], {%r988, %r989, %r990, %r991};
	st.shared.v4.u32 	[%r1+64], {%r984, %r985, %r986, %r987};
	st.shared.v4.u32 	[%r1+48], {%r980, %r981, %r982, %r983};
	st.shared.v4.u32 	[%r1+32], {%r976, %r977, %r978, %r979};
	st.shared.v4.u32 	[%r1+16], {%r972, %r973, %r974, %r975};
	st.shared.v4.u32 	[%r1], {%r968, %r969, %r970, %r971};
$L__BB41_62:
	add.s64 	%rd165, %rd66, %rd5;
	mad.lo.s64 	%rd68, %rd165, %rd3, %rd4;
	setp.ge.u64 	%p32, %rd68, %rd69;
	@%p32 bra 	$L__BB41_64;
	mul.lo.s64 	%rd166, %rd68, %rd6;
	shl.b64 	%rd167, %rd166, 7;
	add.s64 	%rd168, %rd1, %rd167;
	ld.global.v8.u32 	{%r1000, %r1001, %r1002, %r1003, %r1004, %r1005, %r1006, %r1007}, [%rd168];
	ld.global.v8.u32 	{%r1008, %r1009, %r1010, %r1011, %r1012, %r1013, %r1014, %r1015}, [%rd168+32];
	ld.global.v8.u32 	{%r1016, %r1017, %r1018, %r1019, %r1020, %r1021, %r1022, %r1023}, [%rd168+64];
	ld.global.v8.u32 	{%r1024, %r1025, %r1026, %r1027, %r1028, %r1029, %r1030, %r1031}, [%rd168+96];
	st.shared.v4.u32 	[%r1+112], {%r1028, %r1029, %r1030, %r1031};
	st.shared.v4.u32 	[%r1+96], {%r1024, %r1025, %r1026, %r1027};
	st.shared.v4.u32 	[%r1+80], {%r1020, %r1021, %r1022, %r1023};
	st.shared.v4.u32 	[%r1+64], {%r1016, %r1017, %r1018, %r1019};
	st.shared.v4.u32 	[%r1+48], {%r1012, %r1013, %r1014, %r1015};
	st.shared.v4.u32 	[%r1+32], {%r1008, %r1009, %r1010, %r1011};
	st.shared.v4.u32 	[%r1+16], {%r1004, %r1005, %r1006, %r1007};
	st.shared.v4.u32 	[%r1], {%r1000, %r1001, %r1002, %r1003};
$L__BB41_64:
	bar.sync 	0;
	ret;

}
	// .globl	_Z22stridedBandwidthKernelILi128ELi64EEvPKcmi
.visible .entry _Z22stridedBandwidthKernelILi128ELi64EEvPKcmi(
	.param .u64 .ptr .align 1 _Z22stridedBandwidthKernelILi128ELi64EEvPKcmi_param_0,
	.param .u64 _Z22stridedBandwidthKernelILi128ELi64EEvPKcmi_param_1,
	.param .u32 _Z22stridedBandwidthKernelILi128ELi64EEvPKcmi_param_2
)
{
	.reg .pred 	%p<65>;
	.reg .b32 	%r<2056>;
	.reg .b64 	%rd<329>;

	ld.param.u64 	%rd134, [_Z22stridedBandwidthKernelILi128ELi64EEvPKcmi_param_0];
	ld.param.u64 	%rd133, [_Z22stridedBandwidthKernelILi128ELi64EEvPKcmi_param_1];
	ld.param.s32 	%rd6, [_Z22stridedBandwidthKernelILi128ELi64EEvPKcmi_param_2];
	cvta.to.global.u64 	%rd1, %rd134;
	mov.u32 	%r2, %ctaid.x;
	cvt.u64.u32 	%rd2, %r2;
	mov.u32 	%r3, %ntid.x;
	cvt.u64.u32 	%rd3, %r3;
	mov.u32 	%r4, %tid.x;
	cvt.u64.u32 	%rd4, %r4;
	mov.u32 	%r5, %nctaid.x;
	cvt.u64.u32 	%rd5, %r5;
	shl.b32 	%r6, %r4, 7;
	mov.u32 	%r7, smem_buffer;
	add.s32 	%r1, %r7, %r6;
	mul.wide.u32 	%rd135, %r2, %r3;
	add.s64 	%rd7, %rd135, %rd4;
	setp.ge.u64 	%p1, %rd7, %rd133;
	@%p1 bra 	$L__BB42_2;
	mul.lo.s64 	%rd136, %rd7, %rd6;
	shl.b64 	%rd137, %rd136, 7;
	add.s64 	%rd138, %rd1, %rd137;
	ld.global.v8.u32 	{%r8, %r9, %r10, %r11, %r12, %r13, %r14, %r15}, [%rd138];
	ld.global.v8.u32 	{%r16, %r17, %r18, %r19, %r20, %r21, %r22, %r23}, [%rd138+32];
	ld.global.v8.u32 	{%r24, %r25, %r26, %r27, %r28, %r29, %r30, %r31}, [%rd138+64];
	ld.global.v8.u32 	{%r32, %r33, %r34, %r35, %r36, %r37, %r38, %r39}, [%rd138+96];
	st.shared.v4.u32 	[%r1+112], {%r36, %r37, %r38, %r39};
	st.shared.v4.u32 	[%r1+96], {%r32, %r33, %r34, %r35};
	st.shared.v4.u32 	[%r1+80], {%r28, %r29, %r30, %r31};
	st.shared.v4.u32 	[%r1+64], {%r24, %r25, %r26, %r27};
	st.shared.v4.u32 	[%r1+48], {%r20, %r21, %r22, %r23};
	st.shared.v4.u32 	[%r1+32], {%r16, %r17, %r18, %r19};
	st.shared.v4.u32 	[%r1+16], {%r12, %r13, %r14, %r15};
	st.shared.v4.u32 	[%r1], {%r8, %r9, %r10, %r11};
$L__BB42_2:
	add.s64 	%rd8, %rd5, %rd2;
	mad.lo.s64 	%rd9, %rd8, %rd3, %rd4;
	setp.ge.u64 	%p2, %rd9, %rd133;
	@%p2 bra 	$L__BB42_4;
	mul.lo.s64 	%rd139, %rd9, %rd6;
	shl.b64 	%rd140, %rd139, 7;
	add.s64 	%rd141, %rd1, %rd140;
	ld.global.v8.u32 	{%r40, %r41, %r42, %r43, %r44, %r45, %r46, %r47}, [%rd141];
	ld.global.v8.u32 	{%r48, %r49, %r50, %r51, %r52, %r53, %r54, %r55}, [%rd141+32];
	ld.global.v8.u32 	{%r56, %r57, %r58, %r59, %r60, %r61, %r62, %r63}, [%rd141+64];
	ld.global.v8.u32 	{%r64, %r65, %r66, %r67, %r68, %r69, %r70, %r71}, [%rd141+96];
	st.shared.v4.u32 	[%r1+112], {%r68, %r69, %r70, %r71};
	st.shared.v4.u32 	[%r1+96], {%r64, %r65, %r66, %r67};
	st.shared.v4.u32 	[%r1+80], {%r60, %r61, %r62, %r63};
	st.shared.v4.u32 	[%r1+64], {%r56, %r57, %r58, %r59};
	st.shared.v4.u32 	[%r1+48], {%r52, %r53, %r54, %r55};
	st.shared.v4.u32 	[%r1+32], {%r48, %r49, %r50, %r51};
	st.shared.v4.u32 	[%r1+16], {%r44, %r45, %r46, %r47};
	st.shared.v4.u32 	[%r1], {%r40, %r41, %r42, %r43};
$L__BB42_4:
	add.s64 	%rd10, %rd8, %rd5;
	mad.lo.s64 	%rd11, %rd10, %rd3, %rd4;
	setp.ge.u64 	%p3, %rd11, %rd133;
	@%p3 bra 	$L__BB42_6;
	mul.lo.s64 	%rd142, %rd11, %rd6;
	shl.b64 	%rd143, %rd142, 7;
	add.s64 	%rd144, %rd1, %rd143;
	ld.global.v8.u32 	{%r72, %r73, %r74, %r75, %r76, %r77, %r78, %r79}, [%rd144];
	ld.global.v8.u32 	{%r80, %r81, %r82, %r83, %r84, %r85, %r86, %r87}, [%rd144+32];
	ld.global.v8.u32 	{%r88, %r89, %r90, %r91, %r92, %r93, %r94, %r95}, [%rd144+64];
	ld.global.v8.u32 	{%r96, %r97, %r98, %r99, %r100, %r101, %r102, %r103}, [%rd144+96];
	st.shared.v4.u32 	[%r1+112], {%r100, %r101, %r102, %r103};
	st.shared.v4.u32 	[%r1+96], {%r96, %r97, %r98, %r99};
	st.shared.v4.u32 	[%r1+80], {%r92, %r93, %r94, %r95};
	st.shared.v4.u32 	[%r1+64], {%r88, %r89, %r90, %r91};
	st.shared.v4.u32 	[%r1+48], {%r84, %r85, %r86, %r87};
	st.shared.v4.u32 	[%r1+32], {%r80, %r81, %r82, %r83};
	st.shared.v4.u32 	[%r1+16], {%r76, %r77, %r78, %r79};
	st.shared.v4.u32 	[%r1], {%r72, %r73, %r74, %r75};
$L__BB42_6:
	add.s64 	%rd12, %rd10, %rd5;
	mad.lo.s64 	%rd13, %rd12, %rd3, %rd4;
	setp.ge.u64 	%p4, %rd13, %rd133;
	@%p4 bra 	$L__BB42_8;
	mul.lo.s64 	%rd145, %rd13, %rd6;
	shl.b64 	%rd146, %rd145, 7;
	add.s64 	%rd147, %rd1, %rd146;
	ld.global.v8.u32 	{%r104, %r105, %r106, %r107, %r108, %r109, %r110, %r111}, [%rd147];
	ld.global.v8.u32 	{%r112, %r113, %r114, %r115, %r116, %r117, %r118, %r119}, [%rd147+32];
	ld.global.v8.u32 	{%r120, %r121, %r122, %r123, %r124, %r125, %r126, %r127}, [%rd147+64];
	ld.global.v8.u32 	{%r128, %r129, %r130, %r131, %r132, %r133, %r134, %r135}, [%rd147+96];
	st.shared.v4.u32 	[%r1+112], {%r132, %r133, %r134, %r135};
	st.shared.v4.u32 	[%r1+96], {%r128, %r129, %r130, %r131};
	st.shared.v4.u32 	[%r1+80], {%r124, %r125, %r126, %r127};
	st.shared.v4.u32 	[%r1+64], {%r120, %r121, %r122, %r123};
	st.shared.v4.u32 	[%r1+48], {%r116, %r117, %r118, %r119};
	st.shared.v4.u32 	[%r1+32], {%r112, %r113, %r114, %r115};
	st.shared.v4.u32 	[%r1+16], {%r108, %r109, %r110, %r111};
	st.shared.v4.u32 	[%r1], {%r104, %r105, %r106, %r107};
$L__BB42_8:
	add.s64 	%rd14, %rd12, %rd5;
	mad.lo.s64 	%rd15, %rd14, %rd3, %rd4;
	setp.ge.u64 	%p5, %rd15, %rd133;
	@%p5 bra 	$L__BB42_10;
	mul.lo.s64 	%rd148, %rd15, %rd6;
	shl.b64 	%rd149, %rd148, 7;
	add.s64 	%rd150, %rd1, %rd149;
	ld.global.v8.u32 	{%r136, %r137, %r138, %r139, %r140, %r141, %r142, %r143}, [%rd150];
	ld.global.v8.u32 	{%r144, %r145, %r146, %r147, %r148, %r149, %r150, %r151}, [%rd150+32];
	ld.global.v8.u32 	{%r152, %r153, %r154, %r155, %r156, %r157, %r158, %r159}, [%rd150+64];
	ld.global.v8.u32 	{%r160, %r161, %r162, %r163, %r164, %r165, %r166, %r167}, [%rd150+96];
	st.shared.v4.u32 	[%r1+112], {%r164, %r165, %r166, %r167};
	st.shared.v4.u32 	[%r1+96], {%r160, %r161, %r162, %r163};
	st.shared.v4.u32 	[%r1+80], {%r156, %r157, %r158, %r159};
	st.shared.v4.u32 	[%r1+64], {%r152, %r153, %r154, %r155};
	st.shared.v4.u32 	[%r1+48], {%r148, %r149, %r150, %r151};
	st.shared.v4.u32 	[%r1+32], {%r144, %r145, %r146, %r147};
	st.shared.v4.u32 	[%r1+16], {%r140, %r141, %r142, %r143};
	st.shared.v4.u32 	[%r1], {%r136, %r137, %r138, %r139};
$L__BB42_10:
	add.s64 	%rd16, %rd14, %rd5;
	mad.lo.s64 	%rd17, %rd16, %rd3, %rd4;
	setp.ge.u64 	%p6, %rd17, %rd133;
	@%p6 bra 	$L__BB42_12;
	mul.lo.s64 	%rd151, %rd17, %rd6;
	shl.b64 	%rd152, %rd151, 7;
	add.s64 	%rd153, %rd1, %rd152;
	ld.global.v8.u32 	{%r168, %r169, %r170, %r171, %r172, %r173, %r174, %r175}, [%rd153];
	ld.global.v8.u32 	{%r176, %r177, %r178, %r179, %r180, %r181, %r182, %r183}, [%rd153+32];
	ld.global.v8.u32 	{%r184, %r185, %r186, %r187, %r188, %r189, %r190, %r191}, [%rd153+64];
	ld.global.v8.u32 	{%r192, %r193, %r194, %r195, %r196, %r197, %r198, %r199}, [%rd153+96];
	st.shared.v4.u32 	[%r1+112], {%r196, %r197, %r198, %r199};
	st.shared.v4.u32 	[%r1+96], {%r192, %r193, %r194, %r195};
	st.shared.v4.u32 	[%r1+80], {%r188, %r189, %r190, %r191};
	st.shared.v4.u32 	[%r1+64], {%r184, %r185, %r186, %r187};
	st.shared.v4.u32 	[%r1+48], {%r180, %r181, %r182, %r183};
	st.shared.v4.u32 	[%r1+32], {%r176, %r177, %r178, %r179};
	st.shared.v4.u32 	[%r1+16], {%r172, %r173, %r174, %r175};
	st.shared.v4.u32 	[%r1], {%r168, %r169, %r170, %r171};
$L__BB42_12:
	add.s64 	%rd18, %rd16, %rd5;
	mad.lo.s64 	%rd19, %rd18, %rd3, %rd4;
	setp.ge.u64 	%p7, %rd19, %rd133;
	@%p7 bra 	$L__BB42_14;
	mul.lo.s64 	%rd154, %rd19, %rd6;
	shl.b64 	%rd155, %rd154, 7;
	add.s64 	%rd156, %rd1, %rd155;
	ld.global.v8.u32 	{%r200, %r201, %r202, %r203, %r204, %r205, %r206, %r207}, [%rd156];
	ld.global.v8.u32 	{%r208, %r209, %r210, %r211, %r212, %r213, %r214, %r215}, [%rd156+32];
	ld.global.v8.u32 	{%r216, %r217, %r218, %r219, %r220, %r221, %r222, %r223}, [%rd156+64];
	ld.global.v8.u32 	{%r224, %r225, %r226, %r227, %r228, %r229, %r230, %r231}, [%rd156+96];
	st.shared.v4.u32 	[%r1+112], {%r228, %r229, %r230, %r231};
	st.shared.v4.u32 	[%r1+96], {%r224, %r225, %r226, %r227};
	st.shared.v4.u32 	[%r1+80], {%r220, %r221, %r222, %r223};
	st.shared.v4.u32 	[%r1+64], {%r216, %r217, %r218, %r219};
	st.shared.v4.u32 	[%r1+48], {%r212, %r213, %r214, %r215};
	st.shared.v4.u32 	[%r1+32], {%r208, %r209, %r210, %r211};
	st.shared.v4.u32 	[%r1+16], {%r204, %r205, %r206, %r207};
	st.shared.v4.u32 	[%r1], {%r200, %r201, %r202, %r203};
$L__BB42_14:
	add.s64 	%rd20, %rd18, %rd5;
	mad.lo.s64 	%rd21, %rd20, %rd3, %rd4;
	setp.ge.u64 	%p8, %rd21, %rd133;
	@%p8 bra 	$L__BB42_16;
	mul.lo.s64 	%rd157, %rd21, %rd6;
	shl.b64 	%rd158, %rd157, 7;
	add.s64 	%rd159, %rd1, %rd158;
	ld.global.v8.u32 	{%r232, %r233, %r234, %r235, %r236, %r237, %r238, %r239}, [%rd159];
	ld.global.v8.u32 	{%r240, %r241, %r242, %r243, %r244, %r245, %r246, %r247}, [%rd159+32];
	ld.global.v8.u32 	{%r248, %r249, %r250, %r251, %r252, %r253, %r254, %r255}, [%rd159+64];
	ld.global.v8.u32 	{%r256, %r257, %r258, %r259, %r260, %r261, %r262, %r263}, [%rd159+96];
	st.shared.v4.u32 	[%r1+112], {%r260, %r261, %r262, %r263};
	st.shared.v4.u32 	[%r1+96], {%r256, %r257, %r258, %r259};
	st.shared.v4.u32 	[%r1+80], {%r252, %r253, %r254, %r255};
	st.shared.v4.u32 	[%r1+64], {%r248, %r249, %r250, %r251};
	st.shared.v4.u32 	[%r1+48], {%r244, %r245, %r246, %r247};
	st.shared.v4.u32 	[%r1+32], {%r240, %r241, %r242, %r243};
	st.shared.v4.u32 	[%r1+16], {%r236, %r237, %r238, %r239};
	st.shared.v4.u32 	[%r1], {%r232, %r233, %r234, %r235};
$L__BB42_16:
	add.s64 	%rd22, %rd20, %rd5;
	mad.lo.s64 	%rd23, %rd22, %rd3, %rd4;
	setp.ge.u64 	%p9, %rd23, %rd133;
	@%p9 bra 	$L__BB42_18;
	mul.lo.s64 	%rd160, %rd23, %rd6;
	shl.b64 	%rd161, %rd160, 7;
	add.s64 	%rd162, %rd1, %rd161;
	ld.global.v8.u32 	{%r264, %r265, %r266, %r267, %r268, %r269, %r270, %r271}, [%rd162];
	ld.global.v8.u32 	{%r272, %r273, %r274, %r275, %r276, %r277, %r278, %r279}, [%rd162+32];
	ld.global.v8.u32 	{%r280, %r281, %r282, %r283, %r284, %r285, %r286, %r287}, [%rd162+64];
	ld.global.v8.u32 	{%r288, %r289, %r290, %r291, %r292, %r293, %r294, %r295}, [%rd162+96];
	st.shared.v4.u32 	[%r1+112], {%r292, %r293, %r294, %r295};
	st.shared.v4.u32 	[%r1+96], {%r288, %r289, %r290, %r291};
	st.shared.v4.u32 	[%r1+80], {%r284, %r285, %r286, %r287};
	st.shared.v4.u32 	[%r1+64], {%r280, %r281, %r282, %r283};
	st.shared.v4.u32 	[%r1+48], {%r276, %r277, %r278, %r279};
	st.shared.v4.u32 	[%r1+32], {%r272, %r273, %r274, %r275};
	st.shared.v4.u32 	[%r1+16], {%r268, %r269, %r270, %r271};
	st.shared.v4.u32 	[%r1], {%r264, %r265, %r266, %r267};
$L__BB42_18:
	add.s64 	%rd24, %rd22, %rd5;
	mad.lo.s64 	%rd25, %rd24, %rd3, %rd4;
	setp.ge.u64 	%p10, %rd25, %rd133;
	@%p10 bra 	$L__BB42_20;
	mul.lo.s64 	%rd163, %rd25, %rd6;
	shl.b64 	%rd164, %rd163, 7;
	add.s64 	%rd165, %rd1, %rd164;
	ld.global.v8.u32 	{%r296, %r297, %r298, %r299, %r300, %r301, %r302, %r303}, [%rd165];
	ld.global.v8.u32 	{%r304, %r305, %r306, %r307, %r308, %r309, %r310, %r311}, [%rd165+32];
	ld.global.v8.u32 	{%r312, %r313, %r314, %r315, %r316, %r317, %r318, %r319}, [%rd165+64];
	ld.global.v8.u32 	{%r320, %r321, %r322, %r323, %r324, %r325, %r326, %r327}, [%rd165+96];
	st.shared.v4.u32 	[%r1+112], {%r324, %r325, %r326, %r327};
	st.shared.v4.u32 	[%r1+96], {%r320, %r321, %r322, %r323};
	st.shared.v4.u32 	[%r1+80], {%r316, %r317, %r318, %r319};
	st.shared.v4.u32 	[%r1+64], {%r312, %r313, %r314, %r315};
	st.shared.v4.u32 	[%r1+48], {%r308, %r309, %r310, %r311};
	st.shared.v4.u32 	[%r1+32], {%r304, %r305, %r306, %r307};
	st.shared.v4.u32 	[%r1+16], {%r300, %r301, %r302, %r303};
	st.shared.v4.u32 	[%r1], {%r296, %r297, %r298, %r299};
$L__BB42_20:
	add.s64 	%rd26, %rd24, %rd5;
	mad.lo.s64 	%rd27, %rd26, %rd3, %rd4;
	setp.ge.u64 	%p11, %rd27, %rd133;
	@%p11 bra 	$L__BB42_22;
	mul.lo.s64 	%rd166, %rd27, %rd6;
	shl.b64 	%rd167, %rd166, 7;
	add.s64 	%rd168, %rd1, %rd167;
	ld.global.v8.u32 	{%r328, %r329, %r330, %r331, %r332, %r333, %r334, %r335}, [%rd168];
	ld.global.v8.u32 	{%r336, %r337, %r338, %r339, %r340, %r341, %r342, %r343}, [%rd168+32];
	ld.global.v8.u32 	{%r344, %r345, %r346, %r347, %r348, %r349, %r350, %r351}, [%rd168+64];
	ld.global.v8.u32 	{%r352, %r353, %r354, %r355, %r356, %r357, %r358, %r359}, [%rd168+96];
	st.shared.v4.u32 	[%r1+112], {%r356, %r357, %r358, %r359};
	st.shared.v4.u32 	[%r1+96], {%r352, %r353, %r354, %r355};
	st.shared.v4.u32 	[%r1+80], {%r348, %r349, %r350, %r351};
	st.shared.v4.u32 	[%r1+64], {%r344, %r345, %r346, %r347};
	st.shared.v4.u32 	[%r1+48], {%r340, %r341, %r342, %r343};
	st.shared.v4.u32 	[%r1+32], {%r336, %r337, %r338, %r339};
	st.shared.v4.u32 	[%r1+16], {%r332, %r333, %r334, %r335};
	st.shared.v4.u32 	[%r1], {%r328, %r329, %r330, %r331};
$L__BB42_22:
	add.s64 	%rd28, %rd26, %rd5;
	mad.lo.s64 	%rd29, %rd28, %rd3, %rd4;
	setp.ge.u64 	%p12, %rd29, %rd133;
	@%p12 bra 	$L__BB42_24;
	mul.lo.s64 	%rd169, %rd29, %rd6;
	shl.b64 	%rd170, %rd169, 7;
	add.s64 	%rd171, %rd1, %rd170;
	ld.global.v8.u32 	{%r360, %r361, %r362, %r363, %r364, %r365, %r366, %r367}, [%rd171];
	ld.global.v8.u32 	{%r368, %r369, %r370, %r371, %r372, %r373, %r374, %r375}, [%rd171+32];
	ld.global.v8.u32 	{%r376, %r377, %r378, %r379, %r380, %r381, %r382, %r383}, [%rd171+64];
	ld.global.v8.u32 	{%r384, %r385, %r386, %r387, %r388, %r389, %r390, %r391}, [%rd171+96];
	st.shared.v4.u32 	[%r1+112], {%r388, %r389, %r390, %r391};
	st.shared.v4.u32 	[%r1+96], {%r384, %r385, %r386, %r387};
	st.shared.v4.u32 	[%r1+80], {%r380, %r381, %r382, %r383};
	st.shared.v4.u32 	[%r1+64], {%r376, %r377, %r378, %r379};
	st.shared.v4.u32 	[%r1+48], {%r372, %r373, %r374, %r375};
	st.shared.v4.u32 	[%r1+32], {%r368, %r369, %r370, %r371};
	st.shared.v4.u32 	[%r1+16], {%r364, %r365, %r366, %r367};
	st.shared.v4.u32 	[%r1], {%r360, %r361, %r362, %r363};
$L__BB42_24:
	add.s64 	%rd30, %rd28, %rd5;
	mad.lo.s64 	%rd31, %rd30, %rd3, %rd4;
	setp.ge.u64 	%p13, %rd31, %rd133;
	@%p13 bra 	$L__BB42_26;
	mul.lo.s64 	%rd172, %rd31, %rd6;
	shl.b64 	%rd173, %rd172, 7;
	add.s64 	%rd174, %rd1, %rd173;
	ld.global.v8.u32 	{%r392, %r393, %r394, %r395, %r396, %r397, %r398, %r399}, [%rd174];
	ld.global.v8.u32 	{%r400, %r401, %r402, %r403, %r404, %r405, %r406, %r407}, [%rd174+32];
	ld.global.v8.u32 	{%r408, %r409, %r410, %r411, %r412, %r413, %r414, %r415}, [%rd174+64];
	ld.global.v8.u32 	{%r416, %r417, %r418, %r419, %r420, %r421, %r422, %r423}, [%rd174+96];
	st.shared.v4.u32 	[%r1+112], {%r420, %r421, %r422, %r423};
	st.shared.v4.u32 	[%r1+96], {%r416, %r417, %r418, %r419};
	st.shared.v4.u32 	[%r1+80], {%r412, %r413, %r414, %r415};
	st.shared.v4.u32 	[%r1+64], {%r408, %r409, %r410, %r411};
	st.shared.v4.u32 	[%r1+48], {%r404, %r405, %r406, %r407};
	st.shared.v4.u32 	[%r1+32], {%r400, %r401, %r402, %r403};
	st.shared.v4.u32 	[%r1+16], {%r396, %r397, %r398, %r399};
	st.shared.v4.u32 	[%r1], {%r392, %r393, %r394, %r395};
$L__BB42_26:
	add.s64 	%rd32, %rd30, %rd5;
	mad.lo.s64 	%rd33, %rd32, %rd3, %rd4;
	setp.ge.u64 	%p14, %rd33, %rd133;
	@%p14 bra 	$L__BB42_28;
	mul.lo.s64 	%rd175, %rd33, %rd6;
	shl.b64 	%rd176, %rd175, 7;
	add.s64 	%rd177, %rd1, %rd176;
	ld.global.v8.u32 	{%r424, %r425, %r426, %r427, %r428, %r429, %r430, %r431}, [%rd177];
	ld.global.v8.u32 	{%r432, %r433, %r434, %r435, %r436, %r437, %r438, %r439}, [%rd177+32];
	ld.global.v8.u32 	{%r440, %r441, %r442, %r443, %r444, %r445, %r446, %r447}, [%rd177+64];
	ld.global.v8.u32 	{%r448, %r449, %r450, %r451, %r452, %r453, %r454, %r455}, [%rd177+96];
	st.shared.v4.u32 	[%r1+112], {%r452, %r453, %r454, %r455};
	st.shared.v4.u32 	[%r1+96], {%r448, %r449, %r450, %r451};
	st.shared.v4.u32 	[%r1+80], {%r444, %r445, %r446, %r447};
	st.shared.v4.u32 	[%r1+64], {%r440, %r441, %r442, %r443};
	st.shared.v4.u32 	[%r1+48], {%r436, %r437, %r438, %r439};
	st.shared.v4.u32 	[%r1+32], {%r432, %r433, %r434, %r435};
	st.shared.v4.u32 	[%r1+16], {%r428, %r429, %r430, %r431};
	st.shared.v4.u32 	[%r1], {%r424, %r425, %r426, %r427};
$L__BB42_28:
	add.s64 	%rd34, %rd32, %rd5;
	mad.lo.s64 	%rd35, %rd34, %rd3, %rd4;
	setp.ge.u64 	%p15, %rd35, %rd133;
	@%p15 bra 	$L__BB42_30;
	mul.lo.s64 	%rd178, %rd35, %rd6;
	shl.b64 	%rd179, %rd178, 7;
	add.s64 	%rd180, %rd1, %rd179;
	ld.global.v8.u32 	{%r456, %r457, %r458, %r459, %r460, %r461, %r462, %r463}, [%rd180];
	ld.global.v8.u32 	{%r464, %r465, %r466, %r467, %r468, %r469, %r470, %r471}, [%rd180+32];
	ld.global.v8.u32 	{%r472, %r473, %r474, %r475, %r476, %r477, %r478, %r479}, [%rd180+64];
	ld.global.v8.u32 	{%r480, %r481, %r482, %r483, %r484, %r485, %r486, %r487}, [%rd180+96];
	st.shared.v4.u32 	[%r1+112], {%r484, %r485, %r486, %r487};
	st.shared.v4.u32 	[%r1+96], {%r480, %r481, %r482, %r483};
	st.shared.v4.u32 	[%r1+80], {%r476, %r477, %r478, %r479};
	st.shared.v4.u32 	[%r1+64], {%r472, %r473, %r474, %r475};
	st.shared.v4.u32 	[%r1+48], {%r468, %r469, %r470, %r471};
	st.shared.v4.u32 	[%r1+32], {%r464, %r465, %r466, %r467};
	st.shared.v4.u32 	[%r1+16], {%r460, %r461, %r462, %r463};
	st.shared.v4.u32 	[%r1], {%r456, %r457, %r458, %r459};
$L__BB42_30:
	add.s64 	%rd36, %rd34, %rd5;
	mad.lo.s64 	%rd37, %rd36, %rd3, %rd4;
	setp.ge.u64 	%p16, %rd37, %rd133;
	@%p16 bra 	$L__BB42_32;
	mul.lo.s64 	%rd181, %rd37, %rd6;
	shl.b64 	%rd182, %rd181, 7;
	add.s64 	%rd183, %rd1, %rd182;
	ld.global.v8.u32 	{%r488, %r489, %r490, %r491, %r492, %r493, %r494, %r495}, [%rd183];
	ld.global.v8.u32 	{%r496, %r497, %r498, %r499, %r500, %r501, %r502, %r503}, [%rd183+32];
	ld.global.v8.u32 	{%r504, %r505, %r506, %r507, %r508, %r509, %r510, %r511}, [%rd183+64];
	ld.global.v8.u32 	{%r512, %r513, %r514, %r515, %r516, %r517, %r518, %r519}, [%rd183+96];
	st.shared.v4.u32 	[%r1+112], {%r516, %r517, %r518, %r519};
	st.shared.v4.u32 	[%r1+96], {%r512, %r513, %r514, %r515};
	st.shared.v4.u32 	[%r1+80], {%r508, %r509, %r510, %r511};
	st.shared.v4.u32 	[%r1+64], {%r504, %r505, %r506, %r507};
	st.shared.v4.u32 	[%r1+48], {%r500, %r501, %r502, %r503};
	st.shared.v4.u32 	[%r1+32], {%r496, %r497, %r498, %r499};
	st.shared.v4.u32 	[%r1+16], {%r492, %r493, %r494, %r495};
	st.shared.v4.u32 	[%r1], {%r488, %r489, %r490, %r491};
$L__BB42_32:
	add.s64 	%rd38, %rd36, %rd5;
	mad.lo.s64 	%rd39, %rd38, %rd3, %rd4;
	setp.ge.u64 	%p17, %rd39, %rd133;
	@%p17 bra 	$L__BB42_34;
	mul.lo.s64 	%rd184, %rd39, %rd6;
	shl.b64 	%rd185, %rd184, 7;
	add.s64 	%rd186, %rd1, %rd185;
	ld.global.v8.u32 	{%r520, %r521, %r522, %r523, %r524, %r525, %r526, %r527}, [%rd186];
	ld.global.v8.u32 	{%r528, %r529, %r530, %r531, %r532, %r533, %r534, %r535}, [%rd186+32];
	ld.global.v8.u32 	{%r536, %r537, %r538, %r539, %r540, %r541, %r542, %r543}, [%rd186+64];
	ld.global.v8.u32 	{%r544, %r545, %r546, %r547, %r548, %r549, %r550, %r551}, [%rd186+96];
	st.shared.v4.u32 	[%r1+112], {%r548, %r549, %r550, %r551};
	st.shared.v4.u32 	[%r1+96], {%r544, %r545, %r546, %r547};
	st.shared.v4.u32 	[%r1+80], {%r540, %r541, %r542, %r543};
	st.shared.v4.u32 	[%r1+64], {%r536, %r537, %r538, %r539};
	st.shared.v4.u32 	[%r1+48], {%r532, %r533, %r534, %r535};
	st.shared.v4.u32 	[%r1+32], {%r528, %r529, %r530, %r531};
	st.shared.v4.u32 	[%r1+16], {%r524, %r525, %r526, %r527};
	st.shared.v4.u32 	[%r1], {%r520, %r521, %r522, %r523};
$L__BB42_34:
	add.s64 	%rd40, %rd38, %rd5;
	mad.lo.s64 	%rd41, %rd40, %rd3, %rd4;
	setp.ge.u64 	%p18, %rd41, %rd133;
	@%p18 bra 	$L__BB42_36;
	mul.lo.s64 	%rd187, %rd41, %rd6;
	shl.b64 	%rd188, %rd187, 7;
	add.s64 	%rd189, %rd1, %rd188;
	ld.global.v8.u32 	{%r552, %r553, %r554, %r555, %r556, %r557, %r558, %r559}, [%rd189];
	ld.global.v8.u32 	{%r560, %r561, %r562, %r563, %r564, %r565, %r566, %r567}, [%rd189+32];
	ld.global.v8.u32 	{%r568, %r569, %r570, %r571, %r572, %r573, %r574, %r575}, [%rd189+64];
	ld.global.v8.u32 	{%r576, %r577, %r578, %r579, %r580, %r581, %r582, %r583}, [%rd189+96];
	st.shared.v4.u32 	[%r1+112], {%r580, %r581, %r582, %r583};
	st.shared.v4.u32 	[%r1+96], {%r576, %r577, %r578, %r579};
	st.shared.v4.u32 	[%r1+80], {%r572, %r573, %r574, %r575};
	st.shared.v4.u32 	[%r1+64], {%r568, %r569, %r570, %r571};
	st.shared.v4.u32 	[%r1+48], {%r564, %r565, %r566, %r567};
	st.shared.v4.u32 	[%r1+32], {%r560, %r561, %r562, %r563};
	st.shared.v4.u32 	[%r1+16], {%r556, %r557, %r558, %r559};
	st.shared.v4.u32 	[%r1], {%r552, %r553, %r554, %r555};
$L__BB42_36:
	add.s64 	%rd42, %rd40, %rd5;
	mad.lo.s64 	%rd43, %rd42, %rd3, %rd4;
	setp.ge.u64 	%p19, %rd43, %rd133;
	@%p19 bra 	$L__BB42_38;
	mul.lo.s64 	%rd190, %rd43, %rd6;
	shl.b64 	%rd191, %rd190, 7;
	add.s64 	%rd192, %rd1, %rd191;
	ld.global.v8.u32 	{%r584, %r585, %r586, %r587, %r588, %r589, %r590, %r591}, [%rd192];
	ld.global.v8.u32 	{%r592, %r593, %r594, %r595, %r596, %r597, %r598, %r599}, [%rd192+32];
	ld.global.v8.u32 	{%r600, %r601, %r602, %r603, %r604, %r605, %r606, %r607}, [%rd192+64];
	ld.global.v8.u32 	{%r608, %r609, %r610, %r611, %r612, %r613, %r614, %r615}, [%rd192+96];
	st.shared.v4.u32 	[%r1+112], {%r612, %r613, %r614, %r615};
	st.shared.v4.u32 	[%r1+96], {%r608, %r609, %r610, %r611};
	st.shared.v4.u32 	[%r1+80], {%r604, %r605, %r606, %r607};
	st.shared.v4.u32 	[%r1+64], {%r600, %r601, %r602, %r603};
	st.shared.v4.u32 	[%r1+48], {%r596, %r597, %r598, %r599};
	st.shared.v4.u32 	[%r1+32], {%r592, %r593, %r594, %r595};
	st.shared.v4.u32 	[%r1+16], {%r588, %r589, %r590, %r591};
	st.shared.v4.u32 	[%r1], {%r584, %r585, %r586, %r587};
$L__BB42_38:
	add.s64 	%rd44, %rd42, %rd5;
	mad.lo.s64 	%rd45, %rd44, %rd3, %rd4;
	setp.ge.u64 	%p20, %rd45, %rd133;
	@%p20 bra 	$L__BB42_40;
	mul.lo.s64 	%rd193, %rd45, %rd6;
	shl.b64 	%rd194, %rd193, 7;
	add.s64 	%rd195, %rd1, %rd194;
	ld.global.v8.u32 	{%r616, %r617, %r618, %r619, %r620, %r621, %r622, %r623}, [%rd195];
	ld.global.v8.u32 	{%r624, %r625, %r626, %r627, %r628, %r629, %r630, %r631}, [%rd195+32];
	ld.global.v8.u32 	{%r632, %r633, %r634, %r635, %r636, %r637, %r638, %r639}, [%rd195+64];
	ld.global.v8.u32 	{%r640, %r641, %r642, %r643, %r644, %r645, %r646, %r647}, [%rd195+96];
	st.shared.v4.u32 	[%r1+112], {%r644, %r645, %r646, %r647};
	st.shared.v4.u32 	[%r1+96], {%r640, %r641, %r642, %r643};
	st.shared.v4.u32 	[%r1+80], {%r636, %r637, %r638, %r639};
	st.shared.v4.u32 	[%r1+64], {%r632, %r633, %r634, %r635};
	st.shared.v4.u32 	[%r1+48], {%r628, %r629, %r630, %r631};
	st.shared.v4.u32 	[%r1+32], {%r624, %r625, %r626, %r627};
	st.shared.v4.u32 	[%r1+16], {%r620, %r621, %r622, %r623};
	st.shared.v4.u32 	[%r1], {%r616, %r617, %r618, %r619};
$L__BB42_40:
	add.s64 	%rd46, %rd44, %rd5;
	mad.lo.s64 	%rd47, %rd46, %rd3, %rd4;
	setp.ge.u64 	%p21, %rd47, %rd133;
	@%p21 bra 	$L__BB42_42;
	mul.lo.s64 	%rd196, %rd47, %rd6;
	shl.b64 	%rd197, %rd196, 7;
	add.s64 	%rd198, %rd1, %rd197;
	ld.global.v8.u32 	{%r648, %r649, %r650, %r651, %r652, %r653, %r654, %r655}, [%rd198];
	ld.global.v8.u32 	{%r656, %r657, %r658, %r659, %r660, %r661, %r662, %r663}, [%rd198+32];
	ld.global.v8.u32 	{%r664, %r665, %r666, %r667, %r668, %r669, %r670, %r671}, [%rd198+64];
	ld.global.v8.u32 	{%r672, %r673, %r674, %r675, %r676, %r677, %r678, %r679}, [%rd198+96];
	st.shared.v4.u32 	[%r1+112], {%r676, %r677, %r678, %r679};
	st.shared.v4.u32 	[%r1+96], {%r672, %r673, %r674, %r675};
	st.shared.v4.u32 	[%r1+80], {%r668, %r669, %r670, %r671};
	st.shared.v4.u32 	[%r1+64], {%r664, %r665, %r666, %r667};
	st.shared.v4.u32 	[%r1+48], {%r660, %r661, %r662, %r663};
	st.shared.v4.u32 	[%r1+32], {%r656, %r657, %r658, %r659};
	st.shared.v4.u32 	[%r1+16], {%r652, %r653, %r654, %r655};
	st.shared.v4.u32 	[%r1], {%r648, %r649, %r650, %r651};
$L__BB42_42:
	add.s64 	%rd48, %rd46, %rd5;
	mad.lo.s64 	%rd49, %rd48, %rd3, %rd4;
	setp.ge.u64 	%p22, %rd49, %rd133;
	@%p22 bra 	$L__BB42_44;
	mul.lo.s64 	%rd199, %rd49, %rd6;
	shl.b64 	%rd200, %rd199, 7;
	add.s64 	%rd201, %rd1, %rd200;
	ld.global.v8.u32 	{%r680, %r681, %r682, %r683, %r684, %r685, %r686, %r687}, [%rd201];
	ld.global.v8.u32 	{%r688, %r689, %r690, %r691, %r692, %r693, %r694, %r695}, [%rd201+32];
	ld.global.v8.u32 	{%r696, %r697, %r698, %r699, %r700, %r701, %r702, %r703}, [%rd201+64];
	ld.global.v8.u32 	{%r704, %r705, %r706, %r707, %r708, %r709, %r710, %r711}, [%rd201+96];
	st.shared.v4.u32 	[%r1+112], {%r708, %r709, %r710, %r711};
	st.shared.v4.u32 	[%r1+96], {%r704, %r705, %r706, %r707};
	st.shared.v4.u32 	[%r1+80], {%r700, %r701, %r702, %r703};
	st.shared.v4.u32 	[%r1+64], {%r696, %r697, %r698, %r699};
	st.shared.v4.u32 	[%r1+48], {%r692, %r693, %r694, %r695};
	st.shared.v4.u32 	[%r1+32], {%r688, %r689, %r690, %r691};
	st.shared.v4.u32 	[%r1+16], {%r684, %r685, %r686, %r687};
	st.shared.v4.u32 	[%r1], {%r680, %r681, %r682, %r683};
$L__BB42_44:
	add.s64 	%rd50, %rd48, %rd5;
	mad.lo.s64 	%rd51, %rd50, %rd3, %rd4;
	setp.ge.u64 	%p23, %rd51, %rd133;
	@%p23 bra 	$L__BB42_46;
	mul.lo.s64 	%rd202, %rd51, %rd6;
	shl.b64 	%rd203, %rd202, 7;
	add.s64 	%rd204, %rd1, %rd203;
	ld.global.v8.u32 	{%r712, %r713, %r714, %r715, %r716, %r717, %r718, %r719}, [%rd204];
	ld.global.v8.u32 	{%r720, %r721, %r722, %r723, %r724, %r725, %r726, %r727}, [%rd204+32];
	ld.global.v8.u32 	{%r728, %r729, %r730, %r731, %r732, %r733, %r734, %r735}, [%rd204+64];
	ld.global.v8.u32 	{%r736, %r737, %r738, %r739, %r740, %r741, %r742, %r743}, [%rd204+96];
	st.shared.v4.u32 	[%r1+112], {%r740, %r741, %r742, %r743};
	st.shared.v4.u32 	[%r1+96], {%r736, %r737, %r738, %r739};
	st.shared.v4.u32 	[%r1+80], {%r732, %r733, %r734, %r735};
	st.shared.v4.u32 	[%r1+64], {%r728, %r729, %r730, %r731};
	st.shared.v4.u32 	[%r1+48], {%r724, %r725, %r726, %r727};
	st.shared.v4.u32 	[%r1+32], {%r720, %r721, %r722, %r723};
	st.shared.v4.u32 	[%r1+16], {%r716, %r717, %r718, %r719};
	st.shared.v4.u32 	[%r1], {%r712, %r713, %r714, %r715};
$L__BB42_46:
	add.s64 	%rd52, %rd50, %rd5;
	mad.lo.s64 	%rd53, %rd52, %rd3, %rd4;
	setp.ge.u64 	%p24, %rd53, %rd133;
	@%p24 bra 	$L__BB42_48;
	mul.lo.s64 	%rd205, %rd53, %rd6;
	shl.b64 	%rd206, %rd205, 7;
	add.s64 	%rd207, %rd1, %rd206;
	ld.global.v8.u32 	{%r744, %r745, %r746, %r747, %r748, %r749, %r750, %r751}, [%rd207];
	ld.global.v8.u32 	{%r752, %r753, %r754, %r755, %r756, %r757, %r758, %r759}, [%rd207+32];
	ld.global.v8.u32 	{%r760, %r761, %r762, %r763, %r764, %r765, %r766, %r767}, [%rd207+64];
	ld.global.v8.u32 	{%r768, %r769, %r770, %r771, %r772, %r773, %r774, %r775}, [%rd207+96];
	st.shared.v4.u32 	[%r1+112], {%r772, %r773, %r774, %r775};
	st.shared.v4.u32 	[%r1+96], {%r768, %r769, %r770, %r771};
	st.shared.v4.u32 	[%r1+80], {%r764, %r765, %r766, %r767};
	st.shared.v4.u32 	[%r1+64], {%r760, %r761, %r762, %r763};
	st.shared.v4.u32 	[%r1+48], {%r756, %r757, %r758, %r759};
	st.shared.v4.u32 	[%r1+32], {%r752, %r753, %r754, %r755};
	st.shared.v4.u32 	[%r1+16], {%r748, %r749, %r750, %r751};
	st.shared.v4.u32 	[%r1], {%r744, %r745, %r746, %r747};
$L__BB42_48:
	add.s64 	%rd54, %rd52, %rd5;
	mad.lo.s64 	%rd55, %rd54, %rd3, %rd4;
	setp.ge.u64 	%p25, %rd55, %rd133;
	@%p25 bra 	$L__BB42_50;
	mul.lo.s64 	%rd208, %rd55, %rd6;
	shl.b64 	%rd209, %rd208, 7;
	add.s64 	%rd210, %rd1, %rd209;
	ld.global.v8.u32 	{%r776, %r777, %r778, %r779, %r780, %r781, %r782, %r783}, [%rd210];
	ld.global.v8.u32 	{%r784, %r785, %r786, %r787, %r788, %r789, %r790, %r791}, [%rd210+32];
	ld.global.v8.u32 	{%r792, %r793, %r794, %r795, %r796, %r797, %r798, %r799}, [%rd210+64];
	ld.global.v8.u32 	{%r800, %r801, %r802, %r803, %r804, %r805, %r806, %r807}, [%rd210+96];
	st.shared.v4.u32 	[%r1+112], {%r804, %r805, %r806, %r807};
	st.shared.v4.u32 	[%r1+96], {%r800, %r801, %r802, %r803};
	st.shared.v4.u32 	[%r1+80], {%r796, %r797, %r798, %r799};
	st.shared.v4.u32 	[%r1+64], {%r792, %r793, %r794, %r795};
	st.shared.v4.u32 	[%r1+48], {%r788, %r789, %r790, %r791};
	st.shared.v4.u32 	[%r1+32], {%r784, %r785, %r786, %r787};
	st.shared.v4.u32 	[%r1+16], {%r780, %r781, %r782, %r783};
	st.shared.v4.u32 	[%r1], {%r776, %r777, %r778, %r779};
$L__BB42_50:
	add.s64 	%rd56, %rd54, %rd5;
	mad.lo.s64 	%rd57, %rd56, %rd3, %rd4;
	setp.ge.u64 	%p26, %rd57, %rd133;
	@%p26 bra 	$L__BB42_52;
	mul.lo.s64 	%rd211, %rd57, %rd6;
	shl.b64 	%rd212, %rd211, 7;
	add.s64 	%rd213, %rd1, %rd212;
	ld.global.v8.u32 	{%r808, %r809, %r810, %r811, %r812, %r813, %r814, %r815}, [%rd213];
	ld.global.v8.u32 	{%r816, %r817, %r818, %r819, %r820, %r821, %r822, %r823}, [%rd213+32];
	ld.global.v8.u32 	{%r824, %r825, %r826, %r827, %r828, %r829, %r830, %r831}, [%rd213+64];
	ld.global.v8.u32 	{%r832, %r833, %r834, %r835, %r836, %r837, %r838, %r839}, [%rd213+96];
	st.shared.v4.u32 	[%r1+112], {%r836, %r837, %r838, %r839};
	st.shared.v4.u32 	[%r1+96], {%r832, %r833, %r834, %r835};
	st.shared.v4.u32 	[%r1+80], {%r828, %r829, %r830, %r831};
	st.shared.v4.u32 	[%r1+64], {%r824, %r825, %r826, %r827};
	st.shared.v4.u32 	[%r1+48], {%r820, %r821, %r822, %r823};
	st.shared.v4.u32 	[%r1+32], {%r816, %r817, %r818, %r819};
	st.shared.v4.u32 	[%r1+16], {%r812, %r813, %r814, %r815};
	st.shared.v4.u32 	[%r1], {%r808, %r809, %r810, %r811};
$L__BB42_52:
	add.s64 	%rd58, %rd56, %rd5;
	mad.lo.s64 	%rd59, %rd58, %rd3, %rd4;
	setp.ge.u64 	%p27, %rd59, %rd133;
	@%p27 bra 	$L__BB42_54;
	mul.lo.s64 	%rd214, %rd59, %rd6;
	shl.b64 	%rd215, %rd214, 7;
	add.s64 	%rd216, %rd1, %rd215;
	ld.global.v8.u32 	{%r840, %r841, %r842, %r843, %r844, %r845, %r846, %r847}, [%rd216];
	ld.global.v8.u32 	{%r848, %r849, %r850, %r851, %r852, %r853, %r854, %r855}, [%rd216+32];
	ld.global.v8.u32 	{%r856, %r857, %r858, %r859, %r860, %r861, %r862, %r863}, [%rd216+64];
	ld.global.v8.u32 	{%r864, %r865, %r866, %r867, %r868, %r869, %r870, %r871}, [%rd216+96];
	st.shared.v4.u32 	[%r1+112], {%r868, %r869, %r870, %r871};
	st.shared.v4.u32 	[%r1+96], {%r864, %r865, %r866, %r867};
	st.shared.v4.u32 	[%r1+80], {%r860, %r861, %r862, %r863};
	st.shared.v4.u32 	[%r1+64], {%r856, %r857, %r858, %r859};
	st.shared.v4.u32 	[%r1+48], {%r852, %r853, %r854, %r855};
	st.shared.v4.u32 	[%r1+32], {%r848, %r849, %r850, %r851};
	st.shared.v4.u32 	[%r1+16], {%r844, %r845, %r846, %r847};
	st.shared.v4.u32 	[%r1], {%r840, %r841, %r842, %r843};
$L__BB42_54:
	add.s64 	%rd60, %rd58, %rd5;
	mad.lo.s64 	%rd61, %rd60, %rd3, %rd4;
	setp.ge.u64 	%p28, %rd61, %rd133;
	@%p28 bra 	$L__BB42_56;
	mul.lo.s64 	%rd217, %rd61, %rd6;
	shl.b64 	%rd218, %rd217, 7;
	add.s64 	%rd219, %rd1, %rd218;
	ld.global.v8.u32 	{%r872, %r873, %r874, %r875, %r876, %r877, %r878, %r879}, [%rd219];
	ld.global.v8.u32 	{%r880, %r881, %r882, %r883, %r884, %r885, %r886, %r887}, [%rd219+32];
	ld.global.v8.u32 	{%r888, %r889, %r890, %r891, %r892, %r893, %r894, %r895}, [%rd219+64];
	ld.global.v8.u32 	{%r896, %r897, %r898, %r899, %r900, %r901, %r902, %r903}, [%rd219+96];
	st.shared.v4.u32 	[%r1+112], {%r900, %r901, %r902, %r903};
	st.shared.v4.u32 	[%r1+96], {%r896, %r897, %r898, %r899};
	st.shared.v4.u32 	[%r1+80], {%r892, %r893, %r894, %r895};
	st.shared.v4.u32 	[%r1+64], {%r888, %r889, %r890, %r891};
	st.shared.v4.u32 	[%r1+48], {%r884, %r885, %r886, %r887};
	st.shared.v4.u32 	[%r1+32], {%r880, %r881, %r882, %r883};
	st.shared.v4.u32 	[%r1+16], {%r876, %r877, %r878, %r879};
	st.shared.v4.u32 	[%r1], {%r872, %r873, %r874, %r875};
$L__BB42_56:
	add.s64 	%rd62, %rd60, %rd5;
	mad.lo.s64 	%rd63, %rd62, %rd3, %rd4;
	setp.ge.u64 	%p29, %rd63, %rd133;
	@%p29 bra 	$L__BB42_58;
	mul.lo.s64 	%rd220, %rd63, %rd6;
	shl.b64 	%rd221, %rd220, 7;
	add.s64 	%rd222, %rd1, %rd221;
	ld.global.v8.u32 	{%r904, %r905, %r906, %r907, %r908, %r909, %r910, %r911}, [%rd222];
	ld.global.v8.u32 	{%r912, %r913, %r914, %r915, %r916, %r917, %r918, %r919}, [%rd222+32];
	ld.global.v8.u32 	{%r920, %r921, %r922, %r923, %r924, %r925, %r926, %r927}, [%rd222+64];
	ld.global.v8.u32 	{%r928, %r929, %r930, %r931, %r932, %r933, %r934, %r935}, [%rd222+96];
	st.shared.v4.u32 	[%r1+112], {%r932, %r933, %r934, %r935};
	st.shared.v4.u32 	[%r1+96], {%r928, %r929, %r930, %r931};
	st.shared.v4.u32 	[%r1+80], {%r924, %r925, %r926, %r927};
	st.shared.v4.u32 	[%r1+64], {%r920, %r921, %r922, %r923};
	st.shared.v4.u32 	[%r1+48], {%r916, %r917, %r918, %r919};
	st.shared.v4.u32 	[%r1+32], {%r912, %r913, %r914, %r915};
	st.shared.v4.u32 	[%r1+16], {%r908, %r909, %r910, %r911};
	st.shared.v4.u32 	[%r1], {%r904, %r905, %r906, %r907};
$L__BB42_58:
	add.s64 	%rd64, %rd62, %rd5;
	mad.lo.s64 	%rd65, %rd64, %rd3, %rd4;
	setp.ge.u64 	%p30, %rd65, %rd133;
	@%p30 bra 	$L__BB42_60;
	mul.lo.s64 	%rd223, %rd65, %rd6;
	shl.b64 	%rd224, %rd223, 7;
	add.s64 	%rd225, %rd1, %rd224;
	ld.global.v8.u32 	{%r936, %r937, %r938, %r939, %r940, %r941, %r942, %r943}, [%rd225];
	ld.global.v8.u32 	{%r944, %r945, %r946, %r947, %r948, %r949, %r950, %r951}, [%rd225+32];
	ld.global.v8.u32 	{%r952, %r953, %r954, %r955, %r956, %r957, %r958, %r959}, [%rd225+64];
	ld.global.v8.u32 	{%r960, %r961, %r962, %r963, %r964, %r965, %r966, %r967}, [%rd225+96];
	st.shared.v4.u32 	[%r1+112], {%r964, %r965, %r966, %r967};
	st.shared.v4.u32 	[%r1+96], {%r960, %r961, %r962, %r963};
	st.shared.v4.u32 	[%r1+80], {%r956, %r957, %r958, %r959};
	st.shared.v4.u32 	[%r1+64], {%r952, %r953, %r954, %r955};
	st.shared.v4.u32 	[%r1+48], {%r948, %r949, %r950, %r951};
	st.shared.v4.u32 	[%r1+32], {%r944, %r945, %r946, %r947};
	st.shared.v4.u32 	[%r1+16], {%r940, %r941, %r942, %r943};
	st.shared.v4.u32 	[%r1], {%r936, %r937, %r938, %r939};
$L__BB42_60:
	add.s64 	%rd66, %rd64, %rd5;
	mad.lo.s64 	%rd67, %rd66, %rd3, %rd4;
	setp.ge.u64 	%p31, %rd67, %rd133;
	@%p31 bra 	$L__BB42_62;
	mul.lo.s64 	%rd226, %rd67, %rd6;
	shl.b64 	%rd227, %rd226, 7;
	add.s64 	%rd228, %rd1, %rd227;
	ld.global.v8.u32 	{%r968, %r969, %r970, %r971, %r972, %r973, %r974, %r975}, [%rd228];
	ld.global.v8.u32 	{%r976, %r977, %r978, %r979, %r980, %r981, %r982, %r983}, [%rd228+32];
	ld.global.v8.u32 	{%r984, %r985, %r986, %r987, %r988, %r989, %r990, %r991}, [%rd228+64];
	ld.global.v8.u32 	{%r992, %r993, %r994, %r995, %r996, %r997, %r998, %r999}, [%rd228+96];
	st.shared.v4.u32 	[%r1+112], {%r996, %r997, %r998, %r999};
	st.shared.v4.u32 	[%r1+96], {%r992, %r993, %r994, %r995};
	st.shared.v4.u32 	[%r1+80], {%r988, %r989, %r990, %r991};
	st.shared.v4.u32 	[%r1+64], {%r984, %r985, %r986, %r987};
	st.shared.v4.u32 	[%r1+48], {%r980, %r981, %r982, %r983};
	st.shared.v4.u32 	[%r1+32], {%r976, %r977, %r978, %r979};
	st.shared.v4.u32 	[%r1+16], {%r972, %r973, %r974, %r975};
	st.shared.v4.u32 	[%r1], {%r968, %r969, %r970, %r971};
$L__BB42_62:
	add.s64 	%rd68, %rd66, %rd5;
	mad.lo.s64 	%rd69, %rd68, %rd3, %rd4;
	setp.ge.u64 	%p32, %rd69, %rd133;
	@%p32 bra 	$L__BB42_64;
	mul.lo.s64 	%rd229, %rd69, %rd6;
	shl.b64 	%rd230, %rd229, 7;
	add.s64 	%rd231, %rd1, %rd230;
	ld.global.v8.u32 	{%r1000, %r1001, %r1002, %r1003, %r1004, %r1005, %r1006, %r1007}, [%rd231];
	ld.global.v8.u32 	{%r1008, %r1009, %r1010, %r1011, %r1012, %r1013, %r1014, %r1015}, [%rd231+32];
	ld.global.v8.u32 	{%r1016, %r1017, %r1018, %r1019, %r1020, %r1021, %r1022, %r1023}, [%rd231+64];
	ld.global.v8.u32 	{%r1024, %r1025, %r1026, %r1027, %r1028, %r1029, %r1030, %r1031}, [%rd231+96];
	st.shared.v4.u32 	[%r1+112], {%r1028, %r1029, %r1030, %r1031};
	st.shared.v4.u32 	[%r1+96], {%r1024, %r1025, %r1026, %r1027};
	st.shared.v4.u32 	[%r1+80], {%r1020, %r1021, %r1022, %r1023};
	st.shared.v4.u32 	[%r1+64], {%r1016, %r1017, %r1018, %r1019};
	st.shared.v4.u32 	[%r1+48], {%r1012, %r1013, %r1014, %r1015};
	st.shared.v4.u32 	[%r1+32], {%r1008, %r1009, %r1010, %r1011};
	st.shared.v4.u32 	[%r1+16], {%r1004, %r1005, %r1006, %r1007};
	st.shared.v4.u32 	[%r1], {%r1000, %r1001, %r1002, %r1003};
$L__BB42_64:
	add.s64 	%rd70, %rd68, %rd5;
	mad.lo.s64 	%rd71, %rd70, %rd3, %rd4;
	setp.ge.u64 	%p33, %rd71, %rd133;
	@%p33 bra 	$L__BB42_66;
	mul.lo.s64 	%rd232, %rd71, %rd6;
	shl.b64 	%rd233, %rd232, 7;
	add.s64 	%rd234, %rd1, %rd233;
	ld.global.v8.u32 	{%r1032, %r1033, %r1034, %r1035, %r1036, %r1037, %r1038, %r1039}, [%rd234];
	ld.global.v8.u32 	{%r1040, %r1041, %r1042, %r1043, %r1044, %r1045, %r1046, %r1047}, [%rd234+32];
	ld.global.v8.u32 	{%r1048, %r1049, %r1050, %r1051, %r1052, %r1053, %r1054, %r1055}, [%rd234+64];
	ld.global.v8.u32 	{%r1056, %r1057, %r1058, %r1059, %r1060, %r1061, %r1062, %r1063}, [%rd234+96];
	st.shared.v4.u32 	[%r1+112], {%r1060, %r1061, %r1062, %r1063};
	st.shared.v4.u32 	[%r1+96], {%r1056, %r1057, %r1058, %r1059};
	st.shared.v4.u32 	[%r1+80], {%r1052, %r1053, %r1054, %r1055};
	st.shared.v4.u32 	[%r1+64], {%r1048, %r1049, %r1050, %r1051};
	st.shared.v4.u32 	[%r1+48], {%r1044, %r1045, %r1046, %r1047};
	st.shared.v4.u32 	[%r1+32], {%r1040, %r1041, %r1042, %r1043};
	st.shared.v4.u32 	[%r1+16], {%r1036, %r1037, %r1038, %r1039};
	st.shared.v4.u32 	[%r1], {%r1032, %r1033, %r1034, %r1035};
$L__BB42_66:
	add.s64 	%rd72, %rd70, %rd5;
	mad.lo.s64 	%rd73, %rd72, %rd3, %rd4;
	setp.ge.u64 	%p34, %rd73, %rd133;
	@%p34 bra 	$L__BB42_68;
	mul.lo.s64 	%rd235, %rd73, %rd6;
	shl.b64 	%rd236, %rd235, 7;
	add.s64 	%rd237, %rd1, %rd236;
	ld.global.v8.u32 	{%r1064, %r1065, %r1066, %r1067, %r1068, %r1069, %r1070, %r1071}, [%rd237];
	ld.global.v8.u32 	{%r1072, %r1073, %r1074, %r1075, %r1076, %r1077, %r1078, %r1079}, [%rd237+32];
	ld.global.v8.u32 	{%r1080, %r1081, %r1082, %r1083, %r1084, %r1085, %r1086, %r1087}, [%rd237+64];
	ld.global.v8.u32 	{%r1088, %r1089, %r1090, %r1091, %r1092, %r1093, %r1094, %r1095}, [%rd237+96];
	st.shared.v4.u32 	[%r1+112], {%r1092, %r1093, %r1094, %r1095};
	st.shared.v4.u32 	[%r1+96], {%r1088, %r1089, %r1090, %r1091};
	st.shared.v4.u32 	[%r1+80], {%r1084, %r1085, %r1086, %r1087};
	st.shared.v4.u32 	[%r1+64], {%r1080, %r1081, %r1082, %r1083};
	st.shared.v4.u32 	[%r1+48], {%r1076, %r1077, %r1078, %r1079};
	st.shared.v4.u32 	[%r1+32], {%r1072, %r1073, %r1074, %r1075};
	st.shared.v4.u32 	[%r1+16], {%r1068, %r1069, %r1070, %r1071};
	st.shared.v4.u32 	[%r1], {%r1064, %r1065, %r1066, %r1067};
$L__BB42_68:
	add.s64 	%rd74, %rd72, %rd5;
	mad.lo.s64 	%rd75, %rd74, %rd3, %rd4;
	setp.ge.u64 	%p35, %rd75, %rd133;
	@%p35 bra 	$L__BB42_70;
	mul.lo.s64 	%rd238, %rd75, %rd6;
	shl.b64 	%rd239, %rd238, 7;
	add.s64 	%rd240, %rd1, %rd239;
	ld.global.v8.u32 	{%r1096, %r1097, %r1098, %r1099, %r1100, %r1101, %r1102, %r1103}, [%rd240];
	ld.global.v8.u32 	{%r1104, %r1105, %r1106, %r1107, %r1108, %r1109, %r1110, %r1111}, [%rd240+32];
	ld.global.v8.u32 	{%r1112, %r1113, %r1114, %r1115, %r1116, %r1117, %r1118, %r1119}, [%rd240+64];
	ld.global.v8.u32 	{%r1120, %r1121, %r1122, %r1123, %r1124, %r1125, %r1126, %r1127}, [%rd240+96];
	st.shared.v4.u32 	[%r1+112], {%r1124, %r1125, %r1126, %r1127};
	st.shared.v4.u32 	[%r1+96], {%r1120, %r1121, %r1122, %r1123};
	st.shared.v4.u32 	[%r1+80], {%r1116, %r1117, %r1118, %r1119};
	st.shared.v4.u32 	[%r1+64], {%r1112, %r1113, %r1114, %r1115};
	st.shared.v4.u32 	[%r1+48], {%r1108, %r1109, %r1110, %r1111};
	st.shared.v4.u32 	[%r1+32], {%r1104, %r1105, %r1106, %r1107};
	st.shared.v4.u32 	[%r1+16], {%r1100, %r1101, %r1102, %r1103};
	st.shared.v4.u32 	[%r1], {%r1096, %r1097, %r1098, %r1099};
$L__BB42_70:
	add.s64 	%rd76, %rd74, %rd5;
	mad.lo.s64 	%rd77, %rd76, %rd3, %rd4;
	setp.ge.u64 	%p36, %rd77, %rd133;
	@%p36 bra 	$L__BB42_72;
	mul.lo.s64 	%rd241, %rd77, %rd6;
	shl.b64 	%rd242, %rd241, 7;
	add.s64 	%rd243, %rd1, %rd242;
	ld.global.v8.u32 	{%r1128, %r1129, %r1130, %r1131, %r1132, %r1133, %r1134, %r1135}, [%rd243];
	ld.global.v8.u32 	{%r1136, %r1137, %r1138, %r1139, %r1140, %r1141, %r1142, %r1143}, [%rd243+32];
	ld.global.v8.u32 	{%r1144, %r1145, %r1146, %r1147, %r1148, %r1149, %r1150, %r1151}, [%rd243+64];
	ld.global.v8.u32 	{%r1152, %r1153, %r1154, %r1155, %r1156, %r1157, %r1158, %r1159}, [%rd243+96];
	st.shared.v4.u32 	[%r1+112], {%r1156, %r1157, %r1158, %r1159};
	st.shared.v4.u32 	[%r1+96], {%r1152, %r1153, %r1154, %r1155};
	st.shared.v4.u32 	[%r1+80], {%r1148, %r1149, %r1150, %r1151};
	st.shared.v4.u32 	[%r1+64], {%r1144, %r1145, %r1146, %r1147};
	st.shared.v4.u32 	[%r1+48], {%r1140, %r1141, %r1142, %r1143};
	st.shared.v4.u32 	[%r1+32], {%r1136, %r1137, %r1138, %r1139};
	st.shared.v4.u32 	[%r1+16], {%r1132, %r1133, %r1134, %r1135};
	st.shared.v4.u32 	[%r1], {%r1128, %r1129, %r1130, %r1131};
$L__BB42_72:
	add.s64 	%rd78, %rd76, %rd5;
	mad.lo.s64 	%rd79, %rd78, %rd3, %rd4;
	setp.ge.u64 	%p37, %rd79, %rd133;
	@%p37 bra 	$L__BB42_74;
	mul.lo.s64 	%rd244, %rd79, %rd6;
	shl.b64 	%rd245, %rd244, 7;
	add.s64 	%rd246, %rd1, %rd245;
	ld.global.v8.u32 	{%r1160, %r1161, %r1162, %r1163, %r1164, %r1165, %r1166, %r1167}, [%rd246];
	ld.global.v8.u32 	{%r1168, %r1169, %r1170, %r1171, %r1172, %r1173, %r1174, %r1175}, [%rd246+32];
	ld.global.v8.u32 	{%r1176, %r1177, %r1178, %r1179, %r1180, %r1181, %r1182, %r1183}, [%rd246+64];
	ld.global.v8.u32 	{%r1184, %r1185, %r1186, %r1187, %r1188, %r1189, %r1190, %r1191}, [%rd246+96];
	st.shared.v4.u32 	[%r1+112], {%r1188, %r1189, %r1190, %r1191};
	st.shared.v4.u32 	[%r1+96], {%r1184, %r1185, %r1186, %r1187};
	st.shared.v4.u32 	[%r1+80], {%r1180, %r1181, %r1182, %r1183};
	st.shared.v4.u32 	[%r1+64], {%r1176, %r1177, %r1178, %r1179};
	st.shared.v4.u32 	[%r1+48], {%r1172, %r1173, %r1174, %r1175};
	st.shared.v4.u32 	[%r1+32], {%r1168, %r1169, %r1170, %r1171};
	st.shared.v4.u32 	[%r1+16], {%r1164, %r1165, %r1166, %r1167};
	st.shared.v4.u32 	[%r1], {%r1160, %r1161, %r1162, %r1163};
$L__BB42_74:
	add.s64 	%rd80, %rd78, %rd5;
	mad.lo.s64 	%rd81, %rd80, %rd3, %rd4;
	setp.ge.u64 	%p38, %rd81, %rd133;
	@%p38 bra 	$L__BB42_76;
	mul.lo.s64 	%rd247, %rd81, %rd6;
	shl.b64 	%rd248, %rd247, 7;
	add.s64 	%rd249, %rd1, %rd248;
	ld.global.v8.u32 	{%r1192, %r1193, %r1194, %r1195, %r1196, %r1197, %r1198, %r1199}, [%rd249];
	ld.global.v8.u32 	{%r1200, %r1201, %r1202, %r1203, %r1204, %r1205, %r1206, %r1207}, [%rd249+32];
	ld.global.v8.u32 	{%r1208, %r1209, %r1210, %r1211, %r1212, %r1213, %r1214, %r1215}, [%rd249+64];
	ld.global.v8.u32 	{%r1216, %r1217, %r1218, %r1219, %r1220, %r1221, %r1222, %r1223}, [%rd249+96];
	st.shared.v4.u32 	[%r1+112], {%r1220, %r1221, %r1222, %r1223};
	st.shared.v4.u32 	[%r1+96], {%r1216, %r1217, %r1218, %r1219};
	st.shared.v4.u32 	[%r1+80], {%r1212, %r1213, %r1214, %r1215};
	st.shared.v4.u32 	[%r1+64], {%r1208, %r1209, %r1210, %r1211};
	st.shared.v4.u32 	[%r1+48], {%r1204, %r1205, %r1206, %r1207};
	st.shared.v4.u32 	[%r1+32], {%r1200, %r1201, %r1202, %r1203};
	st.shared.v4.u32 	[%r1+16], {%r1196, %r1197, %r1198, %r1199};
	st.shared.v4.u32 	[%r1], {%r1192, %r1193, %r1194, %r1195};
$L__BB42_76:
	add.s64 	%rd82, %rd80, %rd5;
	mad.lo.s64 	%rd83, %rd82, %rd3, %rd4;
	setp.ge.u64 	%p39, %rd83, %rd133;
	@%p39 bra 	$L__BB42_78;
	mul.lo.s64 	%rd250, %rd83, %rd6;
	shl.b64 	%rd251, %rd250, 7;
	add.s64 	%rd252, %rd1, %rd251;
	ld.global.v8.u32 	{%r1224, %r1225, %r1226, %r1227, %r1228, %r1229, %r1230, %r1231}, [%rd252];
	ld.global.v8.u32 	{%r1232, %r1233, %r1234, %r1235, %r1236, %r1237, %r1238, %r1239}, [%rd252+32];
	ld.global.v8.u32 	{%r1240, %r1241, %r1242, %r1243, %r1244, %r1245, %r1246, %r1247}, [%rd252+64];
	ld.global.v8.u32 	{%r1248, %r1249, %r1250, %r1251, %r1252, %r1253, %r1254, %r1255}, [%rd252+96];
	st.shared.v4.u32 	[%r1+112], {%r1252, %r1253, %r1254, %r1255};
	st.shared.v4.u32 	[%r1+96], {%r1248, %r1249, %r1250, %r1251};
	st.shared.v4.u32 	[%r1+80], {%r1244, %r1245, %r1246, %r1247};
	st.shared.v4.u32 	[%r1+64], {%r1240, %r1241, %r1242, %r1243};
	st.shared.v4.u32 	[%r1+48], {%r1236, %r1237, %r1238, %r1239};
	st.shared.v4.u32 	[%r1+32], {%r1232, %r1233, %r1234, %r1235};
	st.shared.v4.u32 	[%r1+16], {%r1228, %r1229, %r1230, %r1231};
	st.shared.v4.u32 	[%r1], {%r1224, %r1225, %r1226, %r1227};
$L__BB42_78:
	add.s64 	%rd84, %rd82, %rd5;
	mad.lo.s64 	%rd85, %rd84, %rd3, %rd4;
	setp.ge.u64 	%p40, %rd85, %rd133;
	@%p40 bra 	$L__BB42_80;
	mul.lo.s64 	%rd253, %rd85, %rd6;
	shl.b64 	%rd254, %rd253, 7;
	add.s64 	%rd255, %rd1, %rd254;
	ld.global.v8.u32 	{%r1256, %r1257, %r1258, %r1259, %r1260, %r1261, %r1262, %r1263}, [%rd255];
	ld.global.v8.u32 	{%r1264, %r1265, %r1266, %r1267, %r1268, %r1269, %r1270, %r1271}, [%rd255+32];
	ld.global.v8.u32 	{%r1272, %r1273, %r1274, %r1275, %r1276, %r1277, %r1278, %r1279}, [%rd255+64];
	ld.global.v8.u32 	{%r1280, %r1281, %r1282, %r1283, %r1284, %r1285, %r1286, %r1287}, [%rd255+96];
	st.shared.v4.u32 	[%r1+112], {%r1284, %r1285, %r1286, %r1287};
	st.shared.v4.u32 	[%r1+96], {%r1280, %r1281, %r1282, %r1283};
	st.shared.v4.u32 	[%r1+80], {%r1276, %r1277, %r1278, %r1279};
	st.shared.v4.u32 	[%r1+64], {%r1272, %r1273, %r1274, %r1275};
	st.shared.v4.u32 	[%r1+48], {%r1268, %r1269, %r1270, %r1271};
	st.shared.v4.u32 	[%r1+32], {%r1264, %r1265, %r1266, %r1267};
	st.shared.v4.u32 	[%r1+16], {%r1260, %r1261, %r1262, %r1263};
	st.shared.v4.u32 	[%r1], {%r1256, %r1257, %r1258, %r1259};
$L__BB42_80:
	add.s64 	%rd86, %rd84, %rd5;
	mad.lo.s64 	%rd87, %rd86, %rd3, %rd4;
	setp.ge.u64 	%p41, %rd87, %rd133;
	@%p41 bra 	$L__BB42_82;
	mul.lo.s64 	%rd256, %rd87, %rd6;
	shl.b64 	%rd257, %rd256, 7;
	add.s64 	%rd258, %rd1, %rd257;
	ld.global.v8.u32 	{%r1288, %r1289, %r1290, %r1291, %r1292, %r1293, %r1294, %r1295}, [%rd258];
	ld.global.v8.u32 	{%r1296, %r1297, %r1298, %r1299, %r1300, %r1301, %r1302, %r1303}, [%rd258+32];
	ld.global.v8.u32 	{%r1304, %r1305, %r1306, %r1307, %r1308, %r1309, %r1310, %r1311}, [%rd258+64];
	ld.global.v8.u32 	{%r1312, %r1313, %r1314, %r1315, %r1316, %r1317, %r1318, %r1319}, [%rd258+96];
	st.shared.v4.u32 	[%r1+112], {%r1316, %r1317, %r1318, %r1319};
	st.shared.v4.u32 	[%r1+96], {%r1312, %r1313, %r1314, %r1315};
	st.shared.v4.u32 	[%r1+80], {%r1308, %r1309, %r1310, %r1311};
	st.shared.v4.u32 	[%r1+64], {%r1304, %r1305, %r1306, %r1307};
	st.shared.v4.u32 	[%r1+48], {%r1300, %r1301, %r1302, %r1303};
	st.shared.v4.u32 	[%r1+32], {%r1296, %r1297, %r1298, %r1299};
	st.shared.v4.u32 	[%r1+16], {%r1292, %r1293, %r1294, %r1295};
	st.shared.v4.u32 	[%r1], {%r1288, %r1289, %r1290, %r1291};
$L__BB42_82:
	add.s64 	%rd88, %rd86, %rd5;
	mad.lo.s64 	%rd89, %rd88, %rd3, %rd4;
	setp.ge.u64 	%p42, %rd89, %rd133;
	@%p42 bra 	$L__BB42_84;
	mul.lo.s64 	%rd259, %rd89, %rd6;
	shl.b64 	%rd260, %rd259, 7;
	add.s64 	%rd261, %rd1, %rd260;
	ld.global.v8.u32 	{%r1320, %r1321, %r1322, %r1323, %r1324, %r1325, %r1326, %r1327}, [%rd261];
	ld.global.v8.u32 	{%r1328, %r1329, %r1330, %r1331, %r1332, %r1333, %r1334, %r1335}, [%rd261+32];
	ld.global.v8.u32 	{%r1336, %r1337, %r1338, %r1339, %r1340, %r1341, %r1342, %r1343}, [%rd261+64];
	ld.global.v8.u32 	{%r1344, %r1345, %r1346, %r1347, %r1348, %r1349, %r1350, %r1351}, [%rd261+96];
	st.shared.v4.u32 	[%r1+112], {%r1348, %r1349, %r1350, %r1351};
	st.shared.v4.u32 	[%r1+96], {%r1344, %r1345, %r1346, %r1347};
	st.shared.v4.u32 	[%r1+80], {%r1340, %r1341, %r1342, %r1343};
	st.shared.v4.u32 	[%r1+64], {%r1336, %r1337, %r1338, %r1339};
	st.shared.v4.u32 	[%r1+48], {%r1332, %r1333, %r1334, %r1335};
	st.shared.v4.u32 	[%r1+32], {%r1328, %r1329, %r1330, %r1331};
	st.shared.v4.u32 	[%r1+16], {%r1324, %r1325, %r1326, %r1327};
	st.shared.v4.u32 	[%r1], {%r1320, %r1321, %r1322, %r1323};
$L__BB42_84:
	add.s64 	%rd90, %rd88, %rd5;
	mad.lo.s64 	%rd91, %rd90, %rd3, %rd4;
	setp.ge.u64 	%p43, %rd91, %rd133;
	@%p43 bra 	$L__BB42_86;
	mul.lo.s64 	%rd262, %rd91, %rd6;
	shl.b64 	%rd263, %rd262, 7;
	add.s64 	%rd264, %rd1, %rd263;
	ld.global.v8.u32 	{%r1352, %r1353, %r1354, %r1355, %r1356, %r1357, %r1358, %r1359}, [%rd264];
	ld.global.v8.u32 	{%r1360, %r1361, %r1362, %r1363, %r1364, %r1365, %r1366, %r1367}, [%rd264+32];
	ld.global.v8.u32 	{%r1368, %r1369, %r1370, %r1371, %r1372, %r1373, %r1374, %r1375}, [%rd264+64];
	ld.global.v8.u32 	{%r1376, %r1377, %r1378, %r1379, %r1380, %r1381, %r1382, %r1383}, [%rd264+96];
	st.shared.v4.u32 	[%r1+112], {%r1380, %r1381, %r1382, %r1383};
	st.shared.v4.u32 	[%r1+96], {%r1376, %r1377, %r1378, %r1379};
	st.shared.v4.u32 	[%r1+80], {%r1372, %r1373, %r1374, %r1375};
	st.shared.v4.u32 	[%r1+64], {%r1368, %r1369, %r1370, %r1371};
	st.shared.v4.u32 	[%r1+48], {%r1364, %r1365, %r1366, %r1367};
	st.shared.v4.u32 	[%r1+32], {%r1360, %r1361, %r1362, %r1363};
	st.shared.v4.u32 	[%r1+16], {%r1356, %r1357, %r1358, %r1359};
	st.shared.v4.u32 	[%r1], {%r1352, %r1353, %r1354, %r1355};
$L__BB42_86:
	add.s64 	%rd92, %rd90, %rd5;
	mad.lo.s64 	%rd93, %rd92, %rd3, %rd4;
	setp.ge.u64 	%p44, %rd93, %rd133;
	@%p44 bra 	$L__BB42_88;
	mul.lo.s64 	%rd265, %rd93, %rd6;
	shl.b64 	%rd266, %rd265, 7;
	add.s64 	%rd267, %rd1, %rd266;
	ld.global.v8.u32 	{%r1384, %r1385, %r1386, %r1387, %r1388, %r1389, %r1390, %r1391}, [%rd267];
	ld.global.v8.u32 	{%r1392, %r1393, %r1394, %r1395, %r1396, %r1397, %r1398, %r1399}, [%rd267+32];
	ld.global.v8.u32 	{%r1400, %r1401, %r1402, %r1403, %r1404, %r1405, %r1406, %r1407}, [%rd267+64];
	ld.global.v8.u32 	{%r1408, %r1409, %r1410, %r1411, %r1412, %r1413, %r1414, %r1415}, [%rd267+96];
	st.shared.v4.u32 	[%r1+112], {%r1412, %r1413, %r1414, %r1415};
	st.shared.v4.u32 	[%r1+96], {%r1408, %r1409, %r1410, %r1411};
	st.shared.v4.u32 	[%r1+80], {%r1404, %r1405, %r1406, %r1407};
	st.shared.v4.u32 	[%r1+64], {%r1400, %r1401, %r1402, %r1403};
	st.shared.v4.u32 	[%r1+48], {%r1396, %r1397, %r1398, %r1399};
	st.shared.v4.u32 	[%r1+32], {%r1392, %r1393, %r1394, %r1395};
	st.shared.v4.u32 	[%r1+16], {%r1388, %r1389, %r1390, %r1391};
	st.shared.v4.u32 	[%r1], {%r1384, %r1385, %r1386, %r1387};
$L__BB42_88:
	add.s64 	%rd94, %rd92, %rd5;
	mad.lo.s64 	%rd95, %rd94, %rd3, %rd4;
	setp.ge.u64 	%p45, %rd95, %rd133;
	@%p45 bra 	$L__BB42_90;
	mul.lo.s64 	%rd268, %rd95, %rd6;
	shl.b64 	%rd269, %rd268, 7;
	add.s64 	%rd270, %rd1, %rd269;
	ld.global.v8.u32 	{%r1416, %r1417, %r1418, %r1419, %r1420, %r1421, %r1422, %r1423}, [%rd270];
	ld.global.v8.u32 	{%r1424, %r1425, %r1426, %r1427, %r1428, %r1429, %r1430, %r1431}, [%rd270+32];
	ld.global.v8.u32 	{%r1432, %r1433, %r1434, %r1435, %r1436, %r1437, %r1438, %r1439}, [%rd270+64];
	ld.global.v8.u32 	{%r1440, %r1441, %r1442, %r1443, %r1444, %r1445, %r1446, %r1447}, [%rd270+96];
	st.shared.v4.u32 	[%r1+112], {%r1444, %r1445, %r1446, %r1447};
	st.shared.v4.u32 	[%r1+96], {%r1440, %r1441, %r1442, %r1443};
	st.shared.v4.u32 	[%r1+80], {%r1436, %r1437, %r1438, %r1439};
	st.shared.v4.u32 	[%r1+64], {%r1432, %r1433, %r1434, %r1435};
	st.shared.v4.u32 	[%r1+48], {%r1428, %r1429, %r1430, %r1431};
	st.shared.v4.u32 	[%r1+32], {%r1424, %r1425, %r1426, %r1427};
	st.shared.v4.u32 	[%r1+16], {%r1420, %r1421, %r1422, %r1423};
	st.shared.v4.u32 	[%r1], {%r1416, %r1417, %r1418, %r1419};
$L__BB42_90:
	add.s64 	%rd96, %rd94, %rd5;
	mad.lo.s64 	%rd97, %rd96, %rd3, %rd4;
	setp.ge.u64 	%p46, %rd97, %rd133;
	@%p46 bra 	$L__BB42_92;
	mul.lo.s64 	%rd271, %rd97, %rd6;
	shl.b64 	%rd272, %rd271, 7;
	add.s64 	%rd273, %rd1, %rd272;
	ld.global.v8.u32 	{%r1448, %r1449, %r1450, %r1451, %r1452, %r1453, %r1454, %r1455}, [%rd273];
	ld.global.v8.u32 	{%r1456, %r1457, %r1458, %r1459, %r1460, %r1461, %r1462, %r1463}, [%rd273+32];
	ld.global.v8.u32 	{%r1464, %r1465, %r1466, %r1467, %r1468, %r1469, %r1470, %r1471}, [%rd273+64];
	ld.global.v8.u32 	{%r1472, %r1473, %r1474, %r1475, %r1476, %r1477, %r1478, %r1479}, [%rd273+96];
	st.shared.v4.u32 	[%r1+112], {%r1476, %r1477, %r1478, %r1479};
	st.shared.v4.u32 	[%r1+96], {%r1472, %r1473, %r1474, %r1475};
	st.shared.v4.u32 	[%r1+80], {%r1468, %r1469, %r1470, %r1471};
	st.shared.v4.u32 	[%r1+64], {%r1464, %r1465, %r1466, %r1467};
	st.shared.v4.u32 	[%r1+48], {%r1460, %r1461, %r1462, %r1463};
	st.shared.v4.u32 	[%r1+32], {%r1456, %r1457, %r1458, %r1459};
	st.shared.v4.u32 	[%r1+16], {%r1452, %r1453, %r1454, %r1455};
	st.shared.v4.u32 	[%r1], {%r1448, %r1449, %r1450, %r1451};
$L__BB42_92:
	add.s64 	%rd98, %rd96, %rd5;
	mad.lo.s64 	%rd99, %rd98, %rd3, %rd4;
	setp.ge.u64 	%p47, %rd99, %rd133;
	@%p47 bra 	$L__BB42_94;
	mul.lo.s64 	%rd274, %rd99, %rd6;
	shl.b64 	%rd275, %rd274, 7;
	add.s64 	%rd276, %rd1, %rd275;
	ld.global.v8.u32 	{%r1480, %r1481, %r1482, %r1483, %r1484, %r1485, %r1486, %r1487}, [%rd276];
	ld.global.v8.u32 	{%r1488, %r1489, %r1490, %r1491, %r1492, %r1493, %r1494, %r1495}, [%rd276+32];
	ld.global.v8.u32 	{%r1496, %r1497, %r1498, %r1499, %r1500, %r1501, %r1502, %r1503}, [%rd276+64];
	ld.global.v8.u32 	{%r1504, %r1505, %r1506, %r1507, %r1508, %r1509, %r1510, %r1511}, [%rd276+96];
	st.shared.v4.u32 	[%r1+112], {%r1508, %r1509, %r1510, %r1511};
	st.shared.v4.u32 	[%r1+96], {%r1504, %r1505, %r1506, %r1507};
	st.shared.v4.u32 	[%r1+80], {%r1500, %r1501, %r1502, %r1503};
	st.shared.v4.u32 	[%r1+64], {%r1496, %r1497, %r1498, %r1499};
	st.shared.v4.u32 	[%r1+48], {%r1492, %r1493, %r1494, %r1495};
	st.shared.v4.u32 	[%r1+32], {%r1488, %r1489, %r1490, %r1491};
	st.shared.v4.u32 	[%r1+16], {%r1484, %r1485, %r1486, %r1487};
	st.shared.v4.u32 	[%r1], {%r1480, %r1481, %r1482, %r1483};
$L__BB42_94:
	add.s64 	%rd100, %rd98, %rd5;
	mad.lo.s64 	%rd101, %rd100, %rd3, %rd4;
	setp.ge.u64 	%p48, %rd101, %rd133;
	@%p48 bra 	$L__BB42_96;
	mul.lo.s64 	%rd277, %rd101, %rd6;
	shl.b64 	%rd278, %rd277, 7;
	add.s64 	%rd279, %rd1, %rd278;
	ld.global.v8.u32 	{%r1512, %r1513, %r1514, %r1515, %r1516, %r1517, %r1518, %r1519}, [%rd279];
	ld.global.v8.u32 	{%r1520, %r1521, %r1522, %r1523, %r1524, %r1525, %r1526, %r1527}, [%rd279+32];
	ld.global.v8.u32 	{%r1528, %r1529, %r1530, %r1531, %r1532, %r1533, %r1534, %r1535}, [%rd279+64];
	ld.global.v8.u32 	{%r1536, %r1537, %r1538, %r1539, %r1540, %r1541, %r1542, %r1543}, [%rd279+96];
	st.shared.v4.u32 	[%r1+112], {%r1540, %r1541, %r1542, %r1543};
	st.shared.v4.u32 	[%r1+96], {%r1536, %r1537, %r1538, %r1539};
	st.shared.v4.u32 	[%r1+80], {%r1532, %r1533, %r1534, %r1535};
	st.shared.v4.u32 	[%r1+64], {%r1528, %r1529, %r1530, %r1531};
	st.shared.v4.u32 	[%r1+48], {%r1524, %r1525, %r1526, %r1527};
	st.shared.v4.u32 	[%r1+32], {%r1520, %r1521, %r1522, %r1523};
	st.shared.v4.u32 	[%r1+16], {%r1516, %r1517, %r1518, %r1519};
	st.shared.v4.u32 	[%r1], {%r1512, %r1513, %r1514, %r1515};
$L__BB42_96:
	add.s64 	%rd102, %rd100, %rd5;
	mad.lo.s64 	%rd103, %rd102, %rd3, %rd4;
	setp.ge.u64 	%p49, %rd103, %rd133;
	@%p49 bra 	$L__BB42_98;
	mul.lo.s64 	%rd280, %rd103, %rd6;
	shl.b64 	%rd281, %rd280, 7;
	add.s64 	%rd282, %rd1, %rd281;
	ld.global.v8.u32 	{%r1544, %r1545, %r1546, %r1547, %r1548, %r1549, %r1550, %r1551}, [%rd282];
	ld.global.v8.u32 	{%r1552, %r1553, %r1554, %r1555, %r1556, %r1557, %r1558, %r1559}, [%rd282+32];
	ld.global.v8.u32 	{%r1560, %r1561, %r1562, %r1563, %r1564, %r1565, %r1566, %r1567}, [%rd282+64];
	ld.global.v8.u32 	{%r1568, %r1569, %r1570, %r1571, %r1572, %r1573, %r1574, %r1575}, [%rd282+96];
	st.shared.v4.u32 	[%r1+112], {%r1572, %r1573, %r1574, %r1575};
	st.shared.v4.u32 	[%r1+96], {%r1568, %r1569, %r1570, %r1571};
	st.shared.v4.u32 	[%r1+80], {%r1564, %r1565, %r1566, %r1567};
	st.shared.v4.u32 	[%r1+64], {%r1560, %r1561, %r1562, %r1563};
	st.shared.v4.u32 	[%r1+48], {%r1556, %r1557, %r1558, %r1559};
	st.shared.v4.u32 	[%r1+32], {%r1552, %r1553, %r1554, %r1555};
	st.shared.v4.u32 	[%r1+16], {%r1548, %r1549, %r1550, %r1551};
	st.shared.v4.u32 	[%r1], {%r1544, %r1545, %r1546, %r1547};
$L__BB42_98:
	add.s64 	%rd104, %rd102, %rd5;
	mad.lo.s64 	%rd105, %rd104, %rd3, %rd4;
	setp.ge.u64 	%p50, %rd105, %rd133;
	@%p50 bra 	$L__BB42_100;
	mul.lo.s64 	%rd283, %rd105, %rd6;
	shl.b64 	%rd284, %rd283, 7;
	add.s64 	%rd285, %rd1, %rd284;
	ld.global.v8.u32 	{%r1576, %r1577, %r1578, %r1579, %r1580, %r1581, %r1582, %r1583}, [%rd285];
	ld.global.v8.u32 	{%r1584, %r1585, %r1586, %r1587, %r1588, %r1589, %r1590, %r1591}, [%rd285+32];
	ld.global.v8.u32 	{%r1592, %r1593, %r1594, %r1595, %r1596, %r1597, %r1598, %r1599}, [%rd285+64];
	ld.global.v8.u32 	{%r1600, %r1601, %r1602, %r1603, %r1604, %r1605, %r1606, %r1607}, [%rd285+96];
	st.shared.v4.u32 	[%r1+112], {%r1604, %r1605, %r1606, %r1607};
	st.shared.v4.u32 	[%r1+96], {%r1600, %r1601, %r1602, %r1603};
	st.shared.v4.u32 	[%r1+80], {%r1596, %r1597, %r1598, %r1599};
	st.shared.v4.u32 	[%r1+64], {%r1592, %r1593, %r1594, %r1595};
	st.shared.v4.u32 	[%r1+48], {%r1588, %r1589, %r1590, %r1591};
	st.shared.v4.u32 	[%r1+32], {%r1584, %r1585, %r1586, %r1587};
	st.shared.v4.u32 	[%r1+16], {%r1580, %r1581, %r1582, %r1583};
	st.shared.v4.u32 	[%r1], {%r1576, %r1577, %r1578, %r1579};
$L__BB42_100:
	add.s64 	%rd106, %rd104, %rd5;
	mad.lo.s64 	%rd107, %rd106, %rd3, %rd4;
	setp.ge.u64 	%p51, %rd107, %rd133;
	@%p51 bra 	$L__BB42_102;
	mul.lo.s64 	%rd286, %rd107, %rd6;
	shl.b64 	%rd287, %rd286, 7;
	add.s64 	%rd288, %rd1, %rd287;
	ld.global.v8.u32 	{%r1608, %r1609, %r1610, %r1611, %r1612, %r1613, %r1614, %r1615}, [%rd288];
	ld.global.v8.u32 	{%r1616, %r1617, %r1618, %r1619, %r1620, %r1621, %r1622, %r1623}, [%rd288+32];
	ld.global.v8.u32 	{%r1624, %r1625, %r1626, %r1627, %r1628, %r1629, %r1630, %r1631}, [%rd288+64];
	ld.global.v8.u32 	{%r1632, %r1633, %r1634, %r1635, %r1636, %r1637, %r1638, %r1639}, [%rd288+96];
	st.shared.v4.u32 	[%r1+112], {%r1636, %r1637, %r1638, %r1639};
	st.shared.v4.u32 	[%r1+96], {%r1632, %r1633, %r1634, %r1635};
	st.shared.v4.u32 	[%r1+80], {%r1628, %r1629, %r1630, %r1631};
	st.shared.v4.u32 	[%r1+64], {%r1624, %r1625, %r1626, %r1627};
	st.shared.v4.u32 	[%r1+48], {%r1620, %r1621, %r1622, %r1623};
	st.shared.v4.u32 	[%r1+32], {%r1616, %r1617, %r1618, %r1619};
	st.shared.v4.u32 	[%r1+16], {%r1612, %r1613, %r1614, %r1615};
	st.shared.v4.u32 	[%r1], {%r1608, %r1609, %r1610, %r1611};
$L__BB42_102:
	add.s64 	%rd108, %rd106, %rd5;
	mad.lo.s64 	%rd109, %rd108, %rd3, %rd4;
	setp.ge.u64 	%p52, %rd109, %rd133;
	@%p52 bra 	$L__BB42_104;
	mul.lo.s64 	%rd289, %rd109, %rd6;
	shl.b64 	%rd290, %rd289, 7;
	add.s64 	%rd291, %rd1, %rd290;
	ld.global.v8.u32 	{%r1640, %r1641, %r1642, %r1643, %r1644, %r1645, %r1646, %r1647}, [%rd291];
	ld.global.v8.u32 	{%r1648, %r1649, %r1650, %r1651, %r1652, %r1653, %r1654, %r1655}, [%rd291+32];
	ld.global.v8.u32 	{%r1656, %r1657, %r1658, %r1659, %r1660, %r1661, %r1662, %r1663}, [%rd291+64];
	ld.global.v8.u32 	{%r1664, %r1665, %r1666, %r1667, %r1668, %r1669, %r1670, %r1671}, [%rd291+96];
	st.shared.v4.u32 	[%r1+112], {%r1668, %r1669, %r1670, %r1671};
	st.shared.v4.u32 	[%r1+96], {%r1664, %r1665, %r1666, %r1667};
	st.shared.v4.u32 	[%r1+80], {%r1660, %r1661, %r1662, %r1663};
	st.shared.v4.u32 	[%r1+64], {%r1656, %r1657, %r1658, %r1659};
	st.shared.v4.u32 	[%r1+48], {%r1652, %r1653, %r1654, %r1655};
	st.shared.v4.u32 	[%r1+32], {%r1648, %r1649, %r1650, %r1651};
	st.shared.v4.u32 	[%r1+16], {%r1644, %r1645, %r1646, %r1647};
	st.shared.v4.u32 	[%r1], {%r1640, %r1641, %r1642, %r1643};
$L__BB42_104:
	add.s64 	%rd110, %rd108, %rd5;
	mad.lo.s64 	%rd111, %rd110, %rd3, %rd4;
	setp.ge.u64 	%p53, %rd111, %rd133;
	@%p53 bra 	$L__BB42_106;
	mul.lo.s64 	%rd292, %rd111, %rd6;
	shl.b64 	%rd293, %rd292, 7;
	add.s64 	%rd294, %rd1, %rd293;
	ld.global.v8.u32 	{%r1672, %r1673, %r1674, %r1675, %r1676, %r1677, %r1678, %r1679}, [%rd294];
	ld.global.v8.u32 	{%r1680, %r1681, %r1682, %r1683, %r1684, %r1685, %r1686, %r1687}, [%rd294+32];
	ld.global.v8.u32 	{%r1688, %r1689, %r1690, %r1691, %r1692, %r1693, %r1694, %r1695}, [%rd294+64];
	ld.global.v8.u32 	{%r1696, %r1697, %r1698, %r1699, %r1700, %r1701, %r1702, %r1703}, [%rd294+96];
	st.shared.v4.u32 	[%r1+112], {%r1700, %r1701, %r1702, %r1703};
	st.shared.v4.u32 	[%r1+96], {%r1696, %r1697, %r1698, %r1699};
	st.shared.v4.u32 	[%r1+80], {%r1692, %r1693, %r1694, %r1695};
	st.shared.v4.u32 	[%r1+64], {%r1688, %r1689, %r1690, %r1691};
	st.shared.v4.u32 	[%r1+48], {%r1684, %r1685, %r1686, %r1687};
	st.shared.v4.u32 	[%r1+32], {%r1680, %r1681, %r1682, %r1683};
	st.shared.v4.u32 	[%r1+16], {%r1676, %r1677, %r1678, %r1679};
	st.shared.v4.u32 	[%r1], {%r1672, %r1673, %r1674, %r1675};
$L__BB42_106:
	add.s64 	%rd112, %rd110, %rd5;
	mad.lo.s64 	%rd113, %rd112, %rd3, %rd4;
	setp.ge.u64 	%p54, %rd113, %rd133;
	@%p54 bra 	$L__BB42_108;
	mul.lo.s64 	%rd295, %rd113, %rd6;
	shl.b64 	%rd296, %rd295, 7;
	add.s64 	%rd297, %rd1, %rd296;
	ld.global.v8.u32 	{%r1704, %r1705, %r1706, %r1707, %r1708, %r1709, %r1710, %r1711}, [%rd297];
	ld.global.v8.u32 	{%r1712, %r1713, %r1714, %r1715, %r1716, %r1717, %r1718, %r1719}, [%rd297+32];
	ld.global.v8.u32 	{%r1720, %r1721, %r1722, %r1723, %r1724, %r1725, %r1726, %r1727}, [%rd297+64];
	ld.global.v8.u32 	{%r1728, %r1729, %r1730, %r1731, %r1732, %r1733, %r1734, %r1735}, [%rd297+96];
	st.shared.v4.u32 	[%r1+112], {%r1732, %r1733, %r1734, %r1735};
	st.shared.v4.u32 	[%r1+96], {%r1728, %r1729, %r1730, %r1731};
	st.shared.v4.u32 	[%r1+80], {%r1724, %r1725, %r1726, %r1727};
	st.shared.v4.u32 	[%r1+64], {%r1720, %r1721, %r1722, %r1723};
	st.shared.v4.u32 	[%r1+48], {%r1716, %r1717, %r1718, %r1719};
	st.shared.v4.u32 	[%r1+32], {%r1712, %r1713, %r1714, %r1715};
	st.shared.v4.u32 	[%r1+16], {%r1708, %r1709, %r1710, %r1711};
	st.shared.v4.u32 	[%r1], {%r1704, %r1705, %r1706, %r1707};
$L__BB42_108:
	add.s64 	%rd114, %rd112, %rd5;
	mad.lo.s64 	%rd115, %rd114, %rd3, %rd4;
	setp.ge.u64 	%p55, %rd115, %rd133;
	@%p55 bra 	$L__BB42_110;
	mul.lo.s64 	%rd298, %rd115, %rd6;
	shl.b64 	%rd299, %rd298, 7;
	add.s64 	%rd300, %rd1, %rd299;
	ld.global.v8.u32 	{%r1736, %r1737, %r1738, %r1739, %r1740, %r1741, %r1742, %r1743}, [%rd300];
	ld.global.v8.u32 	{%r1744, %r1745, %r1746, %r1747, %r1748, %r1749, %r1750, %r1751}, [%rd300+32];
	ld.global.v8.u32 	{%r1752, %r1753, %r1754, %r1755, %r1756, %r1757, %r1758, %r1759}, [%rd300+64];
	ld.global.v8.u32 	{%r1760, %r1761, %r1762, %r1763, %r1764, %r1765, %r1766, %r1767}, [%rd300+96];
	st.shared.v4.u32 	[%r1+112], {%r1764, %r1765, %r1766, %r1767};
	st.shared.v4.u32 	[%r1+96], {%r1760, %r1761, %r1762, %r1763};
	st.shared.v4.u32 	[%r1+80], {%r1756, %r1757, %r1758, %r1759};
	st.shared.v4.u32 	[%r1+64], {%r1752, %r1753, %r1754, %r1755};
	st.shared.v4.u32 	[%r1+48], {%r1748, %r1749, %r1750, %r1751};
	st.shared.v4.u32 	[%r1+32], {%r1744, %r1745, %r1746, %r1747};
	st.shared.v4.u32 	[%r1+16], {%r1740, %r1741, %r1742, %r1743};
	st.shared.v4.u32 	[%r1], {%r1736, %r1737, %r1738, %r1739};
$L__BB42_110:
	add.s64 	%rd116, %rd114, %rd5;
	mad.lo.s64 	%rd117, %rd116, %rd3, %rd4;
	setp.ge.u64 	%p56, %rd117, %rd133;
	@%p56 bra 	$L__BB42_112;
	mul.lo.s64 	%rd301, %rd117, %rd6;
	shl.b64 	%rd302, %rd301, 7;
	add.s64 	%rd303, %rd1, %rd302;
	ld.global.v8.u32 	{%r1768, %r1769, %r1770, %r1771, %r1772, %r1773, %r1774, %r1775}, [%rd303];
	ld.global.v8.u32 	{%r1776, %r1777, %r1778, %r1779, %r1780, %r1781, %r1782, %r1783}, [%rd303+32];
	ld.global.v8.u32 	{%r1784, %r1785, %r1786, %r1787, %r1788, %r1789, %r1790, %r1791}, [%rd303+64];
	ld.global.v8.u32 	{%r1792, %r1793, %r1794, %r1795, %r1796, %r1797, %r1798, %r1799}, [%rd303+96];
	st.shared.v4.u32 	[%r1+112], {%r1796, %r1797, %r1798, %r1799};
	st.shared.v4.u32 	[%r1+96], {%r1792, %r1793, %r1794, %r1795};
	st.shared.v4.u32 	[%r1+80], {%r1788, %r1789, %r1790, %r1791};
	st.shared.v4.u32 	[%r1+64], {%r1784, %r1785, %r1786, %r1787};
	st.shared.v4.u32 	[%r1+48], {%r1780, %r1781, %r1782, %r1783};
	st.shared.v4.u32 	[%r1+32], {%r1776, %r1777, %r1778, %r1779};
	st.shared.v4.u32 	[%r1+16], {%r1772, %r1773, %r1774, %r1775};
	st.shared.v4.u32 	[%r1], {%r1768, %r1769, %r1770, %r1771};
$L__BB42_112:
	add.s64 	%rd118, %rd116, %rd5;
	mad.lo.s64 	%rd119, %rd118, %rd3, %rd4;
	setp.ge.u64 	%p57, %rd119, %rd133;
	@%p57 bra 	$L__BB42_114;
	mul.lo.s64 	%rd304, %rd119, %rd6;
	shl.b64 	%rd305, %rd304, 7;
	add.s64 	%rd306, %rd1, %rd305;
	ld.global.v8.u32 	{%r1800, %r1801, %r1802, %r1803, %r1804, %r1805, %r1806, %r1807}, [%rd306];
	ld.global.v8.u32 	{%r1808, %r1809, %r1810, %r1811, %r1812, %r1813, %r1814, %r1815}, [%rd306+32];
	ld.global.v8.u32 	{%r1816, %r1817, %r1818, %r1819, %r1820, %r1821, %r1822, %r1823}, [%rd306+64];
	ld.global.v8.u32 	{%r1824, %r1825, %r1826, %r1827, %r1828, %r1829, %r1830, %r1831}, [%rd306+96];
	st.shared.v4.u32 	[%r1+112], {%r1828, %r1829, %r1830, %r1831};
	st.shared.v4.u32 	[%r1+96], {%r1824, %r1825, %r1826, %r1827};
	st.shared.v4.u32 	[%r1+80], {%r1820, %r1821, %r1822, %r1823};
	st.shared.v4.u32 	[%r1+64], {%r1816, %r1817, %r1818, %r1819};
	st.shared.v4.u32 	[%r1+48], {%r1812, %r1813, %r1814, %r1815};
	st.shared.v4.u32 	[%r1+32], {%r1808, %r1809, %r1810, %r1811};
	st.shared.v4.u32 	[%r1+16], {%r1804, %r1805, %r1806, %r1807};
	st.shared.v4.u32 	[%r1], {%r1800, %r1801, %r1802, %r1803};
$L__BB42_114:
	add.s64 	%rd120, %rd118, %rd5;
	mad.lo.s64 	%rd121, %rd120, %rd3, %rd4;
	setp.ge.u64 	%p58, %rd121, %rd133;
	@%p58 bra 	$L__BB42_116;
	mul.lo.s64 	%rd307, %rd121, %rd6;
	shl.b64 	%rd308, %rd307, 7;
	add.s64 	%rd309, %rd1, %rd308;
	ld.global.v8.u32 	{%r1832, %r1833, %r1834, %r1835, %r1836, %r1837, %r1838, %r1839}, [%rd309];
	ld.global.v8.u32 	{%r1840, %r1841, %r1842, %r1843, %r1844, %r1845, %r1846, %r1847}, [%rd309+32];
	ld.global.v8.u32 	{%r1848, %r1849, %r1850, %r1851, %r1852, %r1853, %r1854, %r1855}, [%rd309+64];
	ld.global.v8.u32 	{%r1856, %r1857, %r1858, %r1859, %r1860, %r1861, %r1862, %r1863}, [%rd309+96];
	st.shared.v4.u32 	[%r1+112], {%r1860, %r1861, %r1862, %r1863};
	st.shared.v4.u32 	[%r1+96], {%r1856, %r1857, %r1858, %r1859};
	st.shared.v4.u32 	[%r1+80], {%r1852, %r1853, %r1854, %r1855};
	st.shared.v4.u32 	[%r1+64], {%r1848, %r1849, %r1850, %r1851};
	st.shared.v4.u32 	[%r1+48], {%r1844, %r1845, %r1846, %r1847};
	st.shared.v4.u32 	[%r1+32], {%r1840, %r1841, %r1842, %r1843};
	st.shared.v4.u32 	[%r1+16], {%r1836, %r1837, %r1838, %r1839};
	st.shared.v4.u32 	[%r1], {%r1832, %r1833, %r1834, %r1835};
$L__BB42_116:
	add.s64 	%rd122, %rd120, %rd5;
	mad.lo.s64 	%rd123, %rd122, %rd3, %rd4;
	setp.ge.u64 	%p59, %rd123, %rd133;
	@%p59 bra 	$L__BB42_118;
	mul.lo.s64 	%rd310, %rd123, %rd6;
	shl.b64 	%rd311, %rd310, 7;
	add.s64 	%rd312, %rd1, %rd311;
	ld.global.v8.u32 	{%r1864, %r1865, %r1866, %r1867, %r1868, %r1869, %r1870, %r1871}, [%rd312];
	ld.global.v8.u32 	{%r1872, %r1873, %r1874, %r1875, %r1876, %r1877, %r1878, %r1879}, [%rd312+32];
	ld.global.v8.u32 	{%r1880, %r1881, %r1882, %r1883, %r1884, %r1885, %r1886, %r1887}, [%rd312+64];
	ld.global.v8.u32 	{%r1888, %r1889, %r1890, %r1891, %r1892, %r1893, %r1894, %r1895}, [%rd312+96];
	st.shared.v4.u32 	[%r1+112], {%r1892, %r1893, %r1894, %r1895};
	st.shared.v4.u32 	[%r1+96], {%r1888, %r1889, %r1890, %r1891};
	st.shared.v4.u32 	[%r1+80], {%r1884, %r1885, %r1886, %r1887};
	st.shared.v4.u32 	[%r1+64], {%r1880, %r1881, %r1882, %r1883};
	st.shared.v4.u32 	[%r1+48], {%r1876, %r1877, %r1878, %r1879};
	st.shared.v4.u32 	[%r1+32], {%r1872, %r1873, %r1874, %r1875};
	st.shared.v4.u32 	[%r1+16], {%r1868, %r1869, %r1870, %r1871};
	st.shared.v4.u32 	[%r1], {%r1864, %r1865, %r1866, %r1867};
$L__BB42_118:
	add.s64 	%rd124, %rd122, %rd5;
	mad.lo.s64 	%rd125, %rd124, %rd3, %rd4;
	setp.ge.u64 	%p60, %rd125, %rd133;
	@%p60 bra 	$L__BB42_120;
	mul.lo.s64 	%rd313, %rd125, %rd6;
	shl.b64 	%rd314, %rd313, 7;
	add.s64 	%rd315, %rd1, %rd314;
	ld.global.v8.u32 	{%r1896, %r1897, %r1898, %r1899, %r1900, %r1901, %r1902, %r1903}, [%rd315];
	ld.global.v8.u32 	{%r1904, %r1905, %r1906, %r1907, %r1908, %r1909, %r1910, %r1911}, [%rd315+32];
	ld.global.v8.u32 	{%r1912, %r1913, %r1914, %r1915, %r1916, %r1917, %r1918, %r1919}, [%rd315+64];
	ld.global.v8.u32 	{%r1920, %r1921, %r1922, %r1923, %r1924, %r1925, %r1926, %r1927}, [%rd315+96];
	st.shared.v4.u32 	[%r1+112], {%r1924, %r1925, %r1926, %r1927};
	st.shared.v4.u32 	[%r1+96], {%r1920, %r1921, %r1922, %r1923};
	st.shared.v4.u32 	[%r1+80], {%r1916, %r1917, %r1918, %r1919};
	st.shared.v4.u32 	[%r1+64], {%r1912, %r1913, %r1914, %r1915};
	st.shared.v4.u32 	[%r1+48], {%r1908, %r1909, %r1910, %r1911};
	st.shared.v4.u32 	[%r1+32], {%r1904, %r1905, %r1906, %r1907};
	st.shared.v4.u32 	[%r1+16], {%r1900, %r1901, %r1902, %r1903};
	st.shared.v4.u32 	[%r1], {%r1896, %r1897, %r1898, %r1899};
$L__BB42_120:
	add.s64 	%rd126, %rd124, %rd5;
	mad.lo.s64 	%rd127, %rd126, %rd3, %rd4;
	setp.ge.u64 	%p61, %rd127, %rd133;
	@%p61 bra 	$L__BB42_122;
	mul.lo.s64 	%rd316, %rd127, %rd6;
	shl.b64 	%rd317, %rd316, 7;
	add.s64 	%rd318, %rd1, %rd317;
	ld.global.v8.u32 	{%r1928, %r1929, %r1930, %r1931, %r1932, %r1933, %r1934, %r1935}, [%rd318];
	ld.global.v8.u32 	{%r1936, %r1937, %r1938, %r1939, %r1940, %r1941, %r1942, %r1943}, [%rd318+32];
	ld.global.v8.u32 	{%r1944, %r1945, %r1946, %r1947, %r1948, %r1949, %r1950, %r1951}, [%rd318+64];
	ld.global.v8.u32 	{%r1952, %r1953, %r1954, %r1955, %r1956, %r1957, %r1958, %r1959}, [%rd318+96];
	st.shared.v4.u32 	[%r1+112], {%r1956, %r1957, %r1958, %r1959};
	st.shared.v4.u32 	[%r1+96], {%r1952, %r1953, %r1954, %r1955};
	st.shared.v4.u32 	[%r1+80], {%r1948, %r1949, %r1950, %r1951};
	st.shared.v4.u32 	[%r1+64], {%r1944, %r1945, %r1946, %r1947};
	st.shared.v4.u32 	[%r1+48], {%r1940, %r1941, %r1942, %r1943};
	st.shared.v4.u32 	[%r1+32], {%r1936, %r1937, %r1938, %r1939};
	st.shared.v4.u32 	[%r1+16], {%r1932, %r1933, %r1934, %r1935};
	st.shared.v4.u32 	[%r1], {%r1928, %r1929, %r1930, %r1931};
$L__BB42_122:
	add.s64 	%rd128, %rd126, %rd5;
	mad.lo.s64 	%rd129, %rd128, %rd3, %rd4;
	setp.ge.u64 	%p62, %rd129, %rd133;
	@%p62 bra 	$L__BB42_124;
	mul.lo.s64 	%rd319, %rd129, %rd6;
	shl.b64 	%rd320, %rd319, 7;
	add.s64 	%rd321, %rd1, %rd320;
	ld.global.v8.u32 	{%r1960, %r1961, %r1962, %r1963, %r1964, %r1965, %r1966, %r1967}, [%rd321];
	ld.global.v8.u32 	{%r1968, %r1969, %r1970, %r1971, %r1972, %r1973, %r1974, %r1975}, [%rd321+32];
	ld.global.v8.u32 	{%r1976, %r1977, %r1978, %r1979, %r1980, %r1981, %r1982, %r1983}, [%rd321+64];
	ld.global.v8.u32 	{%r1984, %r1985, %r1986, %r1987, %r1988, %r1989, %r1990, %r1991}, [%rd321+96];
	st.shared.v4.u32 	[%r1+112], {%r1988, %r1989, %r1990, %r1991};
	st.shared.v4.u32 	[%r1+96], {%r1984, %r1985, %r1986, %r1987};
	st.shared.v4.u32 	[%r1+80], {%r1980, %r1981, %r1982, %r1983};
	st.shared.v4.u32 	[%r1+64], {%r1976, %r1977, %r1978, %r1979};
	st.shared.v4.u32 	[%r1+48], {%r1972, %r1973, %r1974, %r1975};
	st.shared.v4.u32 	[%r1+32], {%r1968, %r1969, %r1970, %r1971};
	st.shared.v4.u32 	[%r1+16], {%r1964, %r1965, %r1966, %r1967};
	st.shared.v4.u32 	[%r1], {%r1960, %r1961, %r1962, %r1963};
$L__BB42_124:
	add.s64 	%rd130, %rd128, %rd5;
	mad.lo.s64 	%rd131, %rd130, %rd3, %rd4;
	setp.ge.u64 	%p63, %rd131, %rd133;
	@%p63 bra 	$L__BB42_126;
	mul.lo.s64 	%rd322, %rd131, %rd6;
	shl.b64 	%rd323, %rd322, 7;
	add.s64 	%rd324, %rd1, %rd323;
	ld.global.v8.u32 	{%r1992, %r1993, %r1994, %r1995, %r1996, %r1997, %r1998, %r1999}, [%rd324];
	ld.global.v8.u32 	{%r2000, %r2001, %r2002, %r2003, %r2004, %r2005, %r2006, %r2007}, [%rd324+32];
	ld.global.v8.u32 	{%r2008, %r2009, %r2010, %r2011, %r2012, %r2013, %r2014, %r2015}, [%rd324+64];
	ld.global.v8.u32 	{%r2016, %r2017, %r2018, %r2019, %r2020, %r2021, %r2022, %r2023}, [%rd324+96];
	st.shared.v4.u32 	[%r1+112], {%r2020, %r2021, %r2022, %r2023};
	st.shared.v4.u32 	[%r1+96], {%r2016, %r2017, %r2018, %r2019};
	st.shared.v4.u32 	[%r1+80], {%r2012, %r2013, %r2014, %r2015};
	st.shared.v4.u32 	[%r1+64], {%r2008, %r2009, %r2010, %r2011};
	st.shared.v4.u32 	[%r1+48], {%r2004, %r2005, %r2006, %r2007};
	st.shared.v4.u32 	[%r1+32], {%r2000, %r2001, %r2002, %r2003};
	st.shared.v4.u32 	[%r1+16], {%r1996, %r1997, %r1998, %r1999};
	st.shared.v4.u32 	[%r1], {%r1992, %r1993, %r1994, %r1995};
$L__BB42_126:
	add.s64 	%rd325, %rd130, %rd5;
	mad.lo.s64 	%rd132, %rd325, %rd3, %rd4;
	setp.ge.u64 	%p64, %rd132, %rd133;
	@%p64 bra 	$L__BB42_128;
	mul.lo.s64 	%rd326, %rd132, %rd6;
	shl.b64 	%rd327, %rd326, 7;
	add.s64 	%rd328, %rd1, %rd327;
	ld.global.v8.u32 	{%r2024, %r2025, %r2026, %r2027, %r2028, %r2029, %r2030, %r2031}, [%rd328];
	ld.global.v8.u32 	{%r2032, %r2033, %r2034, %r2035, %r2036, %r2037, %r2038, %r2039}, [%rd328+32];
	ld.global.v8.u32 	{%r2040, %r2041, %r2042, %r2043, %r2044, %r2045, %r2046, %r2047}, [%rd328+64];
	ld.global.v8.u32 	{%r2048, %r2049, %r2050, %r2051, %r2052, %r2053, %r2054, %r2055}, [%rd328+96];
	st.shared.v4.u32 	[%r1+112], {%r2052, %r2053, %r2054, %r2055};
	st.shared.v4.u32 	[%r1+96], {%r2048, %r2049, %r2050, %r2051};
	st.shared.v4.u32 	[%r1+80], {%r2044, %r2045, %r2046, %r2047};
	st.shared.v4.u32 	[%r1+64], {%r2040, %r2041, %r2042, %r2043};
	st.shared.v4.u32 	[%r1+48], {%r2036, %r2037, %r2038, %r2039};
	st.shared.v4.u32 	[%r1+32], {%r2032, %r2033, %r2034, %r2035};
	st.shared.v4.u32 	[%r1+16], {%r2028, %r2029, %r2030, %r2031};
	st.shared.v4.u32 	[%r1], {%r2024, %r2025, %r2026, %r2027};
$L__BB42_128:
	bar.sync 	0;
	ret;

}
	// .globl	_Z22stridedBandwidthKernelILi128ELi128EEvPKcmi
.visible .entry _Z22stridedBandwidthKernelILi128ELi128EEvPKcmi(
	.param .u64 .ptr .align 1 _Z22stridedBandwidthKernelILi128ELi128EEvPKcmi_param_0,
	.param .u64 _Z22stridedBandwidthKernelILi128ELi128EEvPKcmi_param_1,
	.param .u32 _Z22stridedBandwidthKernelILi128ELi128EEvPKcmi_param_2
)
{
	.reg .pred 	%p<129>;
	.reg .b32 	%r<4104>;
	.reg .b64 	%rd<649>;

	ld.param.u64 	%rd262, [_Z22stridedBandwidthKernelILi128ELi128EEvPKcmi_param_0];
	ld.param.u64 	%rd261, [_Z22stridedBandwidthKernelILi128ELi128EEvPKcmi_param_1];
	ld.param.s32 	%rd6, [_Z22stridedBandwidthKernelILi128ELi128EEvPKcmi_param_2];
	cvta.to.global.u64 	%rd1, %rd262;
	mov.u32 	%r2, %ctaid.x;
	cvt.u64.u32 	%rd2, %r2;
	mov.u32 	%r3, %ntid.x;
	cvt.u64.u32 	%rd3, %r3;
	mov.u32 	%r4, %tid.x;
	cvt.u64.u32 	%rd4, %r4;
	mov.u32 	%r5, %nctaid.x;
	cvt.u64.u32 	%rd5, %r5;
	shl.b32 	%r6, %r4, 7;
	mov.u32 	%r7, smem_buffer;
	add.s32 	%r1, %r7, %r6;
	mul.wide.u32 	%rd263, %r2, %r3;
	add.s64 	%rd7, %rd263, %rd4;
	setp.ge.u64 	%p1, %rd7, %rd261;
	@%p1 bra 	$L__BB43_2;
	mul.lo.s64 	%rd264, %rd7, %rd6;
	shl.b64 	%rd265, %rd264, 7;
	add.s64 	%rd266, %rd1, %rd265;
	ld.global.v8.u32 	{%r8, %r9, %r10, %r11, %r12, %r13, %r14, %r15}, [%rd266];
	ld.global.v8.u32 	{%r16, %r17, %r18, %r19, %r20, %r21, %r22, %r23}, [%rd266+32];
	ld.global.v8.u32 	{%r24, %r25, %r26, %r27, %r28, %r29, %r30, %r31}, [%rd266+64];
	ld.global.v8.u32 	{%r32, %r33, %r34, %r35, %r36, %r37, %r38, %r39}, [%rd266+96];
	st.shared.v4.u32 	[%r1+112], {%r36, %r37, %r38, %r39};
	st.shared.v4.u32 	[%r1+96], {%r32, %r33, %r34, %r35};
	st.shared.v4.u32 	[%r1+80], {%r28, %r29, %r30, %r31};
	st.shared.v4.u32 	[%r1+64], {%r24, %r25, %r26, %r27};
	st.shared.v4.u32 	[%r1+48], {%r20, %r21, %r22, %r23};
	st.shared.v4.u32 	[%r1+32], {%r16, %r17, %r18, %r19};
	st.shared.v4.u32 	[%r1+16], {%r12, %r13, %r14, %r15};
	st.shared.v4.u32 	[%r1], {%r8, %r9, %r10, %r11};
$L__BB43_2:
	add.s64 	%rd8, %rd5, %rd2;
	mad.lo.s64 	%rd9, %rd8, %rd3, %rd4;
	setp.ge.u64 	%p2, %rd9, %rd261;
	@%p2 bra 	$L__BB43_4;
	mul.lo.s64 	%rd267, %rd9, %rd6;
	shl.b64 	%rd268, %rd267, 7;
	add.s64 	%rd269, %rd1, %rd268;
	ld.global.v8.u32 	{%r40, %r41, %r42, %r43, %r44, %r45, %r46, %r47}, [%rd269];
	ld.global.v8.u32 	{%r48, %r49, %r50, %r51, %r52, %r53, %r54, %r55}, [%rd269+32];
	ld.global.v8.u32 	{%r56, %r57, %r58, %r59, %r60, %r61, %r62, %r63}, [%rd269+64];
	ld.global.v8.u32 	{%r64, %r65, %r66, %r67, %r68, %r69, %r70, %r71}, [%rd269+96];
	st.shared.v4.u32 	[%r1+112], {%r68, %r69, %r70, %r71};
	st.shared.v4.u32 	[%r1+96], {%r64, %r65, %r66, %r67};
	st.shared.v4.u32 	[%r1+80], {%r60, %r61, %r62, %r63};
	st.shared.v4.u32 	[%r1+64], {%r56, %r57, %r58, %r59};
	st.shared.v4.u32 	[%r1+48], {%r52, %r53, %r54, %r55};
	st.shared.v4.u32 	[%r1+32], {%r48, %r49, %r50, %r51};
	st.shared.v4.u32 	[%r1+16], {%r44, %r45, %r46, %r47};
	st.shared.v4.u32 	[%r1], {%r40, %r41, %r42, %r43};
$L__BB43_4:
	add.s64 	%rd10, %rd8, %rd5;
	mad.lo.s64 	%rd11, %rd10, %rd3, %rd4;
	setp.ge.u64 	%p3, %rd11, %rd261;
	@%p3 bra 	$L__BB43_6;
	mul.lo.s64 	%rd270, %rd11, %rd6;
	shl.b64 	%rd271, %rd270, 7;
	add.s64 	%rd272, %rd1, %rd271;
	ld.global.v8.u32 	{%r72, %r73, %r74, %r75, %r76, %r77, %r78, %r79}, [%rd272];
	ld.global.v8.u32 	{%r80, %r81, %r82, %r83, %r84, %r85, %r86, %r87}, [%rd272+32];
	ld.global.v8.u32 	{%r88, %r89, %r90, %r91, %r92, %r93, %r94, %r95}, [%rd272+64];
	ld.global.v8.u32 	{%r96, %r97, %r98, %r99, %r100, %r101, %r102, %r103}, [%rd272+96];
	st.shared.v4.u32 	[%r1+112], {%r100, %r101, %r102, %r103};
	st.shared.v4.u32 	[%r1+96], {%r96, %r97, %r98, %r99};
	st.shared.v4.u32 	[%r1+80], {%r92, %r93, %r94, %r95};
	st.shared.v4.u32 	[%r1+64], {%r88, %r89, %r90, %r91};
	st.shared.v4.u32 	[%r1+48], {%r84, %r85, %r86, %r87};
	st.shared.v4.u32 	[%r1+32], {%r80, %r81, %r82, %r83};
	st.shared.v4.u32 	[%r1+16], {%r76, %r77, %r78, %r79};
	st.shared.v4.u32 	[%r1], {%r72, %r73, %r74, %r75};
$L__BB43_6:
	add.s64 	%rd12, %rd10, %rd5;
	mad.lo.s64 	%rd13, %rd12, %rd3, %rd4;
	setp.ge.u64 	%p4, %rd13, %rd261;
	@%p4 bra 	$L__BB43_8;
	mul.lo.s64 	%rd273, %rd13, %rd6;
	shl.b64 	%rd274, %rd273, 7;
	add.s64 	%rd275, %rd1, %rd274;
	ld.global.v8.u32 	{%r104, %r105, %r106, %r107, %r108, %r109, %r110, %r111}, [%rd275];
	ld.global.v8.u32 	{%r112, %r113, %r114, %r115, %r116, %r117, %r118, %r119}, [%rd275+32];
	ld.global.v8.u32 	{%r120, %r121, %r122, %r123, %r124, %r125, %r126, %r127}, [%rd275+64];
	ld.global.v8.u32 	{%r128, %r129, %r130, %r131, %r132, %r133, %r134, %r135}, [%rd275+96];
	st.shared.v4.u32 	[%r1+112], {%r132, %r133, %r134, %r135};
	st.shared.v4.u32 	[%r1+96], {%r128, %r129, %r130, %r131};
	st.shared.v4.u32 	[%r1+80], {%r124, %r125, %r126, %r127};
	st.shared.v4.u32 	[%r1+64], {%r120, %r121, %r122, %r123};
	st.shared.v4.u32 	[%r1+48], {%r116, %r117, %r118, %r119};
	st.shared.v4.u32 	[%r1+32], {%r112, %r113, %r114, %r115};
	st.shared.v4.u32 	[%r1+16], {%r108, %r109, %r110, %r111};
	st.shared.v4.u32 	[%r1], {%r104, %r105, %r106, %r107};
$L__BB43_8:
	add.s64 	%rd14, %rd12, %rd5;
	mad.lo.s64 	%rd15, %rd14, %rd3, %rd4;
	setp.ge.u64 	%p5, %rd15, %rd261;
	@%p5 bra 	$L__BB43_10;
	mul.lo.s64 	%rd276, %rd15, %rd6;
	shl.b64 	%rd277, %rd276, 7;
	add.s64 	%rd278, %rd1, %rd277;
	ld.global.v8.u32 	{%r136, %r137, %r138, %r139, %r140, %r141, %r142, %r143}, [%rd278];
	ld.global.v8.u32 	{%r144, %r145, %r146, %r147, %r148, %r149, %r150, %r151}, [%rd278+32];
	ld.global.v8.u32 	{%r152, %r153, %r154, %r155, %r156, %r157, %r158, %r159}, [%rd278+64];
	ld.global.v8.u32 	{%r160, %r161, %r162, %r163, %r164, %r165, %r166, %r167}, [%rd278+96];
	st.shared.v4.u32 	[%r1+112], {%r164, %r165, %r166, %r167};
	st.shared.v4.u32 	[%r1+96], {%r160, %r161, %r162, %r163};
	st.shared.v4.u32 	[%r1+80], {%r156, %r157, %r158, %r159};
	st.shared.v4.u32 	[%r1+64], {%r152, %r153, %r154, %r155};
	st.shared.v4.u32 	[%r1+48], {%r148, %r149, %r150, %r151};
	st.shared.v4.u32 	[%r1+32], {%r144, %r145, %r146, %r147};
	st.shared.v4.u32 	[%r1+16], {%r140, %r141, %r142, %r143};
	st.shared.v4.u32 	[%r1], {%r136, %r137, %r138, %r139};
$L__BB43_10:
	add.s64 	%rd16, %rd14, %rd5;
	mad.lo.s64 	%rd17, %rd16, %rd3, %rd4;
	setp.ge.u64 	%p6, %rd17, %rd261;
	@%p6 bra 	$L__BB43_12;
	mul.lo.s64 	%rd279, %rd17, %rd6;
	shl.b64 	%rd280, %rd279, 7;
	add.s64 	%rd281, %rd1, %rd280;
	ld.global.v8.u32 	{%r168, %r169, %r170, %r171, %r172, %r173, %r174, %r175}, [%rd281];
	ld.global.v8.u32 	{%r176, %r177, %r178, %r179, %r180, %r181, %r182, %r183}, [%rd281+32];
	ld.global.v8.u32 	{%r184, %r185, %r186, %r187, %r188, %r189, %r190, %r191}, [%rd281+64];
	ld.global.v8.u32 	{%r192, %r193, %r194, %r195, %r196, %r197, %r198, %r199}, [%rd281+96];
	st.shared.v4.u32 	[%r1+112], {%r196, %r197, %r198, %r199};
	st.shared.v4.u32 	[%r1+96], {%r192, %r193, %r194, %r195};
	st.shared.v4.u32 	[%r1+80], {%r188, %r189, %r190, %r191};
	st.shared.v4.u32 	[%r1+64], {%r184, %r185, %r186, %r187};
	st.shared.v4.u32 	[%r1+48], {%r180, %r181, %r182, %r183};
	st.shared.v4.u32 	[%r1+32], {%r176, %r177, %r178, %r179};
	st.shared.v4.u32 	[%r1+16], {%r172, %r173, %r174, %r175};
	st.shared.v4.u32 	[%r1], {%r168, %r169, %r170, %r171};
$L__BB43_12:
	add.s64 	%rd18, %rd16, %rd5;
	mad.lo.s64 	%rd19, %rd18, %rd3, %rd4;
	setp.ge.u64 	%p7, %rd19, %rd261;
	@%p7 bra 	$L__BB43_14;
	mul.lo.s64 	%rd282, %rd19, %rd6;
	shl.b64 	%rd283, %rd282, 7;
	add.s64 	%rd284, %rd1, %rd283;
	ld.global.v8.u32 	{%r200, %r201, %r202, %r203, %r204, %r205, %r206, %r207}, [%rd284];
	ld.global.v8.u32 	{%r208, %r209, %r210, %r211, %r212, %r213, %r214, %r215}, [%rd284+32];
	ld.global.v8.u32 	{%r216, %r217, %r218, %r219, %r220, %r221, %r222, %r223}, [%rd284+64];
	ld.global.v8.u32 	{%r224, %r225, %r226, %r227, %r228, %r229, %r230, %r231}, [%rd284+96];
	st.shared.v4.u32 	[%r1+112], {%r228, %r229, %r230, %r231};
	st.shared.v4.u32 	[%r1+96], {%r224, %r225, %r226, %r227};
	st.shared.v4.u32 	[%r1+80], {%r220, %r221, %r222, %r223};
	st.shared.v4.u32 	[%r1+64], {%r216, %r217, %r218, %r219};
	st.shared.v4.u32 	[%r1+48], {%r212, %r213, %r214, %r215};
	st.shared.v4.u32 	[%r1+32], {%r208, %r209, %r210, %r211};
	st.shared.v4.u32 	[%r1+16], {%r204, %r205, %r206, %r207};
	st.shared.v4.u32 	[%r1], {%r200, %r201, %r202, %r203};
$L__BB43_14:
	add.s64 	%rd20, %rd18, %rd5;
	mad.lo.s64 	%rd21, %rd20, %rd3, %rd4;
	setp.ge.u64 	%p8, %rd21, %rd261;
	@%p8 bra 	$L__BB43_16;
	mul.lo.s64 	%rd285, %rd21, %rd6;
	shl.b64 	%rd286, %rd285, 7;
	add.s64 	%rd287, %rd1, %rd286;
	ld.global.v8.u32 	{%r232, %r233, %r234, %r235, %r236, %r237, %r238, %r239}, [%rd287];
	ld.global.v8.u32 	{%r240, %r241, %r242, %r243, %r244, %r245, %r246, %r247}, [%rd287+32];
	ld.global.v8.u32 	{%r248, %r249, %r250, %r251, %r252, %r253, %r254, %r255}, [%rd287+64];
	ld.global.v8.u32 	{%r256, %r257, %r258, %r259, %r260, %r261, %r262, %r263}, [%rd287+96];
	st.shared.v4.u32 	[%r1+112], {%r260, %r261, %r262, %r263};
	st.shared.v4.u32 	[%r1+96], {%r256, %r257, %r258, %r259};
	st.shared.v4.u32 	[%r1+80], {%r252, %r253, %r254, %r255};
	st.shared.v4.u32 	[%r1+64], {%r248, %r249, %r250, %r251};
	st.shared.v4.u32 	[%r1+48], {%r244, %r245, %r246, %r247};
	st.shared.v4.u32 	[%r1+32], {%r240, %r241, %r242, %r243};
	st.shared.v4.u32 	[%r1+16], {%r236, %r237, %r238, %r239};
	st.shared.v4.u32 	[%r1], {%r232, %r233, %r234, %r235};
$L__BB43_16:
	add.s64 	%rd22, %rd20, %rd5;
	mad.lo.s64 	%rd23, %rd22, %rd3, %rd4;
	setp.ge.u64 	%p9, %rd23, %rd261;
	@%p9 bra 	$L__BB43_18;
	mul.lo.s64 	%rd288, %rd23, %rd6;
	shl.b64 	%rd289, %rd288, 7;
	add.s64 	%rd290, %rd1, %rd289;
	ld.global.v8.u32 	{%r264, %r265, %r266, %r267, %r268, %r269, %r270, %r271}, [%rd290];
	ld.global.v8.u32 	{%r272, %r273, %r274, %r275, %r276, %r277, %r278, %r279}, [%rd290+32];
	ld.global.v8.u32 	{%r280, %r281, %r282, %r283, %r284, %r285, %r286, %r287}, [%rd290+64];
	ld.global.v8.u32 	{%r288, %r289, %r290, %r291, %r292, %r293, %r294, %r295}, [%rd290+96];
	st.shared.v4.u32 	[%r1+112], {%r292, %r293, %r294, %r295};
	st.shared.v4.u32 	[%r1+96], {%r288, %r289, %r290, %r291};
	st.shared.v4.u32 	[%r1+80], {%r284, %r285, %r286, %r287};
	st.shared.v4.u32 	[%r1+64], {%r280, %r281, %r282, %r283};
	st.shared.v4.u32 	[%r1+48], {%r276, %r277, %r278, %r279};
	st.shared.v4.u32 	[%r1+32], {%r272, %r273, %r274, %r275};
	st.shared.v4.u32 	[%r1+16], {%r268, %r269, %r270, %r271};
	st.shared.v4.u32 	[%r1], {%r264, %r265, %r266, %r267};
$L__BB43_18:
	add.s64 	%rd24, %rd22, %rd5;
	mad.lo.s64 	%rd25, %rd24, %rd3, %rd4;
	setp.ge.u64 	%p10, %rd25, %rd261;
	@%p10 bra 	$L__BB43_20;
	mul.lo.s64 	%rd291, %rd25, %rd6;
	shl.b64 	%rd292, %rd291, 7;
	add.s64 	%rd293, %rd1, %rd292;
	ld.global.v8.u32 	{%r296, %r297, %r298, %r299, %r300, %r301, %r302, %r303}, [%rd293];
	ld.global.v8.u32 	{%r304, %r305, %r306, %r307, %r308, %r309, %r310, %r311}, [%rd293+32];
	ld.global.v8.u32 	{%r312, %r313, %r314, %r315, %r316, %r317, %r318, %r319}, [%rd293+64];
	ld.global.v8.u32 	{%r320, %r321, %r322, %r323, %r324, %r325, %r326, %r327}, [%rd293+96];
	st.shared.v4.u32 	[%r1+112], {%r324, %r325, %r326, %r327};
	st.shared.v4.u32 	[%r1+96], {%r320, %r321, %r322, %r323};
	st.shared.v4.u32 	[%r1+80], {%r316, %r317, %r318, %r319};
	st.shared.v4.u32 	[%r1+64], {%r312, %r313, %r314, %r315};
	st.shared.v4.u32 	[%r1+48], {%r308, %r309, %r310, %r311};
	st.shared.v4.u32 	[%r1+32], {%r304, %r305, %r306, %r307};
	st.shared.v4.u32 	[%r1+16], {%r300, %r301, %r302, %r303};
	st.shared.v4.u32 	[%r1], {%r296, %r297, %r298, %r299};
$L__BB43_20:
	add.s64 	%rd26, %rd24, %rd5;
	mad.lo.s64 	%rd27, %rd26, %rd3, %rd4;
	setp.ge.u64 	%p11, %rd27, %rd261;
	@%p11 bra 	$L__BB43_22;
	mul.lo.s64 	%rd294, %rd27, %rd6;
	shl.b64 	%rd295, %rd294, 7;
	add.s64 	%rd296, %rd1, %rd295;
	ld.global.v8.u32 	{%r328, %r329, %r330, %r331, %r332, %r333, %r334, %r335}, [%rd296];
	ld.global.v8.u32 	{%r336, %r337, %r338, %r339, %r340, %r341, %r342, %r343}, [%rd296+32];
	ld.global.v8.u32 	{%r344, %r345, %r346, %r347, %r348, %r349, %r350, %r351}, [%rd296+64];
	ld.global.v8.u32 	{%r352, %r353, %r354, %r355, %r356, %r357, %r358, %r359}, [%rd296+96];
	st.shared.v4.u32 	[%r1+112], {%r356, %r357, %r358, %r359};
	st.shared.v4.u32 	[%r1+96], {%r352, %r353, %r354, %r355};
	st.shared.v4.u32 	[%r1+80], {%r348, %r349, %r350, %r351};
	st.shared.v4.u32 	[%r1+64], {%r344, %r345, %r346, %r347};
	st.shared.v4.u32 	[%r1+48], {%r340, %r341, %r342, %r343};
	st.shared.v4.u32 	[%r1+32], {%r336, %r337, %r338, %r339};
	st.shared.v4.u32 	[%r1+16], {%r332, %r333, %r334, %r335};
	st.shared.v4.u32 	[%r1], {%r328, %r329, %r330, %r331};
$L__BB43_22:
	add.s64 	%rd28, %rd26, %rd5;
	mad.lo.s64 	%rd29, %rd28, %rd3, %rd4;
	setp.ge.u64 	%p12, %rd29, %rd261;
	@%p12 bra 	$L__BB43_24;
	mul.lo.s64 	%rd297, %rd29, %rd6;
	shl.b64 	%rd298, %rd297, 7;
	add.s64 	%rd299, %rd1, %rd298;
	ld.global.v8.u32 	{%r360, %r361, %r362, %r363, %r364, %r365, %r366, %r367}, [%rd299];
	ld.global.v8.u32 	{%r368, %r369, %r370, %r371, %r372, %r373, %r374, %r375}, [%rd299+32];
	ld.global.v8.u32 	{%r376, %r377, %r378, %r379, %r380, %r381, %r382, %r383}, [%rd299+64];
	ld.global.v8.u32 	{%r384, %r385, %r386, %r387, %r388, %r389, %r390, %r391}, [%rd299+96];
	st.shared.v4.u32 	[%r1+112], {%r388, %r389, %r390, %r391};
	st.shared.v4.u32 	[%r1+96], {%r384, %r385, %r386, %r387};
	st.shared.v4.u32 	[%r1+80], {%r380, %r381, %r382, %r383};
	st.shared.v4.u32 	[%r1+64], {%r376, %r377, %r378, %r379};
	st.shared.v4.u32 	[%r1+48], {%r372, %r373, %r374, %r375};
	st.shared.v4.u32 	[%r1+32], {%r368, %r369, %r370, %r371};
	st.shared.v4.u32 	[%r1+16], {%r364, %r365, %r366, %r367};
	st.shared.v4.u32 	[%r1], {%r360, %r361, %r362, %r363};
$L__BB43_24:
	add.s64 	%rd30, %rd28, %rd5;
	mad.lo.s64 	%rd31, %rd30, %rd3, %rd4;
	setp.ge.u64 	%p13, %rd31, %rd261;
	@%p13 bra 	$L__BB43_26;
	mul.lo.s64 	%rd300, %rd31, %rd6;
	shl.b64 	%rd301, %rd300, 7;
	add.s64 	%rd302, %rd1, %rd301;
	ld.global.v8.u32 	{%r392, %r393, %r394, %r395, %r396, %r397, %r398, %r399}, [%rd302];
	ld.global.v8.u32 	{%r400, %r401, %r402, %r403, %r404, %r405, %r406, %r407}, [%rd302+32];
	ld.global.v8.u32 	{%r408, %r409, %r410, %r411, %r412, %r413, %r414, %r415}, [%rd302+64];
	ld.global.v8.u32 	{%r416, %r417, %r418, %r419, %r420, %r421, %r422, %r423}, [%rd302+96];
	st.shared.v4.u32 	[%r1+112], {%r420, %r421, %r422, %r423};
	st.shared.v4.u32 	[%r1+96], {%r416, %r417, %r418, %r419};
	st.shared.v4.u32 	[%r1+80], {%r412, %r413, %r414, %r415};
	st.shared.v4.u32 	[%r1+64], {%r408, %r409, %r410, %r411};
	st.shared.v4.u32 	[%r1+48], {%r404, %r405, %r406, %r407};
	st.shared.v4.u32 	[%r1+32], {%r400, %r401, %r402, %r403};
	st.shared.v4.u32 	[%r1+16], {%r396, %r397, %r398, %r399};
	st.shared.v4.u32 	[%r1], {%r392, %r393, %r394, %r395};
$L__BB43_26:
	add.s64 	%rd32, %rd30, %rd5;
	mad.lo.s64 	%rd33, %rd32, %rd3, %rd4;
	setp.ge.u64 	%p14, %rd33, %rd261;
	@%p14 bra 	$L__BB43_28;
	mul.lo.s64 	%rd303, %rd33, %rd6;
	shl.b64 	%rd304, %rd303, 7;
	add.s64 	%rd305, %rd1, %rd304;
	ld.global.v8.u32 	{%r424, %r425, %r426, %r427, %r428, %r429, %r430, %r431}, [%rd305];
	ld.global.v8.u32 	{%r432, %r433, %r434, %r435, %r436, %r437, %r438, %r439}, [%rd305+32];
	ld.global.v8.u32 	{%r440, %r441, %r442, %r443, %r444, %r445, %r446, %r447}, [%rd305+64];
	ld.global.v8.u32 	{%r448, %r449, %r450, %r451, %r452, %r453, %r454, %r455}, [%rd305+96];
	st.shared.v4.u32 	[%r1+112], {%r452, %r453, %r454, %r455};
	st.shared.v4.u32 	[%r1+96], {%r448, %r449, %r450, %r451};
	st.shared.v4.u32 	[%r1+80], {%r444, %r445, %r446, %r447};
	st.shared.v4.u32 	[%r1+64], {%r440, %r441, %r442, %r443};
	st.shared.v4.u32 	[%r1+48], {%r436, %r437, %r438, %r439};
	st.shared.v4.u32 	[%r1+32], {%r432, %r433, %r434, %r435};
	st.shared.v4.u32 	[%r1+16], {%r428, %r429, %r430, %r431};
	st.shared.v4.u32 	[%r1], {%r424, %r425, %r426, %r427};
$L__BB43_28:
	add.s64 	%rd34, %rd32, %rd5;
	mad.lo.s64 	%rd35, %rd34, %rd3, %rd4;
	setp.ge.u64 	%p15, %rd35, %rd261;
	@%p15 bra 	$L__BB43_30;
	mul.lo.s64 	%rd306, %rd35, %rd6;
	shl.b64 	%rd307, %rd306, 7;
	add.s64 	%rd308, %rd1, %rd307;
	ld.global.v8.u32 	{%r456, %r457, %r458, %r459, %r460, %r461, %r462, %r463}, [%rd308];
	ld.global.v8.u32 	{%r464, %r465, %r466, %r467, %r468, %r469, %r470, %r471}, [%rd308+32];
	ld.global.v8.u32 	{%r472, %r473, %r474, %r475, %r476, %r477, %r478, %r479}, [%rd308+64];
	ld.global.v8.u32 	{%r480, %r481, %r482, %r483, %r484, %r485, %r486, %r487}, [%rd308+96];
	st.shared.v4.u32 	[%r1+112], {%r484, %r485, %r486, %r487};
	st.shared.v4.u32 	[%r1+96], {%r480, %r481, %r482, %r483};
	st.shared.v4.u32 	[%r1+80], {%r476, %r477, %r478, %r479};
	st.shared.v4.u32 	[%r1+64], {%r472, %r473, %r474, %r475};
	st.shared.v4.u32 	[%r1+48], {%r468, %r469, %r470, %r471};
	st.shared.v4.u32 	[%r1+32], {%r464, %r465, %r466, %r467};
	st.shared.v4.u32 	[%r1+16], {%r460, %r461, %r462, %r463};
	st.shared.v4.u32 	[%r1], {%r456, %r457, %r458, %r459};
$L__BB43_30:
	add.s64 	%rd36, %rd34, %rd5;
	mad.lo.s64 	%rd37, %rd36, %rd3, %rd4;
	setp.ge.u64 	%p16, %rd37, %rd261;
	@%p16 bra 	$L__BB43_32;
	mul.lo.s64 	%rd309, %rd37, %rd6;
	shl.b64 	%rd310, %rd309, 7;
	add.s64 	%rd311, %rd1, %rd310;
	ld.global.v8.u32 	{%r488, %r489, %r490, %r491, %r492, %r493, %r494, %r495}, [%rd311];
	ld.global.v8.u32 	{%r496, %r497, %r498, %r499, %r500, %r501, %r502, %r503}, [%rd311+32];
	ld.global.v8.u32 	{%r504, %r505, %r506, %r507, %r508, %r509, %r510, %r511}, [%rd311+64];
	ld.global.v8.u32 	{%r512, %r513, %r514, %r515, %r516, %r517, %r518, %r519}, [%rd311+96];
	st.shared.v4.u32 	[%r1+112], {%r516, %r517, %r518, %r519};
	st.shared.v4.u32 	[%r1+96], {%r512, %r513, %r514, %r515};
	st.shared.v4.u32 	[%r1+80], {%r508, %r509, %r510, %r511};
	st.shared.v4.u32 	[%r1+64], {%r504, %r505, %r506, %r507};
	st.shared.v4.u32 	[%r1+48], {%r500, %r501, %r502, %r503};
	st.shared.v4.u32 	[%r1+32], {%r496, %r497, %r498, %r499};
	st.shared.v4.u32 	[%r1+16], {%r492, %r493, %r494, %r495};
	st.shared.v4.u32 	[%r1], {%r488, %r489, %r490, %r491};
$L__BB43_32:
	add.s64 	%rd38, %rd36, %rd5;
	mad.lo.s64 	%rd39, %rd38, %rd3, %rd4;
	setp.ge.u64 	%p17, %rd39, %rd261;
	@%p17 bra 	$L__BB43_34;
	mul.lo.s64 	%rd312, %rd39, %rd6;
	shl.b64 	%rd313, %rd312, 7;
	add.s64 	%rd314, %rd1, %rd313;
	ld.global.v8.u32 	{%r520, %r521, %r522, %r523, %r524, %r525, %r526, %r527}, [%rd314];
	ld.global.v8.u32 	{%r528, %r529, %r530, %r531, %r532, %r533, %r534, %r535}, [%rd314+32];
	ld.global.v8.u32 	{%r536, %r537, %r538, %r539, %r540, %r541, %r542, %r543}, [%rd314+64];
	ld.global.v8.u32 	{%r544, %r545, %r546, %r547, %r548, %r549, %r550, %r551}, [%rd314+96];
	st.shared.v4.u32 	[%r1+112], {%r548, %r549, %r550, %r551};
	st.shared.v4.u32 	[%r1+96], {%r544, %r545, %r546, %r547};
	st.shared.v4.u32 	[%r1+80], {%r540, %r541, %r542, %r543};
	st.shared.v4.u32 	[%r1+64], {%r536, %r537, %r538, %r539};
	st.shared.v4.u32 	[%r1+48], {%r532, %r533, %r534, %r535};
	st.shared.v4.u32 	[%r1+32], {%r528, %r529, %r530, %r531};
	st.shared.v4.u32 	[%r1+16], {%r524, %r525, %r526, %r527};
	st.shared.v4.u32 	[%r1], {%r520, %r521, %r522, %r523};
$L__BB43_34:
	add.s64 	%rd40, %rd38, %rd5;
	mad.lo.s64 	%rd41, %rd40, %rd3, %rd4;
	setp.ge.u64 	%p18, %rd41, %rd261;
	@%p18 bra 	$L__BB43_36;
	mul.lo.s64 	%rd315, %rd41, %rd6;
	shl.b64 	%rd316, %rd315, 7;
	add.s64 	%rd317, %rd1, %rd316;
	ld.global.v8.u32 	{%r552, %r553, %r554, %r555, %r556, %r557, %r558, %r559}, [%rd317];
	ld.global.v8.u32 	{%r560, %r561, %r562, %r563, %r564, %r565, %r566, %r567}, [%rd317+32];
	ld.global.v8.u32 	{%r568, %r569, %r570, %r571, %r572, %r573, %r574, %r575}, [%rd317+64];
	ld.global.v8.u32 	{%r576, %r577, %r578, %r579, %r580, %r581, %r582, %r583}, [%rd317+96];
	st.shared.v4.u32 	[%r1+112], {%r580, %r581, %r582, %r583};
	st.shared.v4.u32 	[%r1+96], {%r576, %r577, %r578, %r579};
	st.shared.v4.u32 	[%r1+80], {%r572, %r573, %r574, %r575};
	st.shared.v4.u32 	[%r1+64], {%r568, %r569, %r570, %r571};
	st.shared.v4.u32 	[%r1+48], {%r564, %r565, %r566, %r567};
	st.shared.v4.u32 	[%r1+32], {%r560, %r561, %r562, %r563};
	st.shared.v4.u32 	[%r1+16], {%r556, %r557, %r558, %r559};
	st.shared.v4.u32 	[%r1], {%r552, %r553, %r554, %r555};
$L__BB43_36:
	add.s64 	%rd42, %rd40, %rd5;
	mad.lo.s64 	%rd43, %rd42, %rd3, %rd4;
	setp.ge.u64 	%p19, %rd43, %rd261;
	@%p19 bra 	$L__BB43_38;
	mul.lo.s64 	%rd318, %rd43, %rd6;
	shl.b64 	%rd319, %rd318, 7;
	add.s64 	%rd320, %rd1, %rd319;
	ld.global.v8.u32 	{%r584, %r585, %r586, %r587, %r588, %r589, %r590, %r591}, [%rd320];
	ld.global.v8.u32 	{%r592, %r593, %r594, %r595, %r596, %r597, %r598, %r599}, [%rd320+32];
	ld.global.v8.u32 	{%r600, %r601, %r602, %r603, %r604, %r605, %r606, %r607}, [%rd320+64];
	ld.global.v8.u32 	{%r608, %r609, %r610, %r611, %r612, %r613, %r614, %r615}, [%rd320+96];
	st.shared.v4.u32 	[%r1+112], {%r612, %r613, %r614, %r615};
	st.shared.v4.u32 	[%r1+96], {%r608, %r609, %r610, %r611};
	st.shared.v4.u32 	[%r1+80], {%r604, %r605, %r606, %r607};
	st.shared.v4.u32 	[%r1+64], {%r600, %r601, %r602, %r603};
	st.shared.v4.u32 	[%r1+48], {%r596, %r597, %r598, %r599};
	st.shared.v4.u32 	[%r1+32], {%r592, %r593, %r594, %r595};
	st.shared.v4.u32 	[%r1+16], {%r588, %r589, %r590, %r591};
	st.shared.v4.u32 	[%r1], {%r584, %r585, %r586, %r587};
$L__BB43_38:
	add.s64 	%rd44, %rd42, %rd5;
	mad.lo.s64 	%rd45, %rd44, %rd3, %rd4;
	setp.ge.u64 	%p20, %rd45, %rd261;
	@%p20 bra 	$L__BB43_40;
	mul.lo.s64 	%rd321, %rd45, %rd6;
	shl.b64 	%rd322, %rd321, 7;
	add.s64 	%rd323, %rd1, %rd322;
	ld.global.v8.u32 	{%r616, %r617, %r618, %r619, %r620, %r621, %r622, %r623}, [%rd323];
	ld.global.v8.u32 	{%r624, %r625, %r626, %r627, %r628, %r629, %r630, %r631}, [%rd323+32];
	ld.global.v8.u32 	{%r632, %r633, %r634, %r635, %r636, %r637, %r638, %r639}, [%rd323+64];
	ld.global.v8.u32 	{%r640, %r641, %r642, %r643, %r644, %r645, %r646, %r647}, [%rd323+96];
	st.shared.v4.u32 	[%r1+112], {%r644, %r645, %r646, %r647};
	st.shared.v4.u32 	[%r1+96], {%r640, %r641, %r642, %r643};
	st.shared.v4.u32 	[%r1+80], {%r636, %r637, %r638, %r639};
	st.shared.v4.u32 	[%r1+64], {%r632, %r633, %r634, %r635};
	st.shared.v4.u32 	[%r1+48], {%r628, %r629, %r630, %r631};
	st.shared.v4.u32 	[%r1+32], {%r624, %r625, %r626, %r627};
	st.shared.v4.u32 	[%r1+16], {%r620, %r621, %r622, %r623};
	st.shared.v4.u32 	[%r1], {%r616, %r617, %r618, %r619};
$L__BB43_40:
	add.s64 	%rd46, %rd44, %rd5;
	mad.lo.s64 	%rd47, %rd46, %rd3, %rd4;
	setp.ge.u64 	%p21, %rd47, %rd261;
	@%p21 bra 	$L__BB43_42;
	mul.lo.s64 	%rd324, %rd47, %rd6;
	shl.b64 	%rd325, %rd324, 7;
	add.s64 	%rd326, %rd1, %rd325;
	ld.global.v8.u32 	{%r648, %r649, %r650, %r651, %r652, %r653, %r654, %r655}, [%rd326];
	ld.global.v8.u32 	{%r656, %r657, %r658, %r659, %r660, %r661, %r662, %r663}, [%rd326+32];
	ld.global.v8.u32 	{%r664, %r665, %r666, %r667, %r668, %r669, %r670, %r671}, [%rd326+64];
	ld.global.v8.u32 	{%r672, %r673, %r674, %r675, %r676, %r677, %r678, %r679}, [%rd326+96];
	st.shared.v4.u32 	[%r1+112], {%r676, %r677, %r678, %r679};
	st.shared.v4.u32 	[%r1+96], {%r672, %r673, %r674, %r675};
	st.shared.v4.u32 	[%r1+80], {%r668, %r669, %r670, %r671};
	st.shared.v4.u32 	[%r1+64], {%r664, %r665, %r666, %r667};
	st.shared.v4.u32 	[%r1+48], {%r660, %r661, %r662, %r663};
	st.shared.v4.u32 	[%r1+32], {%r656, %r657, %r658, %r659};
	st.shared.v4.u32 	[%r1+16], {%r652, %r653, %r654, %r655};
	st.shared.v4.u32 	[%r1], {%r648, %r649, %r650, %r651};
$L__BB43_42:
	add.s64 	%rd48, %rd46, %rd5;
	mad.lo.s64 	%rd49, %rd48, %rd3, %rd4;
	setp.ge.u64 	%p22, %rd49, %rd261;
	@%p22 bra 	$L__BB43_44;
	mul.lo.s64 	%rd327, %rd49, %rd6;
	shl.b64 	%rd328, %rd327, 7;
	add.s64 	%rd329, %rd1, %rd328;
	ld.global.v8.u32 	{%r680, %r681, %r682, %r683, %r684, %r685, %r686, %r687}, [%rd329];
	ld.global.v8.u32 	{%r688, %r689, %r690, %r691, %r692, %r693, %r694, %r695}, [%rd329+32];
	ld.global.v8.u32 	{%r696, %r697, %r698, %r699, %r700, %r701, %r702, %r703}, [%rd329+64];
	ld.global.v8.u32 	{%r704, %r705, %r706, %r707, %r708, %r709, %r710, %r711}, [%rd329+96];
	st.shared.v4.u32 	[%r1+112], {%r708, %r709, %r710, %r711};
	st.shared.v4.u32 	[%r1+96], {%r704, %r705, %r706, %r707};
	st.shared.v4.u32 	[%r1+80], {%r700, %r701, %r702, %r703};
	st.shared.v4.u32 	[%r1+64], {%r696, %r697, %r698, %r699};
	st.shared.v4.u32 	[%r1+48], {%r692, %r693, %r694, %r695};
	st.shared.v4.u32 	[%r1+32], {%r688, %r689, %r690, %r691};
	st.shared.v4.u32 	[%r1+16], {%r684, %r685, %r686, %r687};
	st.shared.v4.u32 	[%r1], {%r680, %r681, %r682, %r683};
$L__BB43_44:
	add.s64 	%rd50, %rd48, %rd5;
	mad.lo.s64 	%rd51, %rd50, %rd3, %rd4;
	setp.ge.u64 	%p23, %rd51, %rd261;
	@%p23 bra 	$L__BB43_46;
	mul.lo.s64 	%rd330, %rd51, %rd6;
	shl.b64 	%rd331, %rd330, 7;
	add.s64 	%rd332, %rd1, %rd331;
	ld.global.v8.u32 	{%r712, %r713, %r714, %r715, %r716, %r717, %r718, %r719}, [%rd332];
	ld.global.v8.u32 	{%r720, %r721, %r722, %r723, %r724, %r725, %r726, %r727}, [%rd332+32];
	ld.global.v8.u32 	{%r728, %r729, %r730, %r731, %r732, %r733, %r734, %r735}, [%rd332+64];
	ld.global.v8.u32 	{%r736, %r737, %r738, %r739, %r740, %r741, %r742, %r743}, [%rd332+96];
	st.shared.v4.u32 	[%r1+112], {%r740, %r741, %r742, %r743};
	st.shared.v4.u32 	[%r1+96], {%r736, %r737, %r738, %r739};
	st.shared.v4.u32 	[%r1+80], {%r732, %r733, %r734, %r735};
	st.shared.v4.u32 	[%r1+64], {%r728, %r729, %r730, %r731};
	st.shared.v4.u32 	[%r1+48], {%r724, %r725, %r726, %r727};
	st.shared.v4.u32 	[%r1+32], {%r720, %r721, %r722, %r723};
	st.shared.v4.u32 	[%r1+16], {%r716, %r717, %r718, %r719};
	st.shared.v4.u32 	[%r1], {%r712, %r713, %r714, %r715};
$L__BB43_46:
	add.s64 	%rd52, %rd50, %rd5;
	mad.lo.s64 	%rd53, %rd52, %rd3, %rd4;
	setp.ge.u64 	%p24, %rd53, %rd261;
	@%p24 bra 	$L__BB43_48;
	mul.lo.s64 	%rd333, %rd53, %rd6;
	shl.b64 	%rd334, %rd333, 7;
	add.s64 	%rd335, %rd1, %rd334;
	ld.global.v8.u32 	{%r744, %r745, %r746, %r747, %r748, %r749, %r750, %r751}, [%rd335];
	ld.global.v8.u32 	{%r752, %r753, %r754, %r755, %r756, %r757, %r758, %r759}, [%rd335+32];
	ld.global.v8.u32 	{%r760, %r761, %r762, %r763, %r764, %r765, %r766, %r767}, [%rd335+64];
	ld.global.v8.u32 	{%r768, %r769, %r770, %r771, %r772, %r773, %r774, %r775}, [%rd335+96];
	st.shared.v4.u32 	[%r1+112], {%r772, %r773, %r774, %r775};
	st.shared.v4.u32 	[%r1+96], {%r768, %r769, %r770, %r771};
	st.shared.v4.u32 	[%r1+80], {%r764, %r765, %r766, %r767};
	st.shared.v4.u32 	[%r1+64], {%r760, %r761, %r762, %r763};
	st.shared.v4.u32 	[%r1+48], {%r756, %r757, %r758, %r759};
	st.shared.v4.u32 	[%r1+32], {%r752, %r753, %r754, %r755};
	st.shared.v4.u32 	[%r1+16], {%r748, %r749, %r750, %r751};
	st.shared.v4.u32 	[%r1], {%r744, %r745, %r746, %r747};
$L__BB43_48:
	add.s64 	%rd54, %rd52, %rd5;
	mad.lo.s64 	%rd55, %rd54, %rd3, %rd4;
	setp.ge.u64 	%p25, %rd55, %rd261;
	@%p25 bra 	$L__BB43_50;
	mul.lo.s64 	%rd336, %rd55, %rd6;
	shl.b64 	%rd337, %rd336, 7;
	add.s64 	%rd338, %rd1, %rd337;
	ld.global.v8.u32 	{%r776, %r777, %r778, %r779, %r780, %r781, %r782, %r783}, [%rd338];
	ld.global.v8.u32 	{%r784, %r785, %r786, %r787, %r788, %r789, %r790, %r791}, [%rd338+32];
	ld.global.v8.u32 	{%r792, %r793, %r794, %r795, %r796, %r797, %r798, %r799}, [%rd338+64];
	ld.global.v8.u32 	{%r800, %r801, %r802, %r803, %r804, %r805, %r806, %r807}, [%rd338+96];
	st.shared.v4.u32 	[%r1+112], {%r804, %r805, %r806, %r807};
	st.shared.v4.u32 	[%r1+96], {%r800, %r801, %r802, %r803};
	st.shared.v4.u32 	[%r1+80], {%r796, %r797, %r798, %r799};
	st.shared.v4.u32 	[%r1+64], {%r792, %r793, %r794, %r795};
	st.shared.v4.u32 	[%r1+48], {%r788, %r789, %r790, %r791};
	st.shared.v4.u32 	[%r1+32], {%r784, %r785, %r786, %r787};
	st.shared.v4.u32 	[%r1+16], {%r780, %r781, %r782, %r783};
	st.shared.v4.u32 	[%r1], {%r776, %r777, %r778, %r779};
$L__BB43_50:
	add.s64 	%rd56, %rd54, %rd5;
	mad.lo.s64 	%rd57, %rd56, %rd3, %rd4;
	setp.ge.u64 	%p26, %rd57, %rd261;
	@%p26 bra 	$L__BB43_52;
	mul.lo.s64 	%rd339, %rd57, %rd6;
	shl.b64 	%rd340, %rd339, 7;
	add.s64 	%rd341, %rd1, %rd340;
	ld.global.v8.u32 	{%r808, %r809, %r810, %r811, %r812, %r813, %r814, %r815}, [%rd341];
	ld.global.v8.u32 	{%r816, %r817, %r818, %r819, %r820, %r821, %r822, %r823}, [%rd341+32];
	ld.global.v8.u32 	{%r824, %r825, %r826, %r827, %r828, %r829, %r830, %r831}, [%rd341+64];
	ld.global.v8.u32 	{%r832, %r833, %r834, %r835, %r836, %r837, %r838, %r839}, [%rd341+96];
	st.shared.v4.u32 	[%r1+112], {%r836, %r837, %r838, %r839};
	st.shared.v4.u32 	[%r1+96], {%r832, %r833, %r834, %r835};
	st.shared.v4.u32 	[%r1+80], {%r828, %r829, %r830, %r831};
	st.shared.v4.u32 	[%r1+64], {%r824, %r825, %r826, %r827};
	st.shared.v4.u32 	[%r1+48], {%r820, %r821, %r822, %r823};
	st.shared.v4.u32 	[%r1+32], {%r816, %r817, %r818, %r819};
	st.shared.v4.u32 	[%r1+16], {%r812, %r813, %r814, %r815};
	st.shared.v4.u32 	[%r1], {%r808, %r809, %r810, %r811};
$L__BB43_52:
	add.s64 	%rd58, %rd56, %rd5;
	mad.lo.s64 	%rd59, %rd58, %rd3, %rd4;
	setp.ge.u64 	%p27, %rd59, %rd261;
	@%p27 bra 	$L__BB43_54;
	mul.lo.s64 	%rd342, %rd59, %rd6;
	shl.b64 	%rd343, %rd342, 7;
	add.s64 	%rd344, %rd1, %rd343;
	ld.global.v8.u32 	{%r840, %r841, %r842, %r843, %r844, %r845, %r846, %r847}, [%rd344];
	ld.global.v8.u32 	{%r848, %r849, %r850, %r851, %r852, %r853, %r854, %r855}, [%rd344+32];
	ld.global.v8.u32 	{%r856, %r857, %r858, %r859, %r860, %r861, %r862, %r863}, [%rd344+64];
	ld.global.v8.u32 	{%r864, %r865, %r866, %r867, %r868, %r869, %r870, %r871}, [%rd344+96];
	st.shared.v4.u32 	[%r1+112], {%r868, %r869, %r870, %r871};
	st.shared.v4.u32 	[%r1+96], {%r864, %r865, %r866, %r867};
	st.shared.v4.u32 	[%r1+80], {%r860, %r861, %r862, %r863};
	st.shared.v4.u32 	[%r1+64], {%r856, %r857, %r858, %r859};
	st.shared.v4.u32 	[%r1+48], {%r852, %r853, %r854, %r855};
	st.shared.v4.u32 	[%r1+32], {%r848, %r849, %r850, %r851};
	st.shared.v4.u32 	[%r1+16], {%r844, %r845, %r846, %r847};
	st.shared.v4.u32 	[%r1], {%r840, %r841, %r842, %r843};
$L__BB43_54:
	add.s64 	%rd60, %rd58, %rd5;
	mad.lo.s64 	%rd61, %rd60, %rd3, %rd4;
	setp.ge.u64 	%p28, %rd61, %rd261;
	@%p28 bra 	$L__BB43_56;
	mul.lo.s64 	%rd345, %rd61, %rd6;
	shl.b64 	%rd346, %rd345, 7;
	add.s64 	%rd347, %rd1, %rd346;
	ld.global.v8.u32 	{%r872, %r873, %r874, %r875, %r876, %r877, %r878, %r879}, [%rd347];
	ld.global.v8.u32 	{%r880, %r881, %r882, %r883, %r884, %r885, %r886, %r887}, [%rd347+32];
	ld.global.v8.u32 	{%r888, %r889, %r890, %r891, %r892, %r893, %r894, %r895}, [%rd347+64];
	ld.global.v8.u32 	{%r896, %r897, %r898, %r899, %r900, %r901, %r902, %r903}, [%rd347+96];
	st.shared.v4.u32 	[%r1+112], {%r900, %r901, %r902, %r903};
	st.shared.v4.u32 	[%r1+96], {%r896, %r897, %r898, %r899};
	st.shared.v4.u32 	[%r1+80], {%r892, %r893, %r894, %r895};
	st.shared.v4.u32 	[%r1+64], {%r888, %r889, %r890, %r891};
	st.shared.v4.u32 	[%r1+48], {%r884, %r885, %r886, %r887};
	st.shared.v4.u32 	[%r1+32], {%r880, %r881, %r882, %r883};
	st.shared.v4.u32 	[%r1+16], {%r876, %r877, %r878, %r879};
	st.shared.v4.u32 	[%r1], {%r872, %r873, %r874, %r875};
$L__BB43_56:
	add.s64 	%rd62, %rd60, %rd5;
	mad.lo.s64 	%rd63, %rd62, %rd3, %rd4;
	setp.ge.u64 	%p29, %rd63, %rd261;
	@%p29 bra 	$L__BB43_58;
	mul.lo.s64 	%rd348, %rd63, %rd6;
	shl.b64 	%rd349, %rd348, 7;
	add.s64 	%rd350, %rd1, %rd349;
	ld.global.v8.u32 	{%r904, %r905, %r906, %r907, %r908, %r909, %r910, %r911}, [%rd350];
	ld.global.v8.u32 	{%r912, %r913, %r914, %r915, %r916, %r917, %r918, %r919}, [%rd350+32];
	ld.global.v8.u32 	{%r920, %r921, %r922, %r923, %r924, %r925, %r926, %r927}, [%rd350+64];
	ld.global.v8.u32 	{%r928, %r929, %r930, %r931, %r932, %r933, %r934, %r935}, [%rd350+96];
	st.shared.v4.u32 	[%r1+112], {%r932, %r933, %r934, %r935};
	st.shared.v4.u32 	[%r1+96], {%r928, %r929, %r930, %r931};
	st.shared.v4.u32 	[%r1+80], {%r924, %r925, %r926, %r927};
	st.shared.v4.u32 	[%r1+64], {%r920, %r921, %r922, %r923};
	st.shared.v4.u32 	[%r1+48], {%r916, %r917, %r918, %r919};
	st.shared.v4.u32 	[%r1+32], {%r912, %r913, %r914, %r915};
	st.shared.v4.u32 	[%r1+16], {%r908, %r909, %r910, %r911};
	st.shared.v4.u32 	[%r1], {%r904, %r905, %r906, %r907};
$L__BB43_58:
	add.s64 	%rd64, %rd62, %rd5;
	mad.lo.s64 	%rd65, %rd64, %rd3, %rd4;
	setp.ge.u64 	%p30, %rd65, %rd261;
	@%p30 bra 	$L__BB43_60;
	mul.lo.s64 	%rd351, %rd65, %rd6;
	shl.b64 	%rd352, %rd351, 7;
	add.s64 	%rd353, %rd1, %rd352;
	ld.global.v8.u32 	{%r936, %r937, %r938, %r939, %r940, %r941, %r942, %r943}, [%rd353];
	ld.global.v8.u32 	{%r944, %r945, %r946, %r947, %r948, %r949, %r950, %r951}, [%rd353+32];
	ld.global.v8.u32 	{%r952, %r953, %r954, %r955, %r956, %r957, %r958, %r959}, [%rd353+64];
	ld.global.v8.u32 	{%r960, %r961, %r962, %r963, %r964, %r965, %r966, %r967}, [%rd353+96];
	st.shared.v4.u32 	[%r1+112], {%r964, %r965, %r966, %r967};
	st.shared.v4.u32 	[%r1+96], {%r960, %r961, %r962, %r963};
	st.shared.v4.u32 	[%r1+80], {%r956, %r957, %r958, %r959};
	st.shared.v4.u32 	[%r1+64], {%r952, %r953, %r954, %r955};
	st.shared.v4.u32 	[%r1+48], {%r948, %r949, %r950, %r951};
	st.shared.v4.u32 	[%r1+32], {%r944, %r945, %r946, %r947};
	st.shared.v4.u32 	[%r1+16], {%r940, %r941, %r942, %r943};
	st.shared.v4.u32 	[%r1], {%r936, %r937, %r938, %r939};
$L__BB43_60:
	add.s64 	%rd66, %rd64, %rd5;
	mad.lo.s64 	%rd67, %rd66, %rd3, %rd4;
	setp.ge.u64 	%p31, %rd67, %rd261;
	@%p31 bra 	$L__BB43_62;
	mul.lo.s64 	%rd354, %rd67, %rd6;
	shl.b64 	%rd355, %rd354, 7;
	add.s64 	%rd356, %rd1, %rd355;
	ld.global.v8.u32 	{%r968, %r969, %r970, %r971, %r972, %r973, %r974, %r975}, [%rd356];
	ld.global.v8.u32 	{%r976, %r977, %r978, %r979, %r980, %r981, %r982, %r983}, [%rd356+32];
	ld.global.v8.u32 	{%r984, %r985, %r986, %r987, %r988, %r989, %r990, %r991}, [%rd356+64];
	ld.global.v8.u32 	{%r992, %r993, %r994, %r995, %r996, %r997, %r998, %r999}, [%rd356+96];
	st.shared.v4.u32 	[%r1+112], {%r996, %r997, %r998, %r999};
	st.shared.v4.u32 	[%r1+96], {%r992, %r993, %r994, %r995};
	st.shared.v4.u32 	[%r1+80], {%r988, %r989, %r990, %r991};
	st.shared.v4.u32 	[%r1+64], {%r984, %r985, %r986, %r987};
	st.shared.v4.u32 	[%r1+48], {%r980, %r981, %r982, %r983};
	st.shared.v4.u32 	[%r1+32], {%r976, %r977, %r978, %r979};
	st.shared.v4.u32 	[%r1+16], {%r972, %r973, %r974, %r975};
	st.shared.v4.u32 	[%r1], {%r968, %r969, %r970, %r971};
$L__BB43_62:
	add.s64 	%rd68, %rd66, %rd5;
	mad.lo.s64 	%rd69, %rd68, %rd3, %rd4;
	setp.ge.u64 	%p32, %rd69, %rd261;
	@%p32 bra 	$L__BB43_64;
	mul.lo.s64 	%rd357, %rd69, %rd6;
	shl.b64 	%rd358, %rd357, 7;
	add.s64 	%rd359, %rd1, %rd358;
	ld.global.v8.u32 	{%r1000, %r1001, %r1002, %r1003, %r1004, %r1005, %r1006, %r1007}, [%rd359];
	ld.global.v8.u32 	{%r1008, %r1009, %r1010, %r1011, %r1012, %r1013, %r1014, %r1015}, [%rd359+32];
	ld.global.v8.u32 	{%r1016, %r1017, %r1018, %r1019, %r1020, %r1021, %r1022, %r1023}, [%rd359+64];
	ld.global.v8.u32 	{%r1024, %r1025, %r1026, %r1027, %r1028, %r1029, %r1030, %r1031}, [%rd359+96];
	st.shared.v4.u32 	[%r1+112], {%r1028, %r1029, %r1030, %r1031};
	st.shared.v4.u32 	[%r1+96], {%r1024, %r1025, %r1026, %r1027};
	st.shared.v4.u32 	[%r1+80], {%r1020, %r1021, %r1022, %r1023};
	st.shared.v4.u32 	[%r1+64], {%r1016, %r1017, %r1018, %r1019};
	st.shared.v4.u32 	[%r1+48], {%r1012, %r1013, %r1014, %r1015};
	st.shared.v4.u32 	[%r1+32], {%r1008, %r1009, %r1010, %r1011};
	st.shared.v4.u32 	[%r1+16], {%r1004, %r1005, %r1006, %r1007};
	st.shared.v4.u32 	[%r1], {%r1000, %r1001, %r1002, %r1003};
$L__BB43_64:
	add.s64 	%rd70, %rd68, %rd5;
	mad.lo.s64 	%rd71, %rd70, %rd3, %rd4;
	setp.ge.u64 	%p33, %rd71, %rd261;
	@%p33 bra 	$L__BB43_66;
	mul.lo.s64 	%rd360, %rd71, %rd6;
	shl.b64 	%rd361, %rd360, 7;
	add.s64 	%rd362, %rd1, %rd361;
	ld.global.v8.u32 	{%r1032, %r1033, %r1034, %r1035, %r1036, %r1037, %r1038, %r1039}, [%rd362];
	ld.global.v8.u32 	{%r1040, %r1041, %r1042, %r1043, %r1044, %r1045, %r1046, %r1047}, [%rd362+32];
	ld.global.v8.u32 	{%r1048, %r1049, %r1050, %r1051, %r1052, %r1053, %r1054, %r1055}, [%rd362+64];
	ld.global.v8.u32 	{%r1056, %r1057, %r1058, %r1059, %r1060, %r1061, %r1062, %r1063}, [%rd362+96];
	st.shared.v4.u32 	[%r1+112], {%r1060, %r1061, %r1062, %r1063};
	st.shared.v4.u32 	[%r1+96], {%r1056, %r1057, %r1058, %r1059};
	st.shared.v4.u32 	[%r1+80], {%r1052, %r1053, %r1054, %r1055};
	st.shared.v4.u32 	[%r1+64], {%r1048, %r1049, %r1050, %r1051};
	st.shared.v4.u32 	[%r1+48], {%r1044, %r1045, %r1046, %r1047};
	st.shared.v4.u32 	[%r1+32], {%r1040, %r1041, %r1042, %r1043};
	st.shared.v4.u32 	[%r1+16], {%r1036, %r1037, %r1038, %r1039};
	st.shared.v4.u32 	[%r1], {%r1032, %r1033, %r1034, %r1035};
$L__BB43_66:
	add.s64 	%rd72, %rd70, %rd5;
	mad.lo.s64 	%rd73, %rd72, %rd3, %rd4;
	setp.ge.u64 	%p34, %rd73, %rd261;
	@%p34 bra 	$L__BB43_68;
	mul.lo.s64 	%rd363, %rd73, %rd6;
	shl.b64 	%rd364, %rd363, 7;
	add.s64 	%rd365, %rd1, %rd364;
	ld.global.v8.u32 	{%r1064, %r1065, %r1066, %r1067, %r1068, %r1069, %r1070, %r1071}, [%rd365];
	ld.global.v8.u32 	{%r1072, %r1073, %r1074, %r1075, %r1076, %r1077, %r1078, %r1079}, [%rd365+32];
	ld.global.v8.u32 	{%r1080, %r1081, %r1082, %r1083, %r1084, %r1085, %r1086, %r1087}, [%rd365+64];
	ld.global.v8.u32 	{%r1088, %r1089, %r1090, %r1091, %r1092, %r1093, %r1094, %r1095}, [%rd365+96];
	st.shared.v4.u32 	[%r1+112], {%r1092, %r1093, %r1094, %r1095};
	st.shared.v4.u32 	[%r1+96], {%r1088, %r1089, %r1090, %r1091};
	st.shared.v4.u32 	[%r1+80], {%r1084, %r1085, %r1086, %r1087};
	st.shared.v4.u32 	[%r1+64], {%r1080, %r1081, %r1082, %r1083};
	st.shared.v4.u32 	[%r1+48], {%r1076, %r1077, %r1078, %r1079};
	st.shared.v4.u32 	[%r1+32], {%r1072, %r1073, %r1074, %r1075};
	st.shared.v4.u32 	[%r1+16], {%r1068, %r1069, %r1070, %r1071};
	st.shared.v4.u32 	[%r1], {%r1064, %r1065, %r1066, %r1067};
$L__BB43_68:
	add.s64 	%rd74, %rd72, %rd5;
	mad.lo.s64 	%rd75, %rd74, %rd3, %rd4;
	setp.ge.u64 	%p35, %rd75, %rd261;
	@%p35 bra 	$L__BB43_70;
	mul.lo.s64 	%rd366, %rd75, %rd6;
	shl.b64 	%rd367, %rd366, 7;
	add.s64 	%rd368, %rd1, %rd367;
	ld.global.v8.u32 	{%r1096, %r1097, %r1098, %r1099, %r1100, %r1101, %r1102, %r1103}, [%rd368];
	ld.global.v8.u32 	{%r1104, %r1105, %r1106, %r1107, %r1108, %r1109, %r1110, %r1111}, [%rd368+32];
	ld.global.v8.u32 	{%r1112, %r1113, %r1114, %r1115, %r1116, %r1117, %r1118, %r1119}, [%rd368+64];
	ld.global.v8.u32 	{%r1120, %r1121, %r1122, %r1123, %r1124, %r1125, %r1126, %r1127}, [%rd368+96];
	st.shared.v4.u32 	[%r1+112], {%r1124, %r1125, %r1126, %r1127};
	st.shared.v4.u32 	[%r1+96], {%r1120, %r1121, %r1122, %r1123};
	st.shared.v4.u32 	[%r1+80], {%r1116, %r1117, %r1118, %r1119};
	st.shared.v4.u32 	[%r1+64], {%r1112, %r1113, %r1114, %r1115};
	st.shared.v4.u32 	[%r1+48], {%r1108, %r1109, %r1110, %r1111};
	st.shared.v4.u32 	[%r1+32], {%r1104, %r1105, %r1106, %r1107};
	st.shared.v4.u32 	[%r1+16], {%r1100, %r1101, %r1102, %r1103};
	st.shared.v4.u32 	[%r1], {%r1096, %r1097, %r1098, %r1099};
$L__BB43_70:
	add.s64 	%rd76, %rd74, %rd5;
	mad.lo.s64 	%rd77, %rd76, %rd3, %rd4;
	setp.ge.u64 	%p36, %rd77, %rd261;
	@%p36 bra 	$L__BB43_72;
	mul.lo.s64 	%rd369, %rd77, %rd6;
	shl.b64 	%rd370, %rd369, 7;
	add.s64 	%rd371, %rd1, %rd370;
	ld.global.v8.u32 	{%r1128, %r1129, %r1130, %r1131, %r1132, %r1133, %r1134, %r1135}, [%rd371];
	ld.global.v8.u32 	{%r1136, %r1137, %r1138, %r1139, %r1140, %r1141, %r1142, %r1143}, [%rd371+32];
	ld.global.v8.u32 	{%r1144, %r1145, %r1146, %r1147, %r1148, %r1149, %r1150, %r1151}, [%rd371+64];
	ld.global.v8.u32 	{%r1152, %r1153, %r1154, %r1155, %r1156, %r1157, %r1158, %r1159}, [%rd371+96];
	st.shared.v4.u32 	[%r1+112], {%r1156, %r1157, %r1158, %r1159};
	st.shared.v4.u32 	[%r1+96], {%r1152, %r1153, %r1154, %r1155};
	st.shared.v4.u32 	[%r1+80], {%r1148, %r1149, %r1150, %r1151};
	st.shared.v4.u32 	[%r1+64], {%r1144, %r1145, %r1146, %r1147};
	st.shared.v4.u32 	[%r1+48], {%r1140, %r1141, %r1142, %r1143};
	st.shared.v4.u32 	[%r1+32], {%r1136, %r1137, %r1138, %r1139};
	st.shared.v4.u32 	[%r1+16], {%r1132, %r1133, %r1134, %r1135};
	st.shared.v4.u32 	[%r1], {%r1128, %r1129, %r1130, %r1131};
$L__BB43_72:
	add.s64 	%rd78, %rd76, %rd5;
	mad.lo.s64 	%rd79, %rd78, %rd3, %rd4;
	setp.ge.u64 	%p37, %rd79, %rd261;
	@%p37 bra 	$L__BB43_74;
	mul.lo.s64 	%rd372, %rd79, %rd6;
	shl.b64 	%rd373, %rd372, 7;
	add.s64 	%rd374, %rd1, %rd373;
	ld.global.v8.u32 	{%r1160, %r1161, %r1162, %r1163, %r1164, %r1165, %r1166, %r1167}, [%rd374];
	ld.global.v8.u32 	{%r1168, %r1169, %r1170, %r1171, %r1172, %r1173, %r1174, %r1175}, [%rd374+32];
	ld.global.v8.u32 	{%r1176, %r1177, %r1178, %r1179, %r1180, %r1181, %r1182, %r1183}, [%rd374+64];
	ld.global.v8.u32 	{%r1184, %r1185, %r1186, %r1187, %r1188, %r1189, %r1190, %r1191}, [%rd374+96];
	st.shared.v4.u32 	[%r1+112], {%r1188, %r1189, %r1190, %r1191};
	st.shared.v4.u32 	[%r1+96], {%r1184, %r1185, %r1186, %r1187};
	st.shared.v4.u32 	[%r1+80], {%r1180, %r1181, %r1182, %r1183};
	st.shared.v4.u32 	[%r1+64], {%r1176, %r1177, %r1178, %r1179};
	st.shared.v4.u32 	[%r1+48], {%r1172, %r1173, %r1174, %r1175};
	st.shared.v4.u32 	[%r1+32], {%r1168, %r1169, %r1170, %r1171};
	st.shared.v4.u32 	[%r1+16], {%r1164, %r1165, %r1166, %r1167};
	st.shared.v4.u32 	[%r1], {%r1160, %r1161, %r1162, %r1163};
$L__BB43_74:
	add.s64 	%rd80, %rd78, %rd5;
	mad.lo.s64 	%rd81, %rd80, %rd3, %rd4;
	setp.ge.u64 	%p38, %rd81, %rd261;
	@%p38 bra 	$L__BB43_76;
	mul.lo.s64 	%rd375, %rd81, %rd6;
	shl.b64 	%rd376, %rd375, 7;
	add.s64 	%rd377, %rd1, %rd376;
	ld.global.v8.u32 	{%r1192, %r1193, %r1194, %r1195, %r1196, %r1197, %r1198, %r1199}, [%rd377];
	ld.global.v8.u32 	{%r1200, %r1201, %r1202, %r1203, %r1204, %r1205, %r1206, %r1207}, [%rd377+32];
	ld.global.v8.u32 	{%r1208, %r1209, %r1210, %r1211, %r1212, %r1213, %r1214, %r1215}, [%rd377+64];
	ld.global.v8.u32 	{%r1216, %r1217, %r1218, %r1219, %r1220, %r1221, %r1222, %r1223}, [%rd377+96];
	st.shared.v4.u32 	[%r1+112], {%r1220, %r1221, %r1222, %r1223};
	st.shared.v4.u32 	[%r1+96], {%r1216, %r1217, %r1218, %r1219};
	st.shared.v4.u32 	[%r1+80], {%r1212, %r1213, %r1214, %r1215};
	st.shared.v4.u32 	[%r1+64], {%r1208, %r1209, %r1210, %r1211};
	st.shared.v4.u32 	[%r1+48], {%r1204, %r1205, %r1206, %r1207};
	st.shared.v4.u32 	[%r1+32], {%r1200, %r1201, %r1202, %r1203};
	st.shared.v4.u32 	[%r1+16], {%r1196, %r1197, %r1198, %r1199};
	st.shared.v4.u32 	[%r1], {%r1192, %r1193, %r1194, %r1195};
$L__BB43_76:
	add.s64 	%rd82, %rd80, %rd5;
	mad.lo.s64 	%rd83, %rd82, %rd3, %rd4;
	setp.ge.u64 	%p39, %rd83, %rd261;
	@%p39 bra 	$L__BB43_78;
	mul.lo.s64 	%rd378, %rd83, %rd6;
	shl.b64 	%rd379, %rd378, 7;
	add.s64 	%rd380, %rd1, %rd379;
	ld.global.v8.u32 	{%r1224, %r1225, %r1226, %r1227, %r1228, %r1229, %r1230, %r1231}, [%rd380];
	ld.global.v8.u32 	{%r1232, %r1233, %r1234, %r1235, %r1236, %r1237, %r1238, %r1239}, [%rd380+32];
	ld.global.v8.u32 	{%r1240, %r1241, %r1242, %r1243, %r1244, %r1245, %r1246, %r1247}, [%rd380+64];
	ld.global.v8.u32 	{%r1248, %r1249, %r1250, %r1251, %r1252, %r1253, %r1254, %r1255}, [%rd380+96];
	st.shared.v4.u32 	[%r1+112], {%r1252, %r1253, %r1254, %r1255};
	st.shared.v4.u32 	[%r1+96], {%r1248, %r1249, %r1250, %r1251};
	st.shared.v4.u32 	[%r1+80], {%r1244, %r1245, %r1246, %r1247};
	st.shared.v4.u32 	[%r1+64], {%r1240, %r1241, %r1242, %r1243};
	st.shared.v4.u32 	[%r1+48], {%r1236, %r1237, %r1238, %r1239};
	st.shared.v4.u32 	[%r1+32], {%r1232, %r1233, %r1234, %r1235};
	st.shared.v4.u32 	[%r1+16], {%r1228, %r1229, %r1230, %r1231};
	st.shared.v4.u32 	[%r1], {%r1224, %r1225, %r1226, %r1227};
$L__BB43_78:
	add.s64 	%rd84, %rd82, %rd5;
	mad.lo.s64 	%rd85, %rd84, %rd3, %rd4;
	setp.ge.u64 	%p40, %rd85, %rd261;
	@%p40 bra 	$L__BB43_80;
	mul.lo.s64 	%rd381, %rd85, %rd6;
	shl.b64 	%rd382, %rd381, 7;
	add.s64 	%rd383, %rd1, %rd382;
	ld.global.v8.u32 	{%r1256, %r1257, %r1258, %r1259, %r1260, %r1261, %r1262, %r1263}, [%rd383];
	ld.global.v8.u32 	{%r1264, %r1265, %r1266, %r1267, %r1268, %r1269, %r1270, %r1271}, [%rd383+32];
	ld.global.v8.u32 	{%r1272, %r1273, %r1274, %r1275, %r1276, %r1277, %r1278, %r1279}, [%rd383+64];
	ld.global.v8.u32 	{%r1280, %r1281, %r1282, %r1283, %r1284, %r1285, %r1286, %r1287}, [%rd383+96];
	st.shared.v4.u32 	[%r1+112], {%r1284, %r1285, %r1286, %r1287};
	st.shared.v4.u32 	[%r1+96], {%r1280, %r1281, %r1282, %r1283};
	st.shared.v4.u32 	[%r1+80], {%r1276, %r1277, %r1278, %r1279};
	st.shared.v4.u32 	[%r1+64], {%r1272, %r1273, %r1274, %r1275};
	st.shared.v4.u32 	[%r1+48], {%r1268, %r1269, %r1270, %r1271};
	st.shared.v4.u32 	[%r1+32], {%r1264, %r1265, %r1266, %r1267};
	st.shared.v4.u32 	[%r1+16], {%r1260, %r1261, %r1262, %r1263};
	st.shared.v4.u32 	[%r1], {%r1256, %r1257, %r1258, %r1259};
$L__BB43_80:
	add.s64 	%rd86, %rd84, %rd5;
	mad.lo.s64 	%rd87, %rd86, %rd3, %rd4;
	setp.ge.u64 	%p41, %rd87, %rd261;
	@%p41 bra 	$L__BB43_82;
	mul.lo.s64 	%rd384, %rd87, %rd6;
	shl.b64 	%rd385, %rd384, 7;
	add.s64 	%rd386, %rd1, %rd385;
	ld.global.v8.u32 	{%r1288, %r1289, %r1290, %r1291, %r1292, %r1293, %r1294, %r1295}, [%rd386];
	ld.global.v8.u32 	{%r1296, %r1297, %r1298, %r1299, %r1300, %r1301, %r1302, %r1303}, [%rd386+32];
	ld.global.v8.u32 	{%r1304, %r1305, %r1306, %r1307, %r1308, %r1309, %r1310, %r1311}, [%rd386+64];
	ld.global.v8.u32 	{%r1312, %r1313, %r1314, %r1315, %r1316, %r1317, %r1318, %r1319}, [%rd386+96];
	st.shared.v4.u32 	[%r1+112], {%r1316, %r1317, %r1318, %r1319};
	st.shared.v4.u32 	[%r1+96], {%r1312, %r1313, %r1314, %r1315};
	st.shared.v4.u32 	[%r1+80], {%r1308, %r1309, %r1310, %r1311};
	st.shared.v4.u32 	[%r1+64], {%r1304, %r1305, %r1306, %r1307};
	st.shared.v4.u32 	[%r1+48], {%r1300, %r1301, %r1302, %r1303};
	st.shared.v4.u32 	[%r1+32], {%r1296, %r1297, %r1298, %r1299};
	st.shared.v4.u32 	[%r1+16], {%r1292, %r1293, %r1294, %r1295};
	st.shared.v4.u32 	[%r1], {%r1288, %r1289, %r1290, %r1291};
$L__BB43_82:
	add.s64 	%rd88, %rd86, %rd5;
	mad.lo.s64 	%rd89, %rd88, %rd3, %rd4;
	setp.ge.u64 	%p42, %rd89, %rd261;
	@%p42 bra 	$L__BB43_84;
	mul.lo.s64 	%rd387, %rd89, %rd6;
	shl.b64 	%rd388, %rd387, 7;
	add.s64 	%rd389, %rd1, %rd388;
	ld.global.v8.u32 	{%r1320, %r1321, %r1322, %r1323, %r1324, %r1325, %r1326, %r1327}, [%rd389];
	ld.global.v8.u32 	{%r1328, %r1329, %r1330, %r1331, %r1332, %r1333, %r1334, %r1335}, [%rd389+32];
	ld.global.v8.u32 	{%r1336, %r1337, %r1338, %r1339, %r1340, %r1341, %r1342, %r1343}, [%rd389+64];
	ld.global.v8.u32 	{%r1344, %r1345, %r1346, %r1347, %r1348, %r1349, %r1350, %r1351}, [%rd389+96];
	st.shared.v4.u32 	[%r1+112], {%r1348, %r1349, %r1350, %r1351};
	st.shared.v4.u32 	[%r1+96], {%r1344, %r1345, %r1346, %r1347};
	st.shared.v4.u32 	[%r1+80], {%r1340, %r1341, %r1342, %r1343};
	st.shared.v4.u32 	[%r1+64], {%r1336, %r1337, %r1338, %r1339};
	st.shared.v4.u32 	[%r1+48], {%r1332, %r1333, %r1334, %r1335};
	st.shared.v4.u32 	[%r1+32], {%r1328, %r1329, %r1330, %r1331};
	st.shared.v4.u32 	[%r1+16], {%r1324, %r1325, %r1326, %r1327};
	st.shared.v4.u32 	[%r1], {%r1320, %r1321, %r1322, %r1323};
$L__BB43_84:
	add.s64 	%rd90, %rd88, %rd5;
	mad.lo.s64 	%rd91, %rd90, %rd3, %rd4;
	setp.ge.u64 	%p43, %rd91, %rd261;
	@%p43 bra 	$L__BB43_86;
	mul.lo.s64 	%rd390, %rd91, %rd6;
	shl.b64 	%rd391, %rd390, 7;
	add.s64 	%rd392, %rd1, %rd391;
	ld.global.v8.u32 	{%r1352, %r1353, %r1354, %r1355, %r1356, %r1357, %r1358, %r1359}, [%rd392];
	ld.global.v8.u32 	{%r1360, %r1361, %r1362, %r1363, %r1364, %r1365, %r1366, %r1367}, [%rd392+32];
	ld.global.v8.u32 	{%r1368, %r1369, %r1370, %r1371, %r1372, %r1373, %r1374, %r1375}, [%rd392+64];
	ld.global.v8.u32 	{%r1376, %r1377, %r1378, %r1379, %r1380, %r1381, %r1382, %r1383}, [%rd392+96];
	st.shared.v4.u32 	[%r1+112], {%r1380, %r1381, %r1382, %r1383};
	st.shared.v4.u32 	[%r1+96], {%r1376, %r1377, %r1378, %r1379};
	st.shared.v4.u32 	[%r1+80], {%r1372, %r1373, %r1374, %r1375};
	st.shared.v4.u32 	[%r1+64], {%r1368, %r1369, %r1370, %r1371};
	st.shared.v4.u32 	[%r1+48], {%r1364, %r1365, %r1366, %r1367};
	st.shared.v4.u32 	[%r1+32], {%r1360, %r1361, %r1362, %r1363};
	st.shared.v4.u32 	[%r1+16], {%r1356, %r1357, %r1358, %r1359};
	st.shared.v4.u32 	[%r1], {%r1352, %r1353, %r1354, %r1355};
$L__BB43_86:
	add.s64 	%rd92, %rd90, %rd5;
	mad.lo.s64 	%rd93, %rd92, %rd3, %rd4;
	setp.ge.u64 	%p44, %rd93, %rd261;
	@%p44 bra 	$L__BB43_88;
	mul.lo.s64 	%rd393, %rd93, %rd6;
	shl.b64 	%rd394, %rd393, 7;
	add.s64 	%rd395, %rd1, %rd394;
	ld.global.v8.u32 	{%r1384, %r1385, %r1386, %r1387, %r1388, %r1389, %r1390, %r1391}, [%rd395];
	ld.global.v8.u32 	{%r1392, %r1393, %r1394, %r1395, %r1396, %r1397, %r1398, %r1399}, [%rd395+32];
	ld.global.v8.u32 	{%r1400, %r1401, %r1402, %r1403, %r1404, %r1405, %r1406, %r1407}, [%rd395+64];
	ld.global.v8.u32 	{%r1408, %r1409, %r1410, %r1411, %r1412, %r1413, %r1414, %r1415}, [%rd395+96];
	st.shared.v4.u32 	[%r1+112], {%r1412, %r1413, %r1414, %r1415};
	st.shared.v4.u32 	[%r1+96], {%r1408, %r1409, %r1410, %r1411};
	st.shared.v4.u32 	[%r1+80], {%r1404, %r1405, %r1406, %r1407};
	st.shared.v4.u32 	[%r1+64], {%r1400, %r1401, %r1402, %r1403};
	st.shared.v4.u32 	[%r1+48], {%r1396, %r1397, %r1398, %r1399};
	st.shared.v4.u32 	[%r1+32], {%r1392, %r1393, %r1394, %r1395};
	st.shared.v4.u32 	[%r1+16], {%r1388, %r1389, %r1390, %r1391};
	st.shared.v4.u32 	[%r1], {%r1384, %r1385, %r1386, %r1387};
$L__BB43_88:
	add.s64 	%rd94, %rd92, %rd5;
	mad.lo.s64 	%rd95, %rd94, %rd3, %rd4;
	setp.ge.u64 	%p45, %rd95, %rd261;
	@%p45 bra 	$L__BB43_90;
	mul.lo.s64 	%rd396, %rd95, %rd6;
	shl.b64 	%rd397, %rd396, 7;
	add.s64 	%rd398, %rd1, %rd397;
	ld.global.v8.u32 	{%r1416, %r1417, %r1418, %r1419, %r1420, %r1421, %r1422, %r1423}, [%rd398];
	ld.global.v8.u32 	{%r1424, %r1425, %r1426, %r1427, %r1428, %r1429, %r1430, %r1431}, [%rd398+32];
	ld.global.v8.u32 	{%r1432, %r1433, %r1434, %r1435, %r1436, %r1437, %r1438, %r1439}, [%rd398+64];
	ld.global.v8.u32 	{%r1440, %r1441, %r1442, %r1443, %r1444, %r1445, %r1446, %r1447}, [%rd398+96];
	st.shared.v4.u32 	[%r1+112], {%r1444, %r1445, %r1446, %r1447};
	st.shared.v4.u32 	[%r1+96], {%r1440, %r1441, %r1442, %r1443};
	st.shared.v4.u32 	[%r1+80], {%r1436, %r1437, %r1438, %r1439};
	st.shared.v4.u32 	[%r1+64], {%r1432, %r1433, %r1434, %r1435};
	st.shared.v4.u32 	[%r1+48], {%r1428, %r1429, %r1430, %r1431};
	st.shared.v4.u32 	[%r1+32], {%r1424, %r1425, %r1426, %r1427};
	st.shared.v4.u32 	[%r1+16], {%r1420, %r1421, %r1422, %r1423};
	st.shared.v4.u32 	[%r1], {%r1416, %r1417, %r1418, %r1419};
$L__BB43_90:
	add.s64 	%rd96, %rd94, %rd5;
	mad.lo.s64 	%rd97, %rd96, %rd3, %rd4;
	setp.ge.u64 	%p46, %rd97, %rd261;
	@%p46 bra 	$L__BB43_92;
	mul.lo.s64 	%rd399, %rd97, %rd6;
	shl.b64 	%rd400, %rd399, 7;
	add.s64 	%rd401, %rd1, %rd400;
	ld.global.v8.u32 	{%r1448, %r1449, %r1450, %r1451, %r1452, %r1453, %r1454, %r1455}, [%rd401];
	ld.global.v8.u32 	{%r1456, %r1457, %r1458, %r1459, %r1460, %r1461, %r1462, %r1463}, [%rd401+32];
	ld.global.v8.u32 	{%r1464, %r1465, %r1466, %r1467, %r1468, %r1469, %r1470, %r1471}, [%rd401+64];
	ld.global.v8.u32 	{%r1472, %r1473, %r1474, %r1475, %r1476, %r1477, %r1478, %r1479}, [%rd401+96];
	st.shared.v4.u32 	[%r1+112], {%r1476, %r1477, %r1478, %r1479};
	st.shared.v4.u32 	[%r1+96], {%r1472, %r1473, %r1474, %r1475};
	st.shared.v4.u32 	[%r1+80], {%r1468, %r1469, %r1470, %r1471};
	st.shared.v4.u32 	[%r1+64], {%r1464, %r1465, %r1466, %r1467};
	st.shared.v4.u32 	[%r1+48], {%r1460, %r1461, %r1462, %r1463};
	st.shared.v4.u32 	[%r1+32], {%r1456, %r1457, %r1458, %r1459};
	st.shared.v4.u32 	[%r1+16], {%r1452, %r1453, %r1454, %r1455};
	st.shared.v4.u32 	[%r1], {%r1448, %r1449, %r1450, %r1451};
$L__BB43_92:
	add.s64 	%rd98, %rd96, %rd5;
	mad.lo.s64 	%rd99, %rd98, %rd3, %rd4;
	setp.ge.u64 	%p47, %rd99, %rd261;
	@%p47 bra 	$L__BB43_94;
	mul.lo.s64 	%rd402, %rd99, %rd6;
	shl.b64 	%rd403, %rd402, 7;
	add.s64 	%rd404, %rd1, %rd403;
	ld.global.v8.u32 	{%r1480, %r1481, %r1482, %r1483, %r1484, %r1485, %r1486, %r1487}, [%rd404];
	ld.global.v8.u32 	{%r1488, %r1489, %r1490, %r1491, %r1492, %r1493, %r1494, %r1495}, [%rd404+32];
	ld.global.v8.u32 	{%r1496, %r1497, %r1498, %r1499, %r1500, %r1501, %r1502, %r1503}, [%rd404+64];
	ld.global.v8.u32 	{%r1504, %r1505, %r1506, %r1507, %r1508, %r1509, %r1510, %r1511}, [%rd404+96];
	st.shared.v4.u32 	[%r1+112], {%r1508, %r1509, %r1510, %r1511};
	st.shared.v4.u32 	[%r1+96], {%r1504, %r1505, %r1506, %r1507};
	st.shared.v4.u32 	[%r1+80], {%r1500, %r1501, %r1502, %r1503};
	st.shared.v4.u32 	[%r1+64], {%r1496, %r1497, %r1498, %r1499};
	st.shared.v4.u32 	[%r1+48], {%r1492, %r1493, %r1494, %r1495};
	st.shared.v4.u32 	[%r1+32], {%r1488, %r1489, %r1490, %r1491};
	st.shared.v4.u32 	[%r1+16], {%r1484, %r1485, %r1486, %r1487};
	st.shared.v4.u32 	[%r1], {%r1480, %r1481, %r1482, %r1483};
$L__BB43_94:
	add.s64 	%rd100, %rd98, %rd5;
	mad.lo.s64 	%rd101, %rd100, %rd3, %rd4;
	setp.ge.u64 	%p48, %rd101, %rd261;
	@%p48 bra 	$L__BB43_96;
	mul.lo.s64 	%rd405, %rd101, %rd6;
	shl.b64 	%rd406, %rd405, 7;
	add.s64 	%rd407, %rd1, %rd406;
	ld.global.v8.u32 	{%r1512, %r1513, %r1514, %r1515, %r1516, %r1517, %r1518, %r1519}, [%rd407];
	ld.global.v8.u32 	{%r1520, %r1521, %r1522, %r1523, %r1524, %r1525, %r1526, %r1527}, [%rd407+32];
	ld.global.v8.u32 	{%r1528, %r1529, %r1530, %r1531, %r1532, %r1533, %r1534, %r1535}, [%rd407+64];
	ld.global.v8.u32 	{%r1536, %r1537, %r1538, %r1539, %r1540, %r1541, %r1542, %r1543}, [%rd407+96];
	st.shared.v4.u32 	[%r1+112], {%r1540, %r1541, %r1542, %r1543};
	st.shared.v4.u32 	[%r1+96], {%r1536, %r1537, %r1538, %r1539};
	st.shared.v4.u32 	[%r1+80], {%r1532, %r1533, %r1534, %r1535};
	st.shared.v4.u32 	[%r1+64], {%r1528, %r1529, %r1530, %r1531};
	st.shared.v4.u32 	[%r1+48], {%r1524, %r1525, %r1526, %r1527};
	st.shared.v4.u32 	[%r1+32], {%r1520, %r1521, %r1522, %r1523};
	st.shared.v4.u32 	[%r1+16], {%r1516, %r1517, %r1518, %r1519};
	st.shared.v4.u32 	[%r1], {%r1512, %r1513, %r1514, %r1515};
$L__BB43_96:
	add.s64 	%rd102, %rd100, %rd5;
	mad.lo.s64 	%rd103, %rd102, %rd3, %rd4;
	setp.ge.u64 	%p49, %rd103, %rd261;
	@%p49 bra 	$L__BB43_98;
	mul.lo.s64 	%rd408, %rd103, %rd6;
	shl.b64 	%rd409, %rd408, 7;
	add.s64 	%rd410, %rd1, %rd409;
	ld.global.v8.u32 	{%r1544, %r1545, %r1546, %r1547, %r1548, %r1549, %r1550, %r1551}, [%rd410];
	ld.global.v8.u32 	{%r1552, %r1553, %r1554, %r1555, %r1556, %r1557, %r1558, %r1559}, [%rd410+32];
	ld.global.v8.u32 	{%r1560, %r1561, %r1562, %r1563, %r1564, %r1565, %r1566, %r1567}, [%rd410+64];
	ld.global.v8.u32 	{%r1568, %r1569, %r1570, %r1571, %r1572, %r1573, %r1574, %r1575}, [%rd410+96];
	st.shared.v4.u32 	[%r1+112], {%r1572, %r1573, %r1574, %r1575};
	st.shared.v4.u32 	[%r1+96], {%r1568, %r1569, %r1570, %r1571};
	st.shared.v4.u32 	[%r1+80], {%r1564, %r1565, %r1566, %r1567};
	st.shared.v4.u32 	[%r1+64], {%r1560, %r1561, %r1562, %r1563};
	st.shared.v4.u32 	[%r1+48], {%r1556, %r1557, %r1558, %r1559};
	st.shared.v4.u32 	[%r1+32], {%r1552, %r1553, %r1554, %r1555};
	st.shared.v4.u32 	[%r1+16], {%r1548, %r1549, %r1550, %r1551};
	st.shared.v4.u32 	[%r1], {%r1544, %r1545, %r1546, %r1547};
$L__BB43_98:
	add.s64 	%rd104, %rd102, %rd5;
	mad.lo.s64 	%rd105, %rd104, %rd3, %rd4;
	setp.ge.u64 	%p50, %rd105, %rd261;
	@%p50 bra 	$L__BB43_100;
	mul.lo.s64 	%rd411, %rd105, %rd6;
	shl.b64 	%rd412, %rd411, 7;
	add.s64 	%rd413, %rd1, %rd412;
	ld.global.v8.u32 	{%r1576, %r1577, %r1578, %r1579, %r1580, %r1581, %r1582, %r1583}, [%rd413];
	ld.global.v8.u32 	{%r1584, %r1585, %r1586, %r1587, %r1588, %r1589, %r1590, %r1591}, [%rd413+32];
	ld.global.v8.u32 	{%r1592, %r1593, %r1594, %r1595, %r1596, %r1597, %r1598, %r1599}, [%rd413+64];
	ld.global.v8.u32 	{%r1600, %r1601, %r1602, %r1603, %r1604, %r1605, %r1606, %r1607}, [%rd413+96];
	st.shared.v4.u32 	[%r1+112], {%r1604, %r1605, %r1606, %r1607};
	st.shared.v4.u32 	[%r1+96], {%r1600, %r1601, %r1602, %r1603};
	st.shared.v4.u32 	[%r1+80], {%r1596, %r1597, %r1598, %r1599};
	st.shared.v4.u32 	[%r1+64], {%r1592, %r1593, %r1594, %r1595};
	st.shared.v4.u32 	[%r1+48], {%r1588, %r1589, %r1590, %r1591};
	st.shared.v4.u32 	[%r1+32], {%r1584, %r1585, %r1586, %r1587};
	st.shared.v4.u32 	[%r1+16], {%r1580, %r1581, %r1582, %r1583};
	st.shared.v4.u32 	[%r1], {%r1576, %r1577, %r1578, %r1579};
$L__BB43_100:
	add.s64 	%rd106, %rd104, %rd5;
	mad.lo.s64 	%rd107, %rd106, %rd3, %rd4;
	setp.ge.u64 	%p51, %rd107, %rd261;
	@%p51 bra 	$L__BB43_102;
	mul.lo.s64 	%rd414, %rd107, %rd6;
	shl.b64 	%rd415, %rd414, 7;
	add.s64 	%rd416, %rd1, %rd415;
	ld.global.v8.u32 	{%r1608, %r1609, %r1610, %r1611, %r1612, %r1613, %r1614, %r1615}, [%rd416];
	ld.global.v8.u32 	{%r1616, %r1617, %r1618, %r1619, %r1620, %r1621, %r1622, %r1623}, [%rd416+32];
	ld.global.v8.u32 	{%r1624, %r1625, %r1626, %r1627, %r1628, %r1629, %r1630, %r1631}, [%rd416+64];
	ld.global.v8.u32 	{%r1632, %r1633, %r1634, %r1635, %r1636, %r1637, %r1638, %r1639}, [%rd416+96];
	st.shared.v4.u32 	[%r1+112], {%r1636, %r1637, %r1638, %r1639};
	st.shared.v4.u32 	[%r1+96], {%r1632, %r1633, %r1634, %r1635};
	st.shared.v4.u32 	[%r1+80], {%r1628, %r1629, %r1630, %r1631};
	st.shared.v4.u32 	[%r1+64], {%r1624, %r1625, %r1626, %r1627};
	st.shared.v4.u32 	[%r1+48], {%r1620, %r1621, %r1622, %r1623};
	st.shared.v4.u32 	[%r1+32], {%r1616, %r1617, %r1618, %r1619};
	st.shared.v4.u32 	[%r1+16], {%r1612, %r1613, %r1614, %r1615};
	st.shared.v4.u32 	[%r1], {%r1608, %r1609, %r1610, %r1611};
$L__BB43_102:
	add.s64 	%rd108, %rd106, %rd5;
	mad.lo.s64 	%rd109, %rd108, %rd3, %rd4;
	setp.ge.u64 	%p52, %rd109, %rd261;
	@%p52 bra 	$L__BB43_104;
	mul.lo.s64 	%rd417, %rd109, %rd6;
	shl.b64 	%rd418, %rd417, 7;
	add.s64 	%rd419, %rd1, %rd418;
	ld.global.v8.u32 	{%r1640, %r1641, %r1642, %r1643, %r1644, %r1645, %r1646, %r1647}, [%rd419];
	ld.global.v8.u32 	{%r1648, %r1649, %r1650, %r1651, %r1652, %r1653, %r1654, %r1655}, [%rd419+32];
	ld.global.v8.u32 	{%r1656, %r1657, %r1658, %r1659, %r1660, %r1661, %r1662, %r1663}, [%rd419+64];
	ld.global.v8.u32 	{%r1664, %r1665, %r1666, %r1667, %r1668, %r1669, %r1670, %r1671}, [%rd419+96];
	st.shared.v4.u32 	[%r1+112], {%r1668, %r1669, %r1670, %r1671};
	st.shared.v4.u32 	[%r1+96], {%r1664, %r1665, %r1666, %r1667};
	st.shared.v4.u32 	[%r1+80], {%r1660, %r1661, %r1662, %r1663};
	st.shared.v4.u32 	[%r1+64], {%r1656, %r1657, %r1658, %r1659};
	st.shared.v4.u32 	[%r1+48], {%r1652, %r1653, %r1654, %r1655};
	st.shared.v4.u32 	[%r1+32], {%r1648, %r1649, %r1650, %r1651};
	st.shared.v4.u32 	[%r1+16], {%r1644, %r1645, %r1646, %r1647};
	st.shared.v4.u32 	[%r1], {%r1640, %r1641, %r1642, %r1643};
$L__BB43_104:
	add.s64 	%rd110, %rd108, %rd5;
	mad.lo.s64 	%rd111, %rd110, %rd3, %rd4;
	setp.ge.u64 	%p53, %rd111, %rd261;
	@%p53 bra 	$L__BB43_106;
	mul.lo.s64 	%rd420, %rd111, %rd6;
	shl.b64 	%rd421, %rd420, 7;
	add.s64 	%rd422, %rd1, %rd421;
	ld.global.v8.u32 	{%r1672, %r1673, %r1674, %r1675, %r1676, %r1677, %r1678, %r1679}, [%rd422];
	ld.global.v8.u32 	{%r1680, %r1681, %r1682, %r1683, %r1684, %r1685, %r1686, %r1687}, [%rd422+32];
	ld.global.v8.u32 	{%r1688, %r1689, %r1690, %r1691, %r1692, %r1693, %r1694, %r1695}, [%rd422+64];
	ld.global.v8.u32 	{%r1696, %r1697, %r1698, %r1699, %r1700, %r1701, %r1702, %r1703}, [%rd422+96];
	st.shared.v4.u32 	[%r1+112], {%r1700, %r1701, %r1702, %r1703};
	st.shared.v4.u32 	[%r1+96], {%r1696, %r1697, %r1698, %r1699};
	st.shared.v4.u32 	[%r1+80], {%r1692, %r1693, %r1694, %r1695};
	st.shared.v4.u32 	[%r1+64], {%r1688, %r1689, %r1690, %r1691};
	st.shared.v4.u32 	[%r1+48], {%r1684, %r1685, %r1686, %r1687};
	st.shared.v4.u32 	[%r1+32], {%r1680, %r1681, %r1682, %r1683};
	st.shared.v4.u32 	[%r1+16], {%r1676, %r1677, %r1678, %r1679};
	st.shared.v4.u32 	[%r1], {%r1672, %r1673, %r1674, %r1675};
$L__BB43_106:
	add.s64 	%rd112, %rd110, %rd5;
	mad.lo.s64 	%rd113, %rd112, %rd3, %rd4;
	setp.ge.u64 	%p54, %rd113, %rd261;
	@%p54 bra 	$L__BB43_108;
	mul.lo.s64 	%rd423, %rd113, %rd6;
	shl.b64 	%rd424, %rd423, 7;
	add.s64 	%rd425, %rd1, %rd424;
	ld.global.v8.u32 	{%r1704, %r1705, %r1706, %r1707, %r1708, %r1709, %r1710, %r1711}, [%rd425];
	ld.global.v8.u32 	{%r1712, %r1713, %r1714, %r1715, %r1716, %r1717, %r1718, %r1719}, [%rd425+32];
	ld.global.v8.u32 	{%r1720, %r1721, %r1722, %r1723, %r1724, %r1725, %r1726, %r1727}, [%rd425+64];
	ld.global.v8.u32 	{%r1728, %r1729, %r1730, %r1731, %r1732, %r1733, %r1734, %r1735}, [%rd425+96];
	st.shared.v4.u32 	[%r1+112], {%r1732, %r1733, %r1734, %r1735};
	st.shared.v4.u32 	[%r1+96], {%r1728, %r1729, %r1730, %r1731};
	st.shared.v4.u32 	[%r1+80], {%r1724, %r1725, %r1726, %r1727};
	st.shared.v4.u32 	[%r1+64], {%r1720, %r1721, %r1722, %r1723};
	st.shared.v4.u32 	[%r1+48], {%r1716, %r1717, %r1718, %r1719};
	st.shared.v4.u32 	[%r1+32], {%r1712, %r1713, %r1714, %r1715};
	st.shared.v4.u32 	[%r1+16], {%r1708, %r1709, %r1710, %r1711};
	st.shared.v4.u32 	[%r1], {%r1704, %r1705, %r1706, %r1707};
$L__BB43_108:
	add.s64 	%rd114, %rd112, %rd5;
	mad.lo.s64 	%rd115, %rd114, %rd3, %rd4;
	setp.ge.u64 	%p55, %rd115, %rd261;
	@%p55 bra 	$L__BB43_110;
	mul.lo.s64 	%rd426, %rd115, %rd6;
	shl.b64 	%rd427, %rd426, 7;
	add.s64 	%rd428, %rd1, %rd427;
	ld.global.v8.u32 	{%r1736, %r1737, %r1738, %r1739, %r1740, %r1741, %r1742, %r1743}, [%rd428];
	ld.global.v8.u32 	{%r1744, %r1745, %r1746, %r1747, %r1748, %r1749, %r1750, %r1751}, [%rd428+32];
	ld.global.v8.u32 	{%r1752, %r1753, %r1754, %r1755, %r1756, %r1757, %r1758, %r1759}, [%rd428+64];
	ld.global.v8.u32 	{%r1760, %r1761, %r1762, %r1763, %r1764, %r1765, %r1766, %r1767}, [%rd428+96];
	st.shared.v4.u32 	[%r1+112], {%r1764, %r1765, %r1766, %r1767};
	st.shared.v4.u32 	[%r1+96], {%r1760, %r1761, %r1762, %r1763};
	st.shared.v4.u32 	[%r1+80], {%r1756, %r1757, %r1758, %r1759};
	st.shared.v4.u32 	[%r1+64], {%r1752, %r1753, %r1754, %r1755};
	st.shared.v4.u32 	[%r1+48], {%r1748, %r1749, %r1750, %r1751};
	st.shared.v4.u32 	[%r1+32], {%r1744, %r1745, %r1746, %r1747};
	st.shared.v4.u32 	[%r1+16], {%r1740, %r1741, %r1742, %r1743};
	st.shared.v4.u32 	[%r1], {%r1736, %r1737, %r1738, %r1739};
$L__BB43_110:
	add.s64 	%rd116, %rd114, %rd5;
	mad.lo.s64 	%rd117, %rd116, %rd3, %rd4;
	setp.ge.u64 	%p56, %rd117, %rd261;
	@%p56 bra 	$L__BB43_112;
	mul.lo.s64 	%rd429, %rd117, %rd6;
	shl.b64 	%rd430, %rd429, 7;
	add.s64 	%rd431, %rd1, %rd430;
	ld.global.v8.u32 	{%r1768, %r1769, %r1770, %r1771, %r1772, %r1773, %r1774, %r1775}, [%rd431];
	ld.global.v8.u32 	{%r1776, %r1777, %r1778, %r1779, %r1780, %r1781, %r1782, %r1783}, [%rd431+32];
	ld.global.v8.u32 	{%r1784, %r1785, %r1786, %r1787, %r1788, %r1789, %r1790, %r1791}, [%rd431+64];
	ld.global.v8.u32 	{%r1792, %r1793, %r1794, %r1795, %r1796, %r1797, %r1798, %r1799}, [%rd431+96];
	st.shared.v4.u32 	[%r1+112], {%r1796, %r1797, %r1798, %r1799};
	st.shared.v4.u32 	[%r1+96], {%r1792, %r1793, %r1794, %r1795};
	st.shared.v4.u32 	[%r1+80], {%r1788, %r1789, %r1790, %r1791};
	st.shared.v4.u32 	[%r1+64], {%r1784, %r1785, %r1786, %r1787};
	st.shared.v4.u32 	[%r1+48], {%r1780, %r1781, %r1782, %r1783};
	st.shared.v4.u32 	[%r1+32], {%r1776, %r1777, %r1778, %r1779};
	st.shared.v4.u32 	[%r1+16], {%r1772, %r1773, %r1774, %r1775};
	st.shared.v4.u32 	[%r1], {%r1768, %r1769, %r1770, %r1771};
$L__BB43_112:
	add.s64 	%rd118, %rd116, %rd5;
	mad.lo.s64 	%rd119, %rd118, %rd3, %rd4;
	setp.ge.u64 	%p57, %rd119, %rd261;
	@%p57 bra 	$L__BB43_114;
	mul.lo.s64 	%rd432, %rd119, %rd6;
	shl.b64 	%rd433, %rd432, 7;
	add.s64 	%rd434, %rd1, %rd433;
	ld.global.v8.u32 	{%r1800, %r1801, %r1802, %r1803, %r1804, %r1805, %r1806, %r1807}, [%rd434];
	ld.global.v8.u32 	{%r1808, %r1809, %r1810, %r1811, %r1812, %r1813, %r1814, %r1815}, [%rd434+32];
	ld.global.v8.u32 	{%r1816, %r1817, %r1818, %r1819, %r1820, %r1821, %r1822, %r1823}, [%rd434+64];
	ld.global.v8.u32 	{%r1824, %r1825, %r1826, %r1827, %r1828, %r1829, %r1830, %r1831}, [%rd434+96];
	st.shared.v4.u32 	[%r1+112], {%r1828, %r1829, %r1830, %r1831};
	st.shared.v4.u32 	[%r1+96], {%r1824, %r1825, %r1826, %r1827};
	st.shared.v4.u32 	[%r1+80], {%r1820, %r1821, %r1822, %r1823};
	st.shared.v4.u32 	[%r1+64], {%r1816, %r1817, %r1818, %r1819};
	st.shared.v4.u32 	[%r1+48], {%r1812, %r1813, %r1814, %r1815};
	st.shared.v4.u32 	[%r1+32], {%r1808, %r1809, %r1810, %r1811};
	st.shared.v4.u32 	[%r1+16], {%r1804, %r1805, %r1806, %r1807};
	st.shared.v4.u32 	[%r1], {%r1800, %r1801, %r1802, %r1803};
$L__BB43_114:
	add.s64 	%rd120, %rd118, %rd5;
	mad.lo.s64 	%rd121, %rd120, %rd3, %rd4;
	setp.ge.u64 	%p58, %rd121, %rd261;
	@%p58 bra 	$L__BB43_116;
	mul.lo.s64 	%rd435, %rd121, %rd6;
	shl.b64 	%rd436, %rd435, 7;
	add.s64 	%rd437, %rd1, %rd436;
	ld.global.v8.u32 	{%r1832, %r1833, %r1834, %r1835, %r1836, %r1837, %r1838, %r1839}, [%rd437];
	ld.global.v8.u32 	{%r1840, %r1841, %r1842, %r1843, %r1844, %r1845, %r1846, %r1847}, [%rd437+32];
	ld.global.v8.u32 	{%r1848, %r1849, %r1850, %r1851, %r1852, %r1853, %r1854, %r1855}, [%rd437+64];
	ld.global.v8.u32 	{%r1856, %r1857, %r1858, %r1859, %r1860, %r1861, %r1862, %r1863}, [%rd437+96];
	st.shared.v4.u32 	[%r1+112], {%r1860, %r1861, %r1862, %r1863};
	st.shared.v4.u32 	[%r1+96], {%r1856, %r1857, %r1858, %r1859};
	st.shared.v4.u32 	[%r1+80], {%r1852, %r1853, %r1854, %r1855};
	st.shared.v4.u32 	[%r1+64], {%r1848, %r1849, %r1850, %r1851};
	st.shared.v4.u32 	[%r1+48], {%r1844, %r1845, %r1846, %r1847};
	st.shared.v4.u32 	[%r1+32], {%r1840, %r1841, %r1842, %r1843};
	st.shared.v4.u32 	[%r1+16], {%r1836, %r1837, %r1838, %r1839};
	st.shared.v4.u32 	[%r1], {%r1832, %r1833, %r1834, %r1835};
$L__BB43_116:
	add.s64 	%rd122, %rd120, %rd5;
	mad.lo.s64 	%rd123, %rd122, %rd3, %rd4;
	setp.ge.u64 	%p59, %rd123, %rd261;
	@%p59 bra 	$L__BB43_118;
	mul.lo.s64 	%rd438, %rd123, %rd6;
	shl.b64 	%rd439, %rd438, 7;
	add.s64 	%rd440, %rd1, %rd439;
	ld.global.v8.u32 	{%r1864, %r1865, %r1866, %r1867, %r1868, %r1869, %r1870, %r1871}, [%rd440];
	ld.global.v8.u32 	{%r1872, %r1873, %r1874, %r1875, %r1876, %r1877, %r1878, %r1879}, [%rd440+32];
	ld.global.v8.u32 	{%r1880, %r1881, %r1882, %r1883, %r1884, %r1885, %r1886, %r1887}, [%rd440+64];
	ld.global.v8.u32 	{%r1888, %r1889, %r1890, %r1891, %r1892, %r1893, %r1894, %r1895}, [%rd440+96];
	st.shared.v4.u32 	[%r1+112], {%r1892, %r1893, %r1894, %r1895};
	st.shared.v4.u32 	[%r1+96], {%r1888, %r1889, %r1890, %r1891};
	st.shared.v4.u32 	[%r1+80], {%r1884, %r1885, %r1886, %r1887};
	st.shared.v4.u32 	[%r1+64], {%r1880, %r1881, %r1882, %r1883};
	st.shared.v4.u32 	[%r1+48], {%r1876, %r1877, %r1878, %r1879};
	st.shared.v4.u32 	[%r1+32], {%r1872, %r1873, %r1874, %r1875};
	st.shared.v4.u32 	[%r1+16], {%r1868, %r1869, %r1870, %r1871};
	st.shared.v4.u32 	[%r1], {%r1864, %r1865, %r1866, %r1867};
$L__BB43_118:
	add.s64 	%rd124, %rd122, %rd5;
	mad.lo.s64 	%rd125, %rd124, %rd3, %rd4;
	setp.ge.u64 	%p60, %rd125, %rd261;
	@%p60 bra 	$L__BB43_120;
	mul.lo.s64 	%rd441, %rd125, %rd6;
	shl.b64 	%rd442, %rd441, 7;
	add.s64 	%rd443, %rd1, %rd442;
	ld.global.v8.u32 	{%r1896, %r1897, %r1898, %r1899, %r1900, %r1901, %r1902, %r1903}, [%rd443];
	ld.global.v8.u32 	{%r1904, %r1905, %r1906, %r1907, %r1908, %r1909, %r1910, %r1911}, [%rd443+32];
	ld.global.v8.u32 	{%r1912, %r1913, %r1914, %r1915, %r1916, %r1917, %r1918, %r1919}, [%rd443+64];
	ld.global.v8.u32 	{%r1920, %r1921, %r1922, %r1923, %r1924, %r1925, %r1926, %r1927}, [%rd443+96];
	st.shared.v4.u32 	[%r1+112], {%r1924, %r1925, %r1926, %r1927};
	st.shared.v4.u32 	[%r1+96], {%r1920, %r1921, %r1922, %r1923};
	st.shared.v4.u32 	[%r1+80], {%r1916, %r1917, %r1918, %r1919};
	st.shared.v4.u32 	[%r1+64], {%r1912, %r1913, %r1914, %r1915};
	st.shared.v4.u32 	[%r1+48], {%r1908, %r1909, %r1910, %r1911};
	st.shared.v4.u32 	[%r1+32], {%r1904, %r1905, %r1906, %r1907};
	st.shared.v4.u32 	[%r1+16], {%r1900, %r1901, %r1902, %r1903};
	st.shared.v4.u32 	[%r1], {%r1896, %r1897, %r1898, %r1899};
$L__BB43_120:
	add.s64 	%rd126, %rd124, %rd5;
	mad.lo.s64 	%rd127, %rd126, %rd3, %rd4;
	setp.ge.u64 	%p61, %rd127, %rd261;
	@%p61 bra 	$L__BB43_122;
	mul.lo.s64 	%rd444, %rd127, %rd6;
	shl.b64 	%rd445, %rd444, 7;
	add.s64 	%rd446, %rd1, %rd445;
	ld.global.v8.u32 	{%r1928, %r1929, %r1930, %r1931, %r1932, %r1933, %r1934, %r1935}, [%rd446];
	ld.global.v8.u32 	{%r1936, %r1937, %r1938, %r1939, %r1940, %r1941, %r1942, %r1943}, [%rd446+32];
	ld.global.v8.u32 	{%r1944, %r1945, %r1946, %r1947, %r1948, %r1949, %r1950, %r1951}, [%rd446+64];
	ld.global.v8.u32 	{%r1952, %r1953, %r1954, %r1955, %r1956, %r1957, %r1958, %r1959}, [%rd446+96];
	st.shared.v4.u32 	[%r1+112], {%r1956, %r1957, %r1958, %r1959};
	st.shared.v4.u32 	[%r1+96], {%r1952, %r1953, %r1954, %r1955};
	st.shared.v4.u32 	[%r1+80], {%r1948, %r1949, %r1950, %r1951};
	st.shared.v4.u32 	[%r1+64], {%r1944, %r1945, %r1946, %r1947};
	st.shared.v4.u32 	[%r1+48], {%r1940, %r1941, %r1942, %r1943};
	st.shared.v4.u32 	[%r1+32], {%r1936, %r1937, %r1938, %r1939};
	st.shared.v4.u32 	[%r1+16], {%r1932, %r1933, %r1934, %r1935};
	st.shared.v4.u32 	[%r1], {%r1928, %r1929, %r1930, %r1931};
$L__BB43_122:
	add.s64 	%rd128, %rd126, %rd5;
	mad.lo.s64 	%rd129, %rd128, %rd3, %rd4;
	setp.ge.u64 	%p62, %rd129, %rd261;
	@%p62 bra 	$L__BB43_124;
	mul.lo.s64 	%rd447, %rd129, %rd6;
	shl.b64 	%rd448, %rd447, 7;
	add.s64 	%rd449, %rd1, %rd448;
	ld.global.v8.u32 	{%r1960, %r1961, %r1962, %r1963, %r1964, %r1965, %r1966, %r1967}, [%rd449];
	ld.global.v8.u32 	{%r1968, %r1969, %r1970, %r1971, %r1972, %r1973, %r1974, %r1975}, [%rd449+32];
	ld.global.v8.u32 	{%r1976, %r1977, %r1978, %r1979, %r1980, %r1981, %r1982, %r1983}, [%rd449+64];
	ld.global.v8.u32 	{%r1984, %r1985, %r1986, %r1987, %r1988, %r1989, %r1990, %r1991}, [%rd449+96];
	st.shared.v4.u32 	[%r1+112], {%r1988, %r1989, %r1990, %r1991};
	st.shared.v4.u32 	[%r1+96], {%r1984, %r1985, %r1986, %r1987};
	st.shared.v4.u32 	[%r1+80], {%r1980, %r1981, %r1982, %r1983};
	st.shared.v4.u32 	[%r1+64], {%r1976, %r1977, %r1978, %r1979};
	st.shared.v4.u32 	[%r1+48], {%r1972, %r1973, %r1974, %r1975};
	st.shared.v4.u32 	[%r1+32], {%r1968, %r1969, %r1970, %r1971};
	st.shared.v4.u32 	[%r1+16], {%r1964, %r1965, %r1966, %r1967};
	st.shared.v4.u32 	[%r1], {%r1960, %r1961, %r1962, %r1963};
$L__BB43_124:
	add.s64 	%rd130, %rd128, %rd5;
	mad.lo.s64 	%rd131, %rd130, %rd3, %rd4;
	setp.ge.u64 	%p63, %rd131, %rd261;
	@%p63 bra 	$L__BB43_126;
	mul.lo.s64 	%rd450, %rd131, %rd6;
	shl.b64 	%rd451, %rd450, 7;
	add.s64 	%rd452, %rd1, %rd451;
	ld.global.v8.u32 	{%r1992, %r1993, %r1994, %r1995, %r1996, %r1997, %r1998, %r1999}, [%rd452];
	ld.global.v8.u32 	{%r2000, %r2001, %r2002, %r2003, %r2004, %r2005, %r2006, %r2007}, [%rd452+32];
	ld.global.v8.u32 	{%r2008, %r2009, %r2010, %r2011, %r2012, %r2013, %r2014, %r2015}, [%rd452+64];
	ld.global.v8.u32 	{%r2016, %r2017, %r2018, %r2019, %r2020, %r2021, %r2022, %r2023}, [%rd452+96];
	st.shared.v4.u32 	[%r1+112], {%r2020, %r2021, %r2022, %r2023};
	st.shared.v4.u32 	[%r1+96], {%r2016, %r2017, %r2018, %r2019};
	st.shared.v4.u32 	[%r1+80], {%r2012, %r2013, %r2014, %r2015};
	st.shared.v4.u32 	[%r1+64], {%r2008, %r2009, %r2010, %r2011};
	st.shared.v4.u32 	[%r1+48], {%r2004, %r2005, %r2006, %r2007};
	st.shared.v4.u32 	[%r1+32], {%r2000, %r2001, %r2002, %r2003};
	st.shared.v4.u32 	[%r1+16], {%r1996, %r1997, %r1998, %r1999};
	st.shared.v4.u32 	[%r1], {%r1992, %r1993, %r1994, %r1995};
$L__BB43_126:
	add.s64 	%rd132, %rd130, %rd5;
	mad.lo.s64 	%rd133, %rd132, %rd3, %rd4;
	setp.ge.u64 	%p64, %rd133, %rd261;
	@%p64 bra 	$L__BB43_128;
	mul.lo.s64 	%rd453, %rd133, %rd6;
	shl.b64 	%rd454, %rd453, 7;
	add.s64 	%rd455, %rd1, %rd454;
	ld.global.v8.u32 	{%r2024, %r2025, %r2026, %r2027, %r2028, %r2029, %r2030, %r2031}, [%rd455];
	ld.global.v8.u32 	{%r2032, %r2033, %r2034, %r2035, %r2036, %r2037, %r2038, %r2039}, [%rd455+32];
	ld.global.v8.u32 	{%r2040, %r2041, %r2042, %r2043, %r2044, %r2045, %r2046, %r2047}, [%rd455+64];
	ld.global.v8.u32 	{%r2048, %r2049, %r2050, %r2051, %r2052, %r2053, %r2054, %r2055}, [%rd455+96];
	st.shared.v4.u32 	[%r1+112], {%r2052, %r2053, %r2054, %r2055};
	st.shared.v4.u32 	[%r1+96], {%r2048, %r2049, %r2050, %r2051};
	st.shared.v4.u32 	[%r1+80], {%r2044, %r2045, %r2046, %r2047};
	st.shared.v4.u32 	[%r1+64], {%r2040, %r2041, %r2042, %r2043};
	st.shared.v4.u32 	[%r1+48], {%r2036, %r2037, %r2038, %r2039};
	st.shared.v4.u32 	[%r1+32], {%r2032, %r2033, %r2034, %r2035};
	st.shared.v4.u32 	[%r1+16], {%r2028, %r2029, %r2030, %r2031};
	st.shared.v4.u32 	[%r1], {%r2024, %r2025, %r2026, %r2027};
$L__BB43_128:
	add.s64 	%rd134, %rd132, %rd5;
	mad.lo.s64 	%rd135, %rd134, %rd3, %rd4;
	setp.ge.u64 	%p65, %rd135, %rd261;
	@%p65 bra 	$L__BB43_130;
	mul.lo.s64 	%rd456, %rd135, %rd6;
	shl.b64 	%rd457, %rd456, 7;
	add.s64 	%rd458, %rd1, %rd457;
	ld.global.v8.u32 	{%r2056, %r2057, %r2058, %r2059, %r2060, %r2061, %r2062, %r2063}, [%rd458];
	ld.global.v8.u32 	{%r2064, %r2065, %r2066, %r2067, %r2068, %r2069, %r2070, %r2071}, [%rd458+32];
	ld.global.v8.u32 	{%r2072, %r2073, %r2074, %r2075, %r2076, %r2077, %r2078, %r2079}, [%rd458+64];
	ld.global.v8.u32 	{%r2080, %r2081, %r2082, %r2083, %r2084, %r2085, %r2086, %r2087}, [%rd458+96];
	st.shared.v4.u32 	[%r1+112], {%r2084, %r2085, %r2086, %r2087};
	st.shared.v4.u32 	[%r1+96], {%r2080, %r2081, %r2082, %r2083};
	st.shared.v4.u32 	[%r1+80], {%r2076, %r2077, %r2078, %r2079};
	st.shared.v4.u32 	[%r1+64], {%r2072, %r2073, %r2074, %r2075};
	st.shared.v4.u32 	[%r1+48], {%r2068, %r2069, %r2070, %r2071};
	st.shared.v4.u32 	[%r1+32], {%r2064, %r2065, %r2066, %r2067};
	st.shared.v4.u32 	[%r1+16], {%r2060, %r2061, %r2062, %r2063};
	st.shared.v4.u32 	[%r1], {%r2056, %r2057, %r2058, %r2059};
$L__BB43_130:
	add.s64 	%rd136, %rd134, %rd5;
	mad.lo.s64 	%rd137, %rd136, %rd3, %rd4;
	setp.ge.u64 	%p66, %rd137, %rd261;
	@%p66 bra 	$L__BB43_132;
	mul.lo.s64 	%rd459, %rd137, %rd6;
	shl.b64 	%rd460, %rd459, 7;
	add.s64 	%rd461, %rd1, %rd460;
	ld.global.v8.u32 	{%r2088, %r2089, %r2090, %r2091, %r2092, %r2093, %r2094, %r2095}, [%rd461];
	ld.global.v8.u32 	{%r2096, %r2097, %r2098, %r2099, %r2100, %r2101, %r2102, %r2103}, [%rd461+32];
	ld.global.v8.u32 	{%r2104, %r2105, %r2106, %r2107, %r2108, %r2109, %r2110, %r2111}, [%rd461+64];
	ld.global.v8.u32 	{%r2112, %r2113, %r2114, %r2115, %r2116, %r2117, %r2118, %r2119}, [%rd461+96];
	st.shared.v4.u32 	[%r1+112], {%r2116, %r2117, %r2118, %r2119};
	st.shared.v4.u32 	[%r1+96], {%r2112, %r2113, %r2114, %r2115};
	st.shared.v4.u32 	[%r1+80], {%r2108, %r2109, %r2110, %r2111};
	st.shared.v4.u32 	[%r1+64], {%r2104, %r2105, %r2106, %r2107};
	st.shared.v4.u32 	[%r1+48], {%r2100, %r2101, %r2102, %r2103};
	st.shared.v4.u32 	[%r1+32], {%r2096, %r2097, %r2098, %r2099};
	st.shared.v4.u32 	[%r1+16], {%r2092, %r2093, %r2094, %r2095};
	st.shared.v4.u32 	[%r1], {%r2088, %r2089, %r2090, %r2091};
$L__BB43_132:
	add.s64 	%rd138, %rd136, %rd5;
	mad.lo.s64 	%rd139, %rd138, %rd3, %rd4;
	setp.ge.u64 	%p67, %rd139, %rd261;
	@%p67 bra 	$L__BB43_134;
	mul.lo.s64 	%rd462, %rd139, %rd6;
	shl.b64 	%rd463, %rd462, 7;
	add.s64 	%rd464, %rd1, %rd463;
	ld.global.v8.u32 	{%r2120, %r2121, %r2122, %r2123, %r2124, %r2125, %r2126, %r2127}, [%rd464];
	ld.global.v8.u32 	{%r2128, %r2129, %r2130, %r2131, %r2132, %r2133, %r2134, %r2135}, [%rd464+32];
	ld.global.v8.u32 	{%r2136, %r2137, %r2138, %r2139, %r2140, %r2141, %r2142, %r2143}, [%rd464+64];
	ld.global.v8.u32 	{%r2144, %r2145, %r2146, %r2147, %r2148, %r2149, %r2150, %r2151}, [%rd464+96];
	st.shared.v4.u32 	[%r1+112], {%r2148, %r2149, %r2150, %r2151};
	st.shared.v4.u32 	[%r1+96], {%r2144, %r2145, %r2146, %r2147};
	st.shared.v4.u32 	[%r1+80], {%r2140, %r2141, %r2142, %r2143};
	st.shared.v4.u32 	[%r1+64], {%r2136, %r2137, %r2138, %r2139};
	st.shared.v4.u32 	[%r1+48], {%r2132, %r2133, %r2134, %r2135};
	st.shared.v4.u32 	[%r1+32], {%r2128, %r2129, %r2130, %r2131};
	st.shared.v4.u32 	[%r1+16], {%r2124, %r2125, %r2126, %r2127};
	st.shared.v4.u32 	[%r1], {%r2120, %r2121, %r2122, %r2123};
$L__BB43_134:
	add.s64 	%rd140, %rd138, %rd5;
	mad.lo.s64 	%rd141, %rd140, %rd3, %rd4;
	setp.ge.u64 	%p68, %rd141, %rd261;
	@%p68 bra 	$L__BB43_136;
	mul.lo.s64 	%rd465, %rd141, %rd6;
	shl.b64 	%rd466, %rd465, 7;
	add.s64 	%rd467, %rd1, %rd466;
	ld.global.v8.u32 	{%r2152, %r2153, %r2154, %r2155, %r2156, %r2157, %r2158, %r2159}, [%rd467];
	ld.global.v8.u32 	{%r2160, %r2161, %r2162, %r2163, %r2164, %r2165, %r2166, %r2167}, [%rd467+32];
	ld.global.v8.u32 	{%r2168, %r2169, %r2170, %r2171, %r2172, %r2173, %r2174, %r2175}, [%rd467+64];
	ld.global.v8.u32 	{%r2176, %r2177, %r2178, %r2179, %r2180, %r2181, %r2182, %r2183}, [%rd467+96];
	st.shared.v4.u32 	[%r1+112], {%r2180, %r2181, %r2182, %r2183};
	st.shared.v4.u32 	[%r1+96], {%r2176, %r2177, %r2178, %r2179};
	st.shared.v4.u32 	[%r1+80], {%r2172, %r2173, %r2174, %r2175};
	st.shared.v4.u32 	[%r1+64], {%r2168, %r2169, %r2170, %r2171};
	st.shared.v4.u32 	[%r1+48], {%r2164, %r2165, %r2166, %r2167};
	st.shared.v4.u32 	[%r1+32], {%r2160, %r2161, %r2162, %r2163};
	st.shared.v4.u32 	[%r1+16], {%r2156, %r2157, %r2158, %r2159};
	st.shared.v4.u32 	[%r1], {%r2152, %r2153, %r2154, %r2155};
$L__BB43_136:
	add.s64 	%rd142, %rd140, %rd5;
	mad.lo.s64 	%rd143, %rd142, %rd3, %rd4;
	setp.ge.u64 	%p69, %rd143, %rd261;
	@%p69 bra 	$L__BB43_138;
	mul.lo.s64 	%rd468, %rd143, %rd6;
	shl.b64 	%rd469, %rd468, 7;
	add.s64 	%rd470, %rd1, %rd469;
	ld.global.v8.u32 	{%r2184, %r2185, %r2186, %r2187, %r2188, %r2189, %r2190, %r2191}, [%rd470];
	ld.global.v8.u32 	{%r2192, %r2193, %r2194, %r2195, %r2196, %r2197, %r2198, %r2199}, [%rd470+32];
	ld.global.v8.u32 	{%r2200, %r2201, %r2202, %r2203, %r2204, %r2205, %r2206, %r2207}, [%rd470+64];
	ld.global.v8.u32 	{%r2208, %r2209, %r2210, %r2211, %r2212, %r2213, %r2214, %r2215}, [%rd470+96];
	st.shared.v4.u32 	[%r1+112], {%r2212, %r2213, %r2214, %r2215};
	st.shared.v4.u32 	[%r1+96], {%r2208, %r2209, %r2210, %r2211};
	st.shared.v4.u32 	[%r1+80], {%r2204, %r2205, %r2206, %r2207};
	st.shared.v4.u32 	[%r1+64], {%r2200, %r2201, %r2202, %r2203};
	st.shared.v4.u32 	[%r1+48], {%r2196, %r2197, %r2198, %r2199};
	st.shared.v4.u32 	[%r1+32], {%r2192, %r2193, %r2194, %r2195};
	st.shared.v4.u32 	[%r1+16], {%r2188, %r2189, %r2190, %r2191};
	st.shared.v4.u32 	[%r1], {%r2184, %r2185, %r2186, %r2187};
$L__BB43_138:
	add.s64 	%rd144, %rd142, %rd5;
	mad.lo.s64 	%rd145, %rd144, %rd3, %rd4;
	setp.ge.u64 	%p70, %rd145, %rd261;
	@%p70 bra 	$L__BB43_140;
	mul.lo.s64 	%rd471, %rd145, %rd6;
	shl.b64 	%rd472, %rd471, 7;
	add.s64 	%rd473, %rd1, %rd472;
	ld.global.v8.u32 	{%r2216, %r2217, %r2218, %r2219, %r2220, %r2221, %r2222, %r2223}, [%rd473];
	ld.global.v8.u32 	{%r2224, %r2225, %r2226, %r2227, %r2228, %r2229, %r2230, %r2231}, [%rd473+32];
	ld.global.v8.u32 	{%r2232, %r2233, %r2234, %r2235, %r2236, %r2237, %r2238, %r2239}, [%rd473+64];
	ld.global.v8.u32 	{%r2240, %r2241, %r2242, %r2243, %r2244, %r2245, %r2246, %r2247}, [%rd473+96];
	st.shared.v4.u32 	[%r1+112], {%r2244, %r2245, %r2246, %r2247};
	st.shared.v4.u32 	[%r1+96], {%r2240, %r2241, %r2242, %r2243};
	st.shared.v4.u32 	[%r1+80], {%r2236, %r2237, %r2238, %r2239};
	st.shared.v4.u32 	[%r1+64], {%r2232, %r2233, %r2234, %r2235};
	st.shared.v4.u32 	[%r1+48], {%r2228, %r2229, %r2230, %r2231};
	st.shared.v4.u32 	[%r1+32], {%r2224, %r2225, %r2226, %r2227};
	st.shared.v4.u32 	[%r1+16], {%r2220, %r2221, %r2222, %r2223};
	st.shared.v4.u32 	[%r1], {%r2216, %r2217, %r2218, %r2219};
$L__BB43_140:
	add.s64 	%rd146, %rd144, %rd5;
	mad.lo.s64 	%rd147, %rd146, %rd3, %rd4;
	setp.ge.u64 	%p71, %rd147, %rd261;
	@%p71 bra 	$L__BB43_142;
	mul.lo.s64 	%rd474, %rd147, %rd6;
	shl.b64 	%rd475, %rd474, 7;
	add.s64 	%rd476, %rd1, %rd475;
	ld.global.v8.u32 	{%r2248, %r2249, %r2250, %r2251, %r2252, %r2253, %r2254, %r2255}, [%rd476];
	ld.global.v8.u32 	{%r2256, %r2257, %r2258, %r2259, %r2260, %r2261, %r2262, %r2263}, [%rd476+32];
	ld.global.v8.u32 	{%r2264, %r2265, %r2266, %r2267, %r2268, %r2269, %r2270, %r2271}, [%rd476+64];
	ld.global.v8.u32 	{%r2272, %r2273, %r2274, %r2275, %r2276, %r2277, %r2278, %r2279}, [%rd476+96];
	st.shared.v4.u32 	[%r1+112], {%r2276, %r2277, %r2278, %r2279};
	st.shared.v4.u32 	[%r1+96], {%r2272, %r2273, %r2274, %r2275};
	st.shared.v4.u32 	[%r1+80], {%r2268, %r2269, %r2270, %r2271};
	st.shared.v4.u32 	[%r1+64], {%r2264, %r2265, %r2266, %r2267};
	st.shared.v4.u32 	[%r1+48], {%r2260, %r2261, %r2262, %r2263};
	st.shared.v4.u32 	[%r1+32], {%r2256, %r2257, %r2258, %r2259};
	st.shared.v4.u32 	[%r1+16], {%r2252, %r2253, %r2254, %r2255};
	st.shared.v4.u32 	[%r1], {%r2248, %r2249, %r2250, %r2251};
$L__BB43_142:
	add.s64 	%rd148, %rd146, %rd5;
	mad.lo.s64 	%rd149, %rd148, %rd3, %rd4;
	setp.ge.u64 	%p72, %rd149, %rd261;
	@%p72 bra 	$L__BB43_144;
	mul.lo.s64 	%rd477, %rd149, %rd6;
	shl.b64 	%rd478, %rd477, 7;
	add.s64 	%rd479, %rd1, %rd478;
	ld.global.v8.u32 	{%r2280, %r2281, %r2282, %r2283, %r2284, %r2285, %r2286, %r2287}, [%rd479];
	ld.global.v8.u32 	{%r2288, %r2289, %r2290, %r2291, %r2292, %r2293, %r2294, %r2295}, [%rd479+32];
	ld.global.v8.u32 	{%r2296, %r2297, %r2298, %r2299, %r2300, %r2301, %r2302, %r2303}, [%rd479+64];
	ld.global.v8.u32 	{%r2304, %r2305, %r2306, %r2307, %r2308, %r2309, %r2310, %r2311}, [%rd479+96];
	st.shared.v4.u32 	[%r1+112], {%r2308, %r2309, %r2310, %r2311};
	st.shared.v4.u32 	[%r1+96], {%r2304, %r2305, %r2306, %r2307};
	st.shared.v4.u32 	[%r1+80], {%r2300, %r2301, %r2302, %r2303};
	st.shared.v4.u32 	[%r1+64], {%r2296, %r2297, %r2298, %r2299};
	st.shared.v4.u32 	[%r1+48], {%r2292, %r2293, %r2294, %r2295};
	st.shared.v4.u32 	[%r1+32], {%r2288, %r2289, %r2290, %r2291};
	st.shared.v4.u32 	[%r1+16], {%r2284, %r2285, %r2286, %r2287};
	st.shared.v4.u32 	[%r1], {%r2280, %r2281, %r2282, %r2283};
$L__BB43_144:
	add.s64 	%rd150, %rd148, %rd5;
	mad.lo.s64 	%rd151, %rd150, %rd3, %rd4;
	setp.ge.u64 	%p73, %rd151, %rd261;
	@%p73 bra 	$L__BB43_146;
	mul.lo.s64 	%rd480, %rd151, %rd6;
	shl.b64 	%rd481, %rd480, 7;
	add.s64 	%rd482, %rd1, %rd481;
	ld.global.v8.u32 	{%r2312, %r2313, %r2314, %r2315, %r2316, %r2317, %r2318, %r2319}, [%rd482];
	ld.global.v8.u32 	{%r2320, %r2321, %r2322, %r2323, %r2324, %r2325, %r2326, %r2327}, [%rd482+32];
	ld.global.v8.u32 	{%r2328, %r2329, %r2330, %r2331, %r2332, %r2333, %r2334, %r2335}, [%rd482+64];
	ld.global.v8.u32 	{%r2336, %r2337, %r2338, %r2339, %r2340, %r2341, %r2342, %r2343}, [%rd482+96];
	st.shared.v4.u32 	[%r1+112], {%r2340, %r2341, %r2342, %r2343};
	st.shared.v4.u32 	[%r1+96], {%r2336, %r2337, %r2338, %r2339};
	st.shared.v4.u32 	[%r1+80], {%r2332, %r2333, %r2334, %r2335};
	st.shared.v4.u32 	[%r1+64], {%r2328, %r2329, %r2330, %r2331};
	st.shared.v4.u32 	[%r1+48], {%r2324, %r2325, %r2326, %r2327};
	st.shared.v4.u32 	[%r1+32], {%r2320, %r2321, %r2322, %r2323};
	st.shared.v4.u32 	[%r1+16], {%r2316, %r2317, %r2318, %r2319};
	st.shared.v4.u32 	[%r1], {%r2312, %r2313, %r2314, %r2315};
$L__BB43_146:
	add.s64 	%rd152, %rd150, %rd5;
	mad.lo.s64 	%rd153, %rd152, %rd3, %rd4;
	setp.ge.u64 	%p74, %rd153, %rd261;
	@%p74 bra 	$L__BB43_148;
	mul.lo.s64 	%rd483, %rd153, %rd6;
	shl.b64 	%rd484, %rd483, 7;
	add.s64 	%rd485, %rd1, %rd484;
	ld.global.v8.u32 	{%r2344, %r2345, %r2346, %r2347, %r2348, %r2349, %r2350, %r2351}, [%rd485];
	ld.global.v8.u32 	{%r2352, %r2353, %r2354, %r2355, %r2356, %r2357, %r2358, %r2359}, [%rd485+32];
	ld.global.v8.u32 	{%r2360, %r2361, %r2362, %r2363, %r2364, %r2365, %r2366, %r2367}, [%rd485+64];
	ld.global.v8.u32 	{%r2368, %r2369, %r2370, %r2371, %r2372, %r2373, %r2374, %r2375}, [%rd485+96];
	st.shared.v4.u32 	[%r1+112], {%r2372, %r2373, %r2374, %r2375};
	st.shared.v4.u32 	[%r1+96], {%r2368, %r2369, %r2370, %r2371};
	st.shared.v4.u32 	[%r1+80], {%r2364, %r2365, %r2366, %r2367};
	st.shared.v4.u32 	[%r1+64], {%r2360, %r2361, %r2362, %r2363};
	st.shared.v4.u32 	[%r1+48], {%r2356, %r2357, %r2358, %r2359};
	st.shared.v4.u32 	[%r1+32], {%r2352, %r2353, %r2354, %r2355};
	st.shared.v4.u32 	[%r1+16], {%r2348, %r2349, %r2350, %r2351};
	st.shared.v4.u32 	[%r1], {%r2344, %r2345, %r2346, %r2347};
$L__BB43_148:
	add.s64 	%rd154, %rd152, %rd5;
	mad.lo.s64 	%rd155, %rd154, %rd3, %rd4;
	setp.ge.u64 	%p75, %rd155, %rd261;
	@%p75 bra 	$L__BB43_150;
	mul.lo.s64 	%rd486, %rd155, %rd6;
	shl.b64 	%rd487, %rd486, 7;
	add.s64 	%rd488, %rd1, %rd487;
	ld.global.v8.u32 	{%r2376, %r2377, %r2378, %r2379, %r2380, %r2381, %r2382, %r2383}, [%rd488];
	ld.global.v8.u32 	{%r2384, %r2385, %r2386, %r2387, %r2388, %r2389, %r2390, %r2391}, [%rd488+32];
	ld.global.v8.u32 	{%r2392, %r2393, %r2394, %r2395, %r2396, %r2397, %r2398, %r2399}, [%rd488+64];
	ld.global.v8.u32 	{%r2400, %r2401, %r2402, %r2403, %r2404, %r2405, %r2406, %r2407}, [%rd488+96];
	st.shared.v4.u32 	[%r1+112], {%r2404, %r2405, %r2406, %r2407};
	st.shared.v4.u32 	[%r1+96], {%r2400, %r2401, %r2402, %r2403};
	st.shared.v4.u32 	[%r1+80], {%r2396, %r2397, %r2398, %r2399};
	st.shared.v4.u32 	[%r1+64], {%r2392, %r2393, %r2394, %r2395};
	st.shared.v4.u32 	[%r1+48], {%r2388, %r2389, %r2390, %r2391};
	st.shared.v4.u32 	[%r1+32], {%r2384, %r2385, %r2386, %r2387};
	st.shared.v4.u32 	[%r1+16], {%r2380, %r2381, %r2382, %r2383};
	st.shared.v4.u32 	[%r1], {%r2376, %r2377, %r2378, %r2379};
$L__BB43_150:
	add.s64 	%rd156, %rd154, %rd5;
	mad.lo.s64 	%rd157, %rd156, %rd3, %rd4;
	setp.ge.u64 	%p76, %rd157, %rd261;
	@%p76 bra 	$L__BB43_152;
	mul.lo.s64 	%rd489, %rd157, %rd6;
	shl.b64 	%rd490, %rd489, 7;
	add.s64 	%rd491, %rd1, %rd490;
	ld.global.v8.u32 	{%r2408, %r2409, %r2410, %r2411, %r2412, %r2413, %r2414, %r2415}, [%rd491];
	ld.global.v8.u32 	{%r2416, %r2417, %r2418, %r2419, %r2420, %r2421, %r2422, %r2423}, [%rd491+32];
	ld.global.v8.u32 	{%r2424, %r2425, %r2426, %r2427, %r2428, %r2429, %r2430, %r2431}, [%rd491+64];
	ld.global.v8.u32 	{%r2432, %r2433, %r2434, %r2435, %r2436, %r2437, %r2438, %r2439}, [%rd491+96];
	st.shared.v4.u32 	[%r1+112], {%r2436, %r2437, %r2438, %r2439};
	st.shared.v4.u32 	[%r1+96], {%r2432, %r2433, %r2434, %r2435};
	st.shared.v4.u32 	[%r1+80], {%r2428, %r2429, %r2430, %r2431};
	st.shared.v4.u32 	[%r1+64], {%r2424, %r2425, %r2426, %r2427};
	st.shared.v4.u32 	[%r1+48], {%r2420, %r2421, %r2422, %r2423};
	st.shared.v4.u32 	[%r1+32], {%r2416, %r2417, %r2418, %r2419};
	st.shared.v4.u32 	[%r1+16], {%r2412, %r2413, %r2414, %r2415};
	st.shared.v4.u32 	[%r1], {%r2408, %r2409, %r2410, %r2411};
$L__BB43_152:
	add.s64 	%rd158, %rd156, %rd5;
	mad.lo.s64 	%rd159, %rd158, %rd3, %rd4;
	setp.ge.u64 	%p77, %rd159, %rd261;
	@%p77 bra 	$L__BB43_154;
	mul.lo.s64 	%rd492, %rd159, %rd6;
	shl.b64 	%rd493, %rd492, 7;
	add.s64 	%rd494, %rd1, %rd493;
	ld.global.v8.u32 	{%r2440, %r2441, %r2442, %r2443, %r2444, %r2445, %r2446, %r2447}, [%rd494];
	ld.global.v8.u32 	{%r2448, %r2449, %r2450, %r2451, %r2452, %r2453, %r2454, %r2455}, [%rd494+32];
	ld.global.v8.u32 	{%r2456, %r2457, %r2458, %r2459, %r2460, %r2461, %r2462, %r2463}, [%rd494+64];
	ld.global.v8.u32 	{%r2464, %r2465, %r2466, %r2467, %r2468, %r2469, %r2470, %r2471}, [%rd494+96];
	st.shared.v4.u32 	[%r1+112], {%r2468, %r2469, %r2470, %r2471};
	st.shared.v4.u32 	[%r1+96], {%r2464, %r2465, %r2466, %r2467};
	st.shared.v4.u32 	[%r1+80], {%r2460, %r2461, %r2462, %r2463};
	st.shared.v4.u32 	[%r1+64], {%r2456, %r2457, %r2458, %r2459};
	st.shared.v4.u32 	[%r1+48], {%r2452, %r2453, %r2454, %r2455};
	st.shared.v4.u32 	[%r1+32], {%r2448, %r2449, %r2450, %r2451};
	st.shared.v4.u32 	[%r1+16], {%r2444, %r2445, %r2446, %r2447};
	st.shared.v4.u32 	[%r1], {%r2440, %r2441, %r2442, %r2443};
$L__BB43_154:
	add.s64 	%rd160, %rd158, %rd5;
	mad.lo.s64 	%rd161, %rd160, %rd3, %rd4;
	setp.ge.u64 	%p78, %rd161, %rd261;
	@%p78 bra 	$L__BB43_156;
	mul.lo.s64 	%rd495, %rd161, %rd6;
	shl.b64 	%rd496, %rd495, 7;
	add.s64 	%rd497, %rd1, %rd496;
	ld.global.v8.u32 	{%r2472, %r2473, %r2474, %r2475, %r2476, %r2477, %r2478, %r2479}, [%rd497];
	ld.global.v8.u32 	{%r2480, %r2481, %r2482, %r2483, %r2484, %r2485, %r2486, %r2487}, [%rd497+32];
	ld.global.v8.u32 	{%r2488, %r2489, %r2490, %r2491, %r2492, %r2493, %r2494, %r2495}, [%rd497+64];
	ld.global.v8.u32 	{%r2496, %r2497, %r2498, %r2499, %r2500, %r2501, %r2502, %r2503}, [%rd497+96];
	st.shared.v4.u32 	[%r1+112], {%r2500, %r2501, %r2502, %r2503};
	st.shared.v4.u32 	[%r1+96], {%r2496, %r2497, %r2498, %r2499};
	st.shared.v4.u32 	[%r1+80], {%r2492, %r2493, %r2494, %r2495};
	st.shared.v4.u32 	[%r1+64], {%r2488, %r2489, %r2490, %r2491};
	st.shared.v4.u32 	[%r1+48], {%r2484, %r2485, %r2486, %r2487};
	st.shared.v4.u32 	[%r1+32], {%r2480, %r2481, %r2482, %r2483};
	st.shared.v4.u32 	[%r1+16], {%r2476, %r2477, %r2478, %r2479};
	st.shared.v4.u32 	[%r1], {%r2472, %r2473, %r2474, %r2475};
$L__BB43_156:
	add.s64 	%rd162, %rd160, %rd5;
	mad.lo.s64 	%rd163, %rd162, %rd3, %rd4;
	setp.ge.u64 	%p79, %rd163, %rd261;
	@%p79 bra 	$L__BB43_158;
	mul.lo.s64 	%rd498, %rd163, %rd6;
	shl.b64 	%rd499, %rd498, 7;
	add.s64 	%rd500, %rd1, %rd499;
	ld.global.v8.u32 	{%r2504, %r2505, %r2506, %r2507, %r2508, %r2509, %r2510, %r2511}, [%rd500];
	ld.global.v8.u32 	{%r2512, %r2513, %r2514, %r2515, %r2516, %r2517, %r2518, %r2519}, [%rd500+32];
	ld.global.v8.u32 	{%r2520, %r2521, %r2522, %r2523, %r2524, %r2525, %r2526, %r2527}, [%rd500+64];
	ld.global.v8.u32 	{%r2528, %r2529, %r2530, %r2531, %r2532, %r2533, %r2534, %r2535}, [%rd500+96];
	st.shared.v4.u32 	[%r1+112], {%r2532, %r2533, %r2534, %r2535};
	st.shared.v4.u32 	[%r1+96], {%r2528, %r2529, %r2530, %r2531};
	st.shared.v4.u32 	[%r1+80], {%r2524, %r2525, %r2526, %r2527};
	st.shared.v4.u32 	[%r1+64], {%r2520, %r2521, %r2522, %r2523};
	st.shared.v4.u32 	[%r1+48], {%r2516, %r2517, %r2518, %r2519};
	st.shared.v4.u32 	[%r1+32], {%r2512, %r2513, %r2514, %r2515};
	st.shared.v4.u32 	[%r1+16], {%r2508, %r2509, %r2510, %r2511};
	st.shared.v4.u32 	[%r1], {%r2504, %r2505, %r2506, %r2507};
$L__BB43_158:
	add.s64 	%rd164, %rd162, %rd5;
	mad.lo.s64 	%rd165, %rd164, %rd3, %rd4;
	setp.ge.u64 	%p80, %rd165, %rd261;
	@%p80 bra 	$L__BB43_160;
	mul.lo.s64 	%rd501, %rd165, %rd6;
	shl.b64 	%rd502, %rd501, 7;
	add.s64 	%rd503, %rd1, %rd502;
	ld.global.v8.u32 	{%r2536, %r2537, %r2538, %r2539, %r2540, %r2541, %r2542, %r2543}, [%rd503];
	ld.global.v8.u32 	{%r2544, %r2545, %r2546, %r2547, %r2548, %r2549, %r2550, %r2551}, [%rd503+32];
	ld.global.v8.u32 	{%r2552, %r2553, %r2554, %r2555, %r2556, %r2557, %r2558, %r2559}, [%rd503+64];
	ld.global.v8.u32 	{%r2560, %r2561, %r2562, %r2563, %r2564, %r2565, %r2566, %r2567}, [%rd503+96];
	st.shared.v4.u32 	[%r1+112], {%r2564, %r2565, %r2566, %r2567};
	st.shared.v4.u32 	[%r1+96], {%r2560, %r2561, %r2562, %r2563};
	st.shared.v4.u32 	[%r1+80], {%r2556, %r2557, %r2558, %r2559};
	st.shared.v4.u32 	[%r1+64], {%r2552, %r2553, %r2554, %r2555};
	st.shared.v4.u32 	[%r1+48], {%r2548, %r2549, %r2550, %r2551};
	st.shared.v4.u32 	[%r1+32], {%r2544, %r2545, %r2546, %r2547};
	st.shared.v4.u32 	[%r1+16], {%r2540, %r2541, %r2542, %r2543};
	st.shared.v4.u32 	[%r1], {%r2536, %r2537, %r2538, %r2539};
$L__BB43_160:
	add.s64 	%rd166, %rd164, %rd5;
	mad.lo.s64 	%rd167, %rd166, %rd3, %rd4;
	setp.ge.u64 	%p81, %rd167, %rd261;
	@%p81 bra 	$L__BB43_162;
	mul.lo.s64 	%rd504, %rd167, %rd6;
	shl.b64 	%rd505, %rd504, 7;
	add.s64 	%rd506, %rd1, %rd505;
	ld.global.v8.u32 	{%r2568, %r2569, %r2570, %r2571, %r2572, %r2573, %r2574, %r2575}, [%rd506];
	ld.global.v8.u32 	{%r2576, %r2577, %r2578, %r2579, %r2580, %r2581, %r2582, %r2583}, [%rd506+32];
	ld.global.v8.u32 	{%r2584, %r2585, %r2586, %r2587, %r2588, %r2589, %r2590, %r2591}, [%rd506+64];
	ld.global.v8.u32 	{%r2592, %r2593, %r2594, %r2595, %r2596, %r2597, %r2598, %r2599}, [%rd506+96];
	st.shared.v4.u32 	[%r1+112], {%r2596, %r2597, %r2598, %r2599};
	st.shared.v4.u32 	[%r1+96], {%r2592, %r2593, %r2594, %r2595};
	st.shared.v4.u32 	[%r1+80], {%r2588, %r2589, %r2590, %r2591};
	st.shared.v4.u32 	[%r1+64], {%r2584, %r2585, %r2586, %r2587};
	st.shared.v4.u32 	[%r1+48], {%r2580, %r2581, %r2582, %r2583};
	st.shared.v4.u32 	[%r1+32], {%r2576, %r2577, %r2578, %r2579};
	st.shared.v4.u32 	[%r1+16], {%r2572, %r2573, %r2574, %r2575};
	st.shared.v4.u32 	[%r1], {%r2568, %r2569, %r2570, %r2571};
$L__BB43_162:
	add.s64 	%rd168, %rd166, %rd5;
	mad.lo.s64 	%rd169, %rd168, %rd3, %rd4;
	setp.ge.u64 	%p82, %rd169, %rd261;
	@%p82 bra 	$L__BB43_164;
	mul.lo.s64 	%rd507, %rd169, %rd6;
	shl.b64 	%rd508, %rd507, 7;
	add.s64 	%rd509, %rd1, %rd508;
	ld.global.v8.u32 	{%r2600, %r2601, %r2602, %r2603, %r2604, %r2605, %r2606, %r2607}, [%rd509];
	ld.global.v8.u32 	{%r2608, %r2609, %r2610, %r2611, %r2612, %r2613, %r2614, %r2615}, [%rd509+32];
	ld.global.v8.u32 	{%r2616, %r2617, %r2618, %r2619, %r2620, %r2621, %r2622, %r2623}, [%rd509+64];
	ld.global.v8.u32 	{%r2624, %r2625, %r2626, %r2627, %r2628, %r2629, %r2630, %r2631}, [%rd509+96];
	st.shared.v4.u32 	[%r1+112], {%r2628, %r2629, %r2630, %r2631};
	st.shared.v4.u32 	[%r1+96], {%r2624, %r2625, %r2626, %r2627};
	st.shared.v4.u32 	[%r1+80], {%r2620, %r2621, %r2622, %r2623};
	st.shared.v4.u32 	[%r1+64], {%r2616, %r2617, %r2618, %r2619};
	st.shared.v4.u32 	[%r1+48], {%r2612, %r2613, %r2614, %r2615};
	st.shared.v4.u32 	[%r1+32], {%r2608, %r2609, %r2610, %r2611};
	st.shared.v4.u32 	[%r1+16], {%r2604, %r2605, %r2606, %r2607};
	st.shared.v4.u32 	[%r1], {%r2600, %r2601, %r2602, %r2603};
$L__BB43_164:
	add.s64 	%rd170, %rd168, %rd5;
	mad.lo.s64 	%rd171, %rd170, %rd3, %rd4;
	setp.ge.u64 	%p83, %rd171, %rd261;
	@%p83 bra 	$L__BB43_166;
	mul.lo.s64 	%rd510, %rd171, %rd6;
	shl.b64 	%rd511, %rd510, 7;
	add.s64 	%rd512, %rd1, %rd511;
	ld.global.v8.u32 	{%r2632, %r2633, %r2634, %r2635, %r2636, %r2637, %r2638, %r2639}, [%rd512];
	ld.global.v8.u32 	{%r2640, %r2641, %r2642, %r2643, %r2644, %r2645, %r2646, %r2647}, [%rd512+32];
	ld.global.v8.u32 	{%r2648, %r2649, %r2650, %r2651, %r2652, %r2653, %r2654, %r2655}, [%rd512+64];
	ld.global.v8.u32 	{%r2656, %r2657, %r2658, %r2659, %r2660, %r2661, %r2662, %r2663}, [%rd512+96];
	st.shared.v4.u32 	[%r1+112], {%r2660, %r2661, %r2662, %r2663};
	st.shared.v4.u32 	[%r1+96], {%r2656, %r2657, %r2658, %r2659};
	st.shared.v4.u32 	[%r1+80], {%r2652, %r2653, %r2654, %r2655};
	st.shared.v4.u32 	[%r1+64], {%r2648, %r2649, %r2650, %r2651};
	st.shared.v4.u32 	[%r1+48], {%r2644, %r2645, %r2646, %r2647};
	st.shared.v4.u32 	[%r1+32], {%r2640, %r2641, %r2642, %r2643};
	st.shared.v4.u32 	[%r1+16], {%r2636, %r2637, %r2638, %r2639};
	st.shared.v4.u32 	[%r1], {%r2632, %r2633, %r2634, %r2635};
$L__BB43_166:
	add.s64 	%rd172, %rd170, %rd5;
	mad.lo.s64 	%rd173, %rd172, %rd3, %rd4;
	setp.ge.u64 	%p84, %rd173, %rd261;
	@%p84 bra 	$L__BB43_168;
	mul.lo.s64 	%rd513, %rd173, %rd6;
	shl.b64 	%rd514, %rd513, 7;
	add.s64 	%rd515, %rd1, %rd514;
	ld.global.v8.u32 	{%r2664, %r2665, %r2666, %r2667, %r2668, %r2669, %r2670, %r2671}, [%rd515];
	ld.global.v8.u32 	{%r2672, %r2673, %r2674, %r2675, %r2676, %r2677, %r2678, %r2679}, [%rd515+32];
	ld.global.v8.u32 	{%r2680, %r2681, %r2682, %r2683, %r2684, %r2685, %r2686, %r2687}, [%rd515+64];
	ld.global.v8.u32 	{%r2688, %r2689, %r2690, %r2691, %r2692, %r2693, %r2694, %r2695}, [%rd515+96];
	st.shared.v4.u32 	[%r1+112], {%r2692, %r2693, %r2694, %r2695};
	st.shared.v4.u32 	[%r1+96], {%r2688, %r2689, %r2690, %r2691};
	st.shared.v4.u32 	[%r1+80], {%r2684, %r2685, %r2686, %r2687};
	st.shared.v4.u32 	[%r1+64], {%r2680, %r2681, %r2682, %r2683};
	st.shared.v4.u32 	[%r1+48], {%r2676, %r2677, %r2678, %r2679};
	st.shared.v4.u32 	[%r1+32], {%r2672, %r2673, %r2674, %r2675};
	st.shared.v4.u32 	[%r1+16], {%r2668, %r2669, %r2670, %r2671};
	st.shared.v4.u32 	[%r1], {%r2664, %r2665, %r2666, %r2667};
$L__BB43_168:
	add.s64 	%rd174, %rd172, %rd5;
	mad.lo.s64 	%rd175, %rd174, %rd3, %rd4;
	setp.ge.u64 	%p85, %rd175, %rd261;
	@%p85 bra 	$L__BB43_170;
	mul.lo.s64 	%rd516, %rd175, %rd6;
	shl.b64 	%rd517, %rd516, 7;
	add.s64 	%rd518, %rd1, %rd517;
	ld.global.v8.u32 	{%r2696, %r2697, %r2698, %r2699, %r2700, %r2701, %r2702, %r2703}, [%rd518];
	ld.global.v8.u32 	{%r2704, %r2705, %r2706, %r2707, %r2708, %r2709, %r2710, %r2711}, [%rd518+32];
	ld.global.v8.u32 	{%r2712, %r2713, %r2714, %r2715, %r2716, %r2717, %r2718, %r2719}, [%rd518+64];
	ld.global.v8.u32 	{%r2720, %r2721, %r2722, %r2723, %r2724, %r2725, %r2726, %r2727}, [%rd518+96];
	st.shared.v4.u32 	[%r1+112], {%r2724, %r2725, %r2726, %r2727};
	st.shared.v4.u32 	[%r1+96], {%r2720, %r2721, %r2722, %r2723};
	st.shared.v4.u32 	[%r1+80], {%r2716, %r2717, %r2718, %r2719};
	st.shared.v4.u32 	[%r1+64], {%r2712, %r2713, %r2714, %r2715};
	st.shared.v4.u32 	[%r1+48], {%r2708, %r2709, %r2710, %r2711};
	st.shared.v4.u32 	[%r1+32], {%r2704, %r2705, %r2706, %r2707};
	st.shared.v4.u32 	[%r1+16], {%r2700, %r2701, %r2702, %r2703};
	st.shared.v4.u32 	[%r1], {%r2696, %r2697, %r2698, %r2699};
$L__BB43_170:
	add.s64 	%rd176, %rd174, %rd5;
	mad.lo.s64 	%rd177, %rd176, %rd3, %rd4;
	setp.ge.u64 	%p86, %rd177, %rd261;
	@%p86 bra 	$L__BB43_172;
	mul.lo.s64 	%rd519, %rd177, %rd6;
	shl.b64 	%rd520, %rd519, 7;
	add.s64 	%rd521, %rd1, %rd520;
	ld.global.v8.u32 	{%r2728, %r2729, %r2730, %r2731, %r2732, %r2733, %r2734, %r2735}, [%rd521];
	ld.global.v8.u32 	{%r2736, %r2737, %r2738, %r2739, %r2740, %r2741, %r2742, %r2743}, [%rd521+32];
	ld.global.v8.u32 	{%r2744, %r2745, %r2746, %r2747, %r2748, %r2749, %r2750, %r2751}, [%rd521+64];
	ld.global.v8.u32 	{%r2752, %r2753, %r2754, %r2755, %r2756, %r2757, %r2758, %r2759}, [%rd521+96];
	st.shared.v4.u32 	[%r1+112], {%r2756, %r2757, %r2758, %r2759};
	st.shared.v4.u32 	[%r1+96], {%r2752, %r2753, %r2754, %r2755};
	st.shared.v4.u32 	[%r1+80], {%r2748, %r2749, %r2750, %r2751};
	st.shared.v4.u32 	[%r1+64], {%r2744, %r2745, %r2746, %r2747};
	st.shared.v4.u32 	[%r1+48], {%r2740, %r2741, %r2742, %r2743};
	st.shared.v4.u32 	[%r1+32], {%r2736, %r2737, %r2738, %r2739};
	st.shared.v4.u32 	[%r1+16], {%r2732, %r2733, %r2734, %r2735};
	st.shared.v4.u32 	[%r1], {%r2728, %r2729, %r2730, %r2731};
$L__BB43_172:
	add.s64 	%rd178, %rd176, %rd5;
	mad.lo.s64 	%rd179, %rd178, %rd3, %rd4;
	setp.ge.u64 	%p87, %rd179, %rd261;
	@%p87 bra 	$L__BB43_174;
	mul.lo.s64 	%rd522, %rd179, %rd6;
	shl.b64 	%rd523, %rd522, 7;
	add.s64 	%rd524, %rd1, %rd523;
	ld.global.v8.u32 	{%r2760, %r2761, %r2762, %r2763, %r2764, %r2765, %r2766, %r2767}, [%rd524];
	ld.global.v8.u32 	{%r2768, %r2769, %r2770, %r2771, %r2772, %r2773, %r2774, %r2775}, [%rd524+32];
	ld.global.v8.u32 	{%r2776, %r2777, %r2778, %r2779, %r2780, %r2781, %r2782, %r2783}, [%rd524+64];
	ld.global.v8.u32 	{%r2784, %r2785, %r2786, %r2787, %r2788, %r2789, %r2790, %r2791}, [%rd524+96];
	st.shared.v4.u32 	[%r1+112], {%r2788, %r2789, %r2790, %r2791};
	st.shared.v4.u32 	[%r1+96], {%r2784, %r2785, %r2786, %r2787};
	st.shared.v4.u32 	[%r1+80], {%r2780, %r2781, %r2782, %r2783};
	st.shared.v4.u32 	[%r1+64], {%r2776, %r2777, %r2778, %r2779};
	st.shared.v4.u32 	[%r1+48], {%r2772, %r2773, %r2774, %r2775};
	st.shared.v4.u32 	[%r1+32], {%r2768, %r2769, %r2770, %r2771};
	st.shared.v4.u32 	[%r1+16], {%r2764, %r2765, %r2766, %r2767};
	st.shared.v4.u32 	[%r1], {%r2760, %r2761, %r2762, %r2763};
$L__BB43_174:
	add.s64 	%rd180, %rd178, %rd5;
	mad.lo.s64 	%rd181, %rd180, %rd3, %rd4;
	setp.ge.u64 	%p88, %rd181, %rd261;
	@%p88 bra 	$L__BB43_176;
	mul.lo.s64 	%rd525, %rd181, %rd6;
	shl.b64 	%rd526, %rd525, 7;
	add.s64 	%rd527, %rd1, %rd526;
	ld.global.v8.u32 	{%r2792, %r2793, %r2794, %r2795, %r2796, %r2797, %r2798, %r2799}, [%rd527];
	ld.global.v8.u32 	{%r2800, %r2801, %r2802, %r2803, %r2804, %r2805, %r2806, %r2807}, [%rd527+32];
	ld.global.v8.u32 	{%r2808, %r2809, %r2810, %r2811, %r2812, %r2813, %r2814, %r2815}, [%rd527+64];
	ld.global.v8.u32 	{%r2816, %r2817, %r2818, %r2819, %r2820, %r2821, %r2822, %r2823}, [%rd527+96];
	st.shared.v4.u32 	[%r1+112], {%r2820, %r2821, %r2822, %r2823};
	st.shared.v4.u32 	[%r1+96], {%r2816, %r2817, %r2818, %r2819};
	st.shared.v4.u32 	[%r1+80], {%r2812, %r2813, %r2814, %r2815};
	st.shared.v4.u32 	[%r1+64], {%r2808, %r2809, %r2810, %r2811};
	st.shared.v4.u32 	[%r1+48], {%r2804, %r2805, %r2806, %r2807};
	st.shared.v4.u32 	[%r1+32], {%r2800, %r2801, %r2802, %r2803};
	st.shared.v4.u32 	[%r1+16], {%r2796, %r2797, %r2798, %r2799};
	st.shared.v4.u32 	[%r1], {%r2792, %r2793, %r2794, %r2795};
$L__BB43_176:
	add.s64 	%rd182, %rd180, %rd5;
	mad.lo.s64 	%rd183, %rd182, %rd3, %rd4;
	setp.ge.u64 	%p89, %rd183, %rd261;
	@%p89 bra 	$L__BB43_178;
	mul.lo.s64 	%rd528, %rd183, %rd6;
	shl.b64 	%rd529, %rd528, 7;
	add.s64 	%rd530, %rd1, %rd529;
	ld.global.v8.u32 	{%r2824, %r2825, %r2826, %r2827, %r2828, %r2829, %r2830, %r2831}, [%rd530];
	ld.global.v8.u32 	{%r2832, %r2833, %r2834, %r2835, %r2836, %r2837, %r2838, %r2839}, [%rd530+32];
	ld.global.v8.u32 	{%r2840, %r2841, %r2842, %r2843, %r2844, %r2845, %r2846, %r2847}, [%rd530+64];
	ld.global.v8.u32 	{%r2848, %r2849, %r2850, %r2851, %r2852, %r2853, %r2854, %r2855}, [%rd530+96];
	st.shared.v4.u32 	[%r1+112], {%r2852, %r2853, %r2854, %r2855};
	st.shared.v4.u32 	[%r1+96], {%r2848, %r2849, %r2850, %r2851};
	st.shared.v4.u32 	[%r1+80], {%r2844, %r2845, %r2846, %r2847};
	st.shared.v4.u32 	[%r1+64], {%r2840, %r2841, %r2842, %r2843};
	st.shared.v4.u32 	[%r1+48], {%r2836, %r2837, %r2838, %r2839};
	st.shared.v4.u32 	[%r1+32], {%r2832, %r2833, %r2834, %r2835};
	st.shared.v4.u32 	[%r1+16], {%r2828, %r2829, %r2830, %r2831};
	st.shared.v4.u32 	[%r1], {%r2824, %r2825, %r2826, %r2827};
$L__BB43_178:
	add.s64 	%rd184, %rd182, %rd5;
	mad.lo.s64 	%rd185, %rd184, %rd3, %rd4;
	setp.ge.u64 	%p90, %rd185, %rd261;
	@%p90 bra 	$L__BB43_180;
	mul.lo.s64 	%rd531, %rd185, %rd6;
	shl.b64 	%rd532, %rd531, 7;
	add.s64 	%rd533, %rd1, %rd532;
	ld.global.v8.u32 	{%r2856, %r2857, %r2858, %r2859, %r2860, %r2861, %r2862, %r2863}, [%rd533];
	ld.global.v8.u32 	{%r2864, %r2865, %r2866, %r2867, %r2868, %r2869, %r2870, %r2871}, [%rd533+32];
	ld.global.v8.u32 	{%r2872, %r2873, %r2874, %r2875, %r2876, %r2877, %r2878, %r2879}, [%rd533+64];
	ld.global.v8.u32 	{%r2880, %r2881, %r2882, %r2883, %r2884, %r2885, %r2886, %r2887}, [%rd533+96];
	st.shared.v4.u32 	[%r1+112], {%r2884, %r2885, %r2886, %r2887};
	st.shared.v4.u32 	[%r1+96], {%r2880, %r2881, %r2882, %r2883};
	st.shared.v4.u32 	[%r1+80], {%r2876, %r2877, %r2878, %r2879};
	st.shared.v4.u32 	[%r1+64], {%r2872, %r2873, %r2874, %r2875};
	st.shared.v4.u32 	[%r1+48], {%r2868, %r2869, %r2870, %r2871};
	st.shared.v4.u32 	[%r1+32], {%r2864, %r2865, %r2866, %r2867};
	st.shared.v4.u32 	[%r1+16], {%r2860, %r2861, %r2862, %r2863};
	st.shared.v4.u32 	[%r1], {%r2856, %r2857, %r2858, %r2859};
$L__BB43_180:
	add.s64 	%rd186, %rd184, %rd5;
	mad.lo.s64 	%rd187, %rd186, %rd3, %rd4;
	setp.ge.u64 	%p91, %rd187, %rd261;
	@%p91 bra 	$L__BB43_182;
	mul.lo.s64 	%rd534, %rd187, %rd6;
	shl.b64 	%rd535, %rd534, 7;
	add.s64 	%rd536, %rd1, %rd535;
	ld.global.v8.u32 	{%r2888, %r2889, %r2890, %r2891, %r2892, %r2893, %r2894, %r2895}, [%rd536];
	ld.global.v8.u32 	{%r2896, %r2897, %r2898, %r2899, %r2900, %r2901, %r2902, %r2903}, [%rd536+32];
	ld.global.v8.u32 	{%r2904, %r2905, %r2906, %r2907, %r2908, %r2909, %r2910, %r2911}, [%rd536+64];
	ld.global.v8.u32 	{%r2912, %r2913, %r2914, %r2915, %r2916, %r2917, %r2918, %r2919}, [%rd536+96];
	st.shared.v4.u32 	[%r1+112], {%r2916, %r2917, %r2918, %r2919};
	st.shared.v4.u32 	[%r1+96], {%r2912, %r2913, %r2914, %r2915};
	st.shared.v4.u32 	[%r1+80], {%r2908, %r2909, %r2910, %r2911};
	st.shared.v4.u32 	[%r1+64], {%r2904, %r2905, %r2906, %r2907};
	st.shared.v4.u32 	[%r1+48], {%r2900, %r2901, %r2902, %r2903};
	st.shared.v4.u32 	[%r1+32], {%r2896, %r2897, %r2898, %r2899};
	st.shared.v4.u32 	[%r1+16], {%r2892, %r2893, %r2894, %r2895};
	st.shared.v4.u32 	[%r1], {%r2888, %r2889, %r2890, %r2891};
$L__BB43_182:
	add.s64 	%rd188, %rd186, %rd5;
	mad.lo.s64 	%rd189, %rd188, %rd3, %rd4;
	setp.ge.u64 	%p92, %rd189, %rd261;
	@%p92 bra 	$L__BB43_184;
	mul.lo.s64 	%rd537, %rd189, %rd6;
	shl.b64 	%rd538, %rd537, 7;
	add.s64 	%rd539, %rd1, %rd538;
	ld.global.v8.u32 	{%r2920, %r2921, %r2922, %r2923, %r2924, %r2925, %r2926, %r2927}, [%rd539];
	ld.global.v8.u32 	{%r2928, %r2929, %r2930, %r2931, %r2932, %r2933, %r2934, %r2935}, [%rd539+32];
	ld.global.v8.u32 	{%r2936, %r2937, %r2938, %r2939, %r2940, %r2941, %r2942, %r2943}, [%rd539+64];
	ld.global.v8.u32 	{%r2944, %r2945, %r2946, %r2947, %r2948, %r2949, %r2950, %r2951}, [%rd539+96];
	st.shared.v4.u32 	[%r1+112], {%r2948, %r2949, %r2950, %r2951};
	st.shared.v4.u32 	[%r1+96], {%r2944, %r2945, %r2946, %r2947};
	st.shared.v4.u32 	[%r1+80], {%r2940, %r2941, %r2942, %r2943};
	st.shared.v4.u32 	[%r1+64], {%r2936, %r2937, %r2938, %r2939};
	st.shared.v4.u32 	[%r1+48], {%r2932, %r2933, %r2934, %r2935};
	st.shared.v4.u32 	[%r1+32], {%r2928, %r2929, %r2930, %r2931};
	st.shared.v4.u32 	[%r1+16], {%r2924, %r2925, %r2926, %r2927};
	st.shared.v4.u32 	[%r1], {%r2920, %r2921, %r2922, %r2923};
$L__BB43_184:
	add.s64 	%rd190, %rd188, %rd5;
	mad.lo.s64 	%rd191, %rd190, %rd3, %rd4;
	setp.ge.u64 	%p93, %rd191, %rd261;
	@%p93 bra 	$L__BB43_186;
	mul.lo.s64 	%rd540, %rd191, %rd6;
	shl.b64 	%rd541, %rd540, 7;
	add.s64 	%rd542, %rd1, %rd541;
	ld.global.v8.u32 	{%r2952, %r2953, %r2954, %r2955, %r2956, %r2957, %r2958, %r2959}, [%rd542];
	ld.global.v8.u32 	{%r2960, %r2961, %r2962, %r2963, %r2964, %r2965, %r2966, %r2967}, [%rd542+32];
	ld.global.v8.u32 	{%r2968, %r2969, %r2970, %r2971, %r2972, %r2973, %r2974, %r2975}, [%rd542+64];
	ld.global.v8.u32 	{%r2976, %r2977, %r2978, %r2979, %r2980, %r2981, %r2982, %r2983}, [%rd542+96];
	st.shared.v4.u32 	[%r1+112], {%r2980, %r2981, %r2982, %r2983};
	st.shared.v4.u32 	[%r1+96], {%r2976, %r2977, %r2978, %r2979};
	st.shared.v4.u32 	[%r1+80], {%r2972, %r2973, %r2974, %r2975};
	st.shared.v4.u32 	[%r1+64], {%r2968, %r2969, %r2970, %r2971};
	st.shared.v4.u32 	[%r1+48], {%r2964, %r2965, %r2966, %r2967};
	st.shared.v4.u32 	[%r1+32], {%r2960, %r2961, %r2962, %r2963};
	st.shared.v4.u32 	[%r1+16], {%r2956, %r2957, %r2958, %r2959};
	st.shared.v4.u32 	[%r1], {%r2952, %r2953, %r2954, %r2955};
$L__BB43_186:
	add.s64 	%rd192, %rd190, %rd5;
	mad.lo.s64 	%rd193, %rd192, %rd3, %rd4;
	setp.ge.u64 	%p94, %rd193, %rd261;
	@%p94 bra 	$L__BB43_188;
	mul.lo.s64 	%rd543, %rd193, %rd6;
	shl.b64 	%rd544, %rd543, 7;
	add.s64 	%rd545, %rd1, %rd544;
	ld.global.v8.u32 	{%r2984, %r2985, %r2986, %r2987, %r2988, %r2989, %r2990, %r2991}, [%rd545];
	ld.global.v8.u32 	{%r2992, %r2993, %r2994, %r2995, %r2996, %r2997, %r2998, %r2999}, [%rd545+32];
	ld.global.v8.u32 	{%r3000, %r3001, %r3002, %r3003, %r3004, %r3005, %r3006, %r3007}, [%rd545+64];
	ld.global.v8.u32 	{%r3008, %r3009, %r3010, %r3011, %r3012, %r3013, %r3014, %r3015}, [%rd545+96];
	st.shared.v4.u32 	[%r1+112], {%r3012, %r3013, %r3014, %r3015};
	st.shared.v4.u32 	[%r1+96], {%r3008, %r3009, %r3010, %r3011};
	st.shared.v4.u32 	[%r1+80], {%r3004, %r3005, %r3006, %r3007};
	st.shared.v4.u32 	[%r1+64], {%r3000, %r3001, %r3002, %r3003};
	st.shared.v4.u32 	[%r1+48], {%r2996, %r2997, %r2998, %r2999};
	st.shared.v4.u32 	[%r1+32], {%r2992, %r2993, %r2994, %r2995};
	st.shared.v4.u32 	[%r1+16], {%r2988, %r2989, %r2990, %r2991};
	st.shared.v4.u32 	[%r1], {%r2984, %r2985, %r2986, %r2987};
$L__BB43_188:
	add.s64 	%rd194, %rd192, %rd5;
	mad.lo.s64 	%rd195, %rd194, %rd3, %rd4;
	setp.ge.u64 	%p95, %rd195, %rd261;
	@%p95 bra 	$L__BB43_190;
	mul.lo.s64 	%rd546, %rd195, %rd6;
	shl.b64 	%rd547, %rd546, 7;
	add.s64 	%rd548, %rd1, %rd547;
	ld.global.v8.u32 	{%r3016, %r3017, %r3018, %r3019, %r3020, %r3021, %r3022, %r3023}, [%rd548];
	ld.global.v8.u32 	{%r3024, %r3025, %r3026, %r3027, %r3028, %r3029, %r3030, %r3031}, [%rd548+32];
	ld.global.v8.u32 	{%r3032, %r3033, %r3034, %r3035, %r3036, %r3037, %r3038, %r3039}, [%rd548+64];
	ld.global.v8.u32 	{%r3040, %r3041, %r3042, %r3043, %r3044, %r3045, %r3046, %r3047}, [%rd548+96];
	st.shared.v4.u32 	[%r1+112], {%r3044, %r3045, %r3046, %r3047};
	st.shared.v4.u32 	[%r1+96], {%r3040, %r3041, %r3042, %r3043};
	st.shared.v4.u32 	[%r1+80], {%r3036, %r3037, %r3038, %r3039};
	st.shared.v4.u32 	[%r1+64], {%r3032, %r3033, %r3034, %r3035};
	st.shared.v4.u32 	[%r1+48], {%r3028, %r3029, %r3030, %r3031};
	st.shared.v4.u32 	[%r1+32], {%r3024, %r3025, %r3026, %r3027};
	st.shared.v4.u32 	[%r1+16], {%r3020, %r3021, %r3022, %r3023};
	st.shared.v4.u32 	[%r1], {%r3016, %r3017, %r3018, %r3019};
$L__BB43_190:
	add.s64 	%rd196, %rd194, %rd5;
	mad.lo.s64 	%rd197, %rd196, %rd3, %rd4;
	setp.ge.u64 	%p96, %rd197, %rd261;
	@%p96 bra 	$L__BB43_192;
	mul.lo.s64 	%rd549, %rd197, %rd6;
	shl.b64 	%rd550, %rd549, 7;
	add.s64 	%rd551, %rd1, %rd550;
	ld.global.v8.u32 	{%r3048, %r3049, %r3050, %r3051, %r3052, %r3053, %r3054, %r3055}, [%rd551];
	ld.global.v8.u32 	{%r3056, %r3057, %r3058, %r3059, %r3060, %r3061, %r3062, %r3063}, [%rd551+32];
	ld.global.v8.u32 	{%r3064, %r3065, %r3066, %r3067, %r3068, %r3069, %r3070, %r3071}, [%rd551+64];
	ld.global.v8.u32 	{%r3072, %r3073, %r3074, %r3075, %r3076, %r3077, %r3078, %r3079}, [%rd551+96];
	st.shared.v4.u32 	[%r1+112], {%r3076, %r3077, %r3078, %r3079};
	st.shared.v4.u32 	[%r1+96], {%r3072, %r3073, %r3074, %r3075};
	st.shared.v4.u32 	[%r1+80], {%r3068, %r3069, %r3070, %r3071};
	st.shared.v4.u32 	[%r1+64], {%r3064, %r3065, %r3066, %r3067};
	st.shared.v4.u32 	[%r1+48], {%r3060, %r3061, %r3062, %r3063};
	st.shared.v4.u32 	[%r1+32], {%r3056, %r3057, %r3058, %r3059};
	st.shared.v4.u32 	[%r1+16], {%r3052, %r3053, %r3054, %r3055};
	st.shared.v4.u32 	[%r1], {%r3048, %r3049, %r3050, %r3051};
$L__BB43_192:
	add.s64 	%rd198, %rd196, %rd5;
	mad.lo.s64 	%rd199, %rd198, %rd3, %rd4;
	setp.ge.u64 	%p97, %rd199, %rd261;
	@%p97 bra 	$L__BB43_194;
	mul.lo.s64 	%rd552, %rd199, %rd6;
	shl.b64 	%rd553, %rd552, 7;
	add.s64 	%rd554, %rd1, %rd553;
	ld.global.v8.u32 	{%r3080, %r3081, %r3082, %r3083, %r3084, %r3085, %r3086, %r3087}, [%rd554];
	ld.global.v8.u32 	{%r3088, %r3089, %r3090, %r3091, %r3092, %r3093, %r3094, %r3095}, [%rd554+32];
	ld.global.v8.u32 	{%r3096, %r3097, %r3098, %r3099, %r3100, %r3101, %r3102, %r3103}, [%rd554+64];
	ld.global.v8.u32 	{%r3104, %r3105, %r3106, %r3107, %r3108, %r3109, %r3110, %r3111}, [%rd554+96];
	st.shared.v4.u32 	[%r1+112], {%r3108, %r3109, %r3110, %r3111};
	st.shared.v4.u32 	[%r1+96], {%r3104, %r3105, %r3106, %r3107};
	st.shared.v4.u32 	[%r1+80], {%r3100, %r3101, %r3102, %r3103};
	st.shared.v4.u32 	[%r1+64], {%r3096, %r3097, %r3098, %r3099};
	st.shared.v4.u32 	[%r1+48], {%r3092, %r3093, %r3094, %r3095};
	st.shared.v4.u32 	[%r1+32], {%r3088, %r3089, %r3090, %r3091};
	st.shared.v4.u32 	[%r1+16], {%r3084, %r3085, %r3086, %r3087};
	st.shared.v4.u32 	[%r1], {%r3080, %r3081, %r3082, %r3083};
$L__BB43_194:
	add.s64 	%rd200, %rd198, %rd5;
	mad.lo.s64 	%rd201, %rd200, %rd3, %rd4;
	setp.ge.u64 	%p98, %rd201, %rd261;
	@%p98 bra 	$L__BB43_196;
	mul.lo.s64 	%rd555, %rd201, %rd6;
	shl.b64 	%rd556, %rd555, 7;
	add.s64 	%rd557, %rd1, %rd556;
	ld.global.v8.u32 	{%r3112, %r3113, %r3114, %r3115, %r3116, %r3117, %r3118, %r3119}, [%rd557];
	ld.global.v8.u32 	{%r3120, %r3121, %r3122, %r3123, %r3124, %r3125, %r3126, %r3127}, [%rd557+32];
	ld.global.v8.u32 	{%r3128, %r3129, %r3130, %r3131, %r3132, %r3133, %r3134, %r3135}, [%rd557+64];
	ld.global.v8.u32 	{%r3136, %r3137, %r3138, %r3139, %r3140, %r3141, %r3142, %r3143}, [%rd557+96];
	st.shared.v4.u32 	[%r1+112], {%r3140, %r3141, %r3142, %r3143};
	st.shared.v4.u32 	[%r1+96], {%r3136, %r3137, %r3138, %r3139};
	st.shared.v4.u32 	[%r1+80], {%r3132, %r3133, %r3134, %r3135};
	st.shared.v4.u32 	[%r1+64], {%r3128, %r3129, %r3130, %r3131};
	st.shared.v4.u32 	[%r1+48], {%r3124, %r3125, %r3126, %r3127};
	st.shared.v4.u32 	[%r1+32], {%r3120, %r3121, %r3122, %r3123};
	st.shared.v4.u32 	[%r1+16], {%r3116, %r3117, %r3118, %r3119};
	st.shared.v4.u32 	[%r1], {%r3112, %r3113, %r3114, %r3115};
$L__BB43_196:
	add.s64 	%rd202, %rd200, %rd5;
	mad.lo.s64 	%rd203, %rd202, %rd3, %rd4;
	setp.ge.u64 	%p99, %rd203, %rd261;
	@%p99 bra 	$L__BB43_198;
	mul.lo.s64 	%rd558, %rd203, %rd6;
	shl.b64 	%rd559, %rd558, 7;
	add.s64 	%rd560, %rd1, %rd559;
	ld.global.v8.u32 	{%r3144, %r3145, %r3146, %r3147, %r3148, %r3149, %r3150, %r3151}, [%rd560];
	ld.global.v8.u32 	{%r3152, %r3153, %r3154, %r3155, %r3156, %r3157, %r3158, %r3159}, [%rd560+32];
	ld.global.v8.u32 	{%r3160, %r3161, %r3162, %r3163, %r3164, %r3165, %r3166, %r3167}, [%rd560+64];
	ld.global.v8.u32 	{%r3168, %r3169, %r3170, %r3171, %r3172, %r3173, %r3174, %r3175}, [%rd560+96];
	st.shared.v4.u32 	[%r1+112], {%r3172, %r3173, %r3174, %r3175};
	st.shared.v4.u32 	[%r1+96], {%r3168, %r3169, %r3170, %r3171};
	st.shared.v4.u32 	[%r1+80], {%r3164, %r3165, %r3166, %r3167};
	st.shared.v4.u32 	[%r1+64], {%r3160, %r3161, %r3162, %r3163};
	st.shared.v4.u32 	[%r1+48], {%r3156, %r3157, %r3158, %r3159};
	st.shared.v4.u32 	[%r1+32], {%r3152, %r3153, %r3154, %r3155};
	st.shared.v4.u32 	[%r1+16], {%r3148, %r3149, %r3150, %r3151};
	st.shared.v4.u32 	[%r1], {%r3144, %r3145, %r3146, %r3147};
$L__BB43_198:
	add.s64 	%rd204, %rd202, %rd5;
	mad.lo.s64 	%rd205, %rd204, %rd3, %rd4;
	setp.ge.u64 	%p100, %rd205, %rd261;
	@%p100 bra 	$L__BB43_200;
	mul.lo.s64 	%rd561, %rd205, %rd6;
	shl.b64 	%rd562, %rd561, 7;
	add.s64 	%rd563, %rd1, %rd562;
	ld.global.v8.u32 	{%r3176, %r3177, %r3178, %r3179, %r3180, %r3181, %r3182, %r3183}, [%rd563];
	ld.global.v8.u32 	{%r3184, %r3185, %r3186, %r3187, %r3188, %r3189, %r3190, %r3191}, [%rd563+32];
	ld.global.v8.u32 	{%r3192, %r3193, %r3194, %r3195, %r3196, %r3197, %r3198, %r3199}, [%rd563+64];
	ld.global.v8.u32 	{%r3200, %r3201, %r3202, %r3203, %r3204, %r3205, %r3206, %r3207}, [%rd563+96];
	st.shared.v4.u32 	[%r1+112], {%r3204, %r3205, %r3206, %r3207};
	st.shared.v4.u32 	[%r1+96], {%r3200, %r3201, %r3202, %r3203};
	st.shared.v4.u32 	[%r1+80], {%r3196, %r3197, %r3198, %r3199};
	st.shared.v4.u32 	[%r1+64], {%r3192, %r3193, %r3194, %r3195};
	st.shared.v4.u32 	[%r1+48], {%r3188, %r3189, %r3190, %r3191};
	st.shared.v4.u32 	[%r1+32], {%r3184, %r3185, %r3186, %r3187};
	st.shared.v4.u32 	[%r1+16], {%r3180, %r3181, %r3182, %r3183};
	st.shared.v4.u32 	[%r1], {%r3176, %r3177, %r3178, %r3179};
$L__BB43_200:
	add.s64 	%rd206, %rd204, %rd5;
	mad.lo.s64 	%rd207, %rd206, %rd3, %rd4;
	setp.ge.u64 	%p101, %rd207, %rd261;
	@%p101 bra 	$L__BB43_202;
	mul.lo.s64 	%rd564, %rd207, %rd6;
	shl.b64 	%rd565, %rd564, 7;
	add.s64 	%rd566, %rd1, %rd565;
	ld.global.v8.u32 	{%r3208, %r3209, %r3210, %r3211, %r3212, %r3213, %r3214, %r3215}, [%rd566];
	ld.global.v8.u32 	{%r3216, %r3217, %r3218, %r3219, %r3220, %r3221, %r3222, %r3223}, [%rd566+32];
	ld.global.v8.u32 	{%r3224, %r3225, %r3226, %r3227, %r3228, %r3229, %r3230, %r3231}, [%rd566+64];
	ld.global.v8.u32 	{%r3232, %r3233, %r3234, %r3235, %r3236, %r3237, %r3238, %r3239}, [%rd566+96];
	st.shared.v4.u32 	[%r1+112], {%r3236, %r3237, %r3238, %r3239};
	st.shared.v4.u32 	[%r1+96], {%r3232, %r3233, %r3234, %r3235};
	st.shared.v4.u32 	[%r1+80], {%r3228, %r3229, %r3230, %r3231};
	st.shared.v4.u32 	[%r1+64], {%r3224, %r3225, %r3226, %r3227};
	st.shared.v4.u32 	[%r1+48], {%r3220, %r3221, %r3222, %r3223};
	st.shared.v4.u32 	[%r1+32], {%r3216, %r3217, %r3218, %r3219};
	st.shared.v4.u32 	[%r1+16], {%r3212, %r3213, %r3214, %r3215};
	st.shared.v4.u32 	[%r1], {%r3208, %r3209, %r3210, %r3211};
$L__BB43_202:
	add.s64 	%rd208, %rd206, %rd5;
	mad.lo.s64 	%rd209, %rd208, %rd3, %rd4;
	setp.ge.u64 	%p102, %rd209, %rd261;
	@%p102 bra 	$L__BB43_204;
	mul.lo.s64 	%rd567, %rd209, %rd6;
	shl.b64 	%rd568, %rd567, 7;
	add.s64 	%rd569, %rd1, %rd568;
	ld.global.v8.u32 	{%r3240, %r3241, %r3242, %r3243, %r3244, %r3245, %r3246, %r3247}, [%rd569];
	ld.global.v8.u32 	{%r3248, %r3249, %r3250, %r3251, %r3252, %r3253, %r3254, %r3255}, [%rd569+32];
	ld.global.v8.u32 	{%r3256, %r3257, %r3258, %r3259, %r3260, %r3261, %r3262, %r3263}, [%rd569+64];
	ld.global.v8.u32 	{%r3264, %r3265, %r3266, %r3267, %r3268, %r3269, %r3270, %r3271}, [%rd569+96];
	st.shared.v4.u32 	[%r1+112], {%r3268, %r3269, %r3270, %r3271};
	st.shared.v4.u32 	[%r1+96], {%r3264, %r3265, %r3266, %r3267};
	st.shared.v4.u32 	[%r1+80], {%r3260, %r3261, %r3262, %r3263};
	st.shared.v4.u32 	[%r1+64], {%r3256, %r3257, %r3258, %r3259};
	st.shared.v4.u32 	[%r1+48], {%r3252, %r3253, %r3254, %r3255};
	st.shared.v4.u32 	[%r1+32], {%r3248, %r3249, %r3250, %r3251};
	st.shared.v4.u32 	[%r1+16], {%r3244, %r3245, %r3246, %r3247};
	st.shared.v4.u32 	[%r1], {%r3240, %r3241, %r3242, %r3243};
$L__BB43_204:
	add.s64 	%rd210, %rd208, %rd5;
	mad.lo.s64 	%rd211, %rd210, %rd3, %rd4;
	setp.ge.u64 	%p103, %rd211, %rd261;
	@%p103 bra 	$L__BB43_206;
	mul.lo.s64 	%rd570, %rd211, %rd6;
	shl.b64 	%rd571, %rd570, 7;
	add.s64 	%rd572, %rd1, %rd571;
	ld.global.v8.u32 	{%r3272, %r3273, %r3274, %r3275, %r3276, %r3277, %r3278, %r3279}, [%rd572];
	ld.global.v8.u32 	{%r3280, %r3281, %r3282, %r3283, %r3284, %r3285, %r3286, %r3287}, [%rd572+32];
	ld.global.v8.u32 	{%r3288, %r3289, %r3290, %r3291, %r3292, %r3293, %r3294, %r3295}, [%rd572+64];
	ld.global.v8.u32 	{%r3296, %r3297, %r3298, %r3299, %r3300, %r3301, %r3302, %r3303}, [%rd572+96];
	st.shared.v4.u32 	[%r1+112], {%r3300, %r3301, %r3302, %r3303};
	st.shared.v4.u32 	[%r1+96], {%r3296, %r3297, %r3298, %r3299};
	st.shared.v4.u32 	[%r1+80], {%r3292, %r3293, %r3294, %r3295};
	st.shared.v4.u32 	[%r1+64], {%r3288, %r3289, %r3290, %r3291};
	st.shared.v4.u32 	[%r1+48], {%r3284, %r3285, %r3286, %r3287};
	st.shared.v4.u32 	[%r1+32], {%r3280, %r3281, %r3282, %r3283};
	st.shared.v4.u32 	[%r1+16], {%r3276, %r3277, %r3278, %r3279};
	st.shared.v4.u32 	[%r1], {%r3272, %r3273, %r3274, %r3275};
$L__BB43_206:
	add.s64 	%rd212, %rd210, %rd5;
	mad.lo.s64 	%rd213, %rd212, %rd3, %rd4;
	setp.ge.u64 	%p104, %rd213, %rd261;
	@%p104 bra 	$L__BB43_208;
	mul.lo.s64 	%rd573, %rd213, %rd6;
	shl.b64 	%rd574, %rd573, 7;
	add.s64 	%rd575, %rd1, %rd574;
	ld.global.v8.u32 	{%r3304, %r3305, %r3306, %r3307, %r3308, %r3309, %r3310, %r3311}, [%rd575];
	ld.global.v8.u32 	{%r3312, %r3313, %r3314, %r3315, %r3316, %r3317, %r3318, %r3319}, [%rd575+32];
	ld.global.v8.u32 	{%r3320, %r3321, %r3322, %r3323, %r3324, %r3325, %r3326, %r3327}, [%rd575+64];
	ld.global.v8.u32 	{%r3328, %r3329, %r3330, %r3331, %r3332, %r3333, %r3334, %r3335}, [%rd575+96];
	st.shared.v4.u32 	[%r1+112], {%r3332, %r3333, %r3334, %r3335};
	st.shared.v4.u32 	[%r1+96], {%r3328, %r3329, %r3330, %r3331};
	st.shared.v4.u32 	[%r1+80], {%r3324, %r3325, %r3326, %r3327};
	st.shared.v4.u32 	[%r1+64], {%r3320, %r3321, %r3322, %r3323};
	st.shared.v4.u32 	[%r1+48], {%r3316, %r3317, %r3318, %r3319};
	st.shared.v4.u32 	[%r1+32], {%r3312, %r3313, %r3314, %r3315};
	st.shared.v4.u32 	[%r1+16], {%r3308, %r3309, %r3310, %r3311};
	st.shared.v4.u32 	[%r1], {%r3304, %r3305, %r3306, %r3307};
$L__BB43_208:
	add.s64 	%rd214, %rd212, %rd5;
	mad.lo.s64 	%rd215, %rd214, %rd3, %rd4;
	setp.ge.u64 	%p105, %rd215, %rd261;
	@%p105 bra 	$L__BB43_210;
	mul.lo.s64 	%rd576, %rd215, %rd6;
	shl.b64 	%rd577, %rd576, 7;
	add.s64 	%rd578, %rd1, %rd577;
	ld.global.v8.u32 	{%r3336, %r3337, %r3338, %r3339, %r3340, %r3341, %r3342, %r3343}, [%rd578];
	ld.global.v8.u32 	{%r3344, %r3345, %r3346, %r3347, %r3348, %r3349, %r3350, %r3351}, [%rd578+32];
	ld.global.v8.u32 	{%r3352, %r3353, %r3354, %r3355, %r3356, %r3357, %r3358, %r3359}, [%rd578+64];
	ld.global.v8.u32 	{%r3360, %r3361, %r3362, %r3363, %r3364, %r3365, %r3366, %r3367}, [%rd578+96];
	st.shared.v4.u32 	[%r1+112], {%r3364, %r3365, %r3366, %r3367};
	st.shared.v4.u32 	[%r1+96], {%r3360, %r3361, %r3362, %r3363};
	st.shared.v4.u32 	[%r1+80], {%r3356, %r3357, %r3358, %r3359};
	st.shared.v4.u32 	[%r1+64], {%r3352, %r3353, %r3354, %r3355};
	st.shared.v4.u32 	[%r1+48], {%r3348, %r3349, %r3350, %r3351};
	st.shared.v4.u32 	[%r1+32], {%r3344, %r3345, %r3346, %r3347};
	st.shared.v4.u32 	[%r1+16], {%r3340, %r3341, %r3342, %r3343};
	st.shared.v4.u32 	[%r1], {%r3336, %r3337, %r3338, %r3339};
$L__BB43_210:
	add.s64 	%rd216, %rd214, %rd5;
	mad.lo.s64 	%rd217, %rd216, %rd3, %rd4;
	setp.ge.u64 	%p106, %rd217, %rd261;
	@%p106 bra 	$L__BB43_212;
	mul.lo.s64 	%rd579, %rd217, %rd6;
	shl.b64 	%rd580, %rd579, 7;
	add.s64 	%rd581, %rd1, %rd580;
	ld.global.v8.u32 	{%r3368, %r3369, %r3370, %r3371, %r3372, %r3373, %r3374, %r3375}, [%rd581];
	ld.global.v8.u32 	{%r3376, %r3377, %r3378, %r3379, %r3380, %r3381, %r3382, %r3383}, [%rd581+32];
	ld.global.v8.u32 	{%r3384, %r3385, %r3386, %r3387, %r3388, %r3389, %r3390, %r3391}, [%rd581+64];
	ld.global.v8.u32 	{%r3392, %r3393, %r3394, %r3395, %r3396, %r3397, %r3398, %r3399}, [%rd581+96];
	st.shared.v4.u32 	[%r1+112], {%r3396, %r3397, %r3398, %r3399};
	st.shared.v4.u32 	[%r1+96], {%r3392, %r3393, %r3394, %r3395};
	st.shared.v4.u32 	[%r1+80], {%r3388, %r3389, %r3390, %r3391};
	st.shared.v4.u32 	[%r1+64], {%r3384, %r3385, %r3386, %r3387};
	st.shared.v4.u32 	[%r1+48], {%r3380, %r3381, %r3382, %r3383};
	st.shared.v4.u32 	[%r1+32], {%r3376, %r3377, %r3378, %r3379};
	st.shared.v4.u32 	[%r1+16], {%r3372, %r3373, %r3374, %r3375};
	st.shared.v4.u32 	[%r1], {%r3368, %r3369, %r3370, %r3371};
$L__BB43_212:
	add.s64 	%rd218, %rd216, %rd5;
	mad.lo.s64 	%rd219, %rd218, %rd3, %rd4;
	setp.ge.u64 	%p107, %rd219, %rd261;
	@%p107 bra 	$L__BB43_214;
	mul.lo.s64 	%rd582, %rd219, %rd6;
	shl.b64 	%rd583, %rd582, 7;
	add.s64 	%rd584, %rd1, %rd583;
	ld.global.v8.u32 	{%r3400, %r3401, %r3402, %r3403, %r3404, %r3405, %r3406, %r3407}, [%rd584];
	ld.global.v8.u32 	{%r3408, %r3409, %r3410, %r3411, %r3412, %r3413, %r3414, %r3415}, [%rd584+32];
	ld.global.v8.u32 	{%r3416, %r3417, %r3418, %r3419, %r3420, %r3421, %r3422, %r3423}, [%rd584+64];
	ld.global.v8.u32 	{%r3424, %r3425, %r3426, %r3427, %r3428, %r3429, %r3430, %r3431}, [%rd584+96];
	st.shared.v4.u32 	[%r1+112], {%r3428, %r3429, %r3430, %r3431};
	st.shared.v4.u32 	[%r1+96], {%r3424, %r3425, %r3426, %r3427};
	st.shared.v4.u32 	[%r1+80], {%r3420, %r3421, %r3422, %r3423};
	st.shared.v4.u32 	[%r1+64], {%r3416, %r3417, %r3418, %r3419};
	st.shared.v4.u32 	[%r1+48], {%r3412, %r3413, %r3414, %r3415};
	st.shared.v4.u32 	[%r1+32], {%r3408, %r3409, %r3410, %r3411};
	st.shared.v4.u32 	[%r1+16], {%r3404, %r3405, %r3406, %r3407};
	st.shared.v4.u32 	[%r1], {%r3400, %r3401, %r3402, %r3403};
$L__BB43_214:
	add.s64 	%rd220, %rd218, %rd5;
	mad.lo.s64 	%rd221, %rd220, %rd3, %rd4;
	setp.ge.u64 	%p108, %rd221, %rd261;
	@%p108 bra 	$L__BB43_216;
	mul.lo.s64 	%rd585, %rd221, %rd6;
	shl.b64 	%rd586, %rd585, 7;
	add.s64 	%rd587, %rd1, %rd586;
	ld.global.v8.u32 	{%r3432, %r3433, %r3434, %r3435, %r3436, %r3437, %r3438, %r3439}, [%rd587];
	ld.global.v8.u32 	{%r3440, %r3441, %r3442, %r3443, %r3444, %r3445, %r3446, %r3447}, [%rd587+32];
	ld.global.v8.u32 	{%r3448, %r3449, %r3450, %r3451, %r3452, %r3453, %r3454, %r3455}, [%rd587+64];
	ld.global.v8.u32 	{%r3456, %r3457, %r3458, %r3459, %r3460, %r3461, %r3462, %r3463}, [%rd587+96];
	st.shared.v4.u32 	[%r1+112], {%r3460, %r3461, %r3462, %r3463};
	st.shared.v4.u32 	[%r1+96], {%r3456, %r3457, %r3458, %r3459};
	st.shared.v4.u32 	[%r1+80], {%r3452, %r3453, %r3454, %r3455};
	st.shared.v4.u32 	[%r1+64], {%r3448, %r3449, %r3450, %r3451};
	st.shared.v4.u32 	[%r1+48], {%r3444, %r3445, %r3446, %r3447};
	st.shared.v4.u32 	[%r1+32], {%r3440, %r3441, %r3442, %r3443};
	st.shared.v4.u32 	[%r1+16], {%r3436, %r3437, %r3438, %r3439};
	st.shared.v4.u32 	[%r1], {%r3432, %r3433, %r3434, %r3435};
$L__BB43_216:
	add.s64 	%rd222, %rd220, %rd5;
	mad.lo.s64 	%rd223, %rd222, %rd3, %rd4;
	setp.ge.u64 	%p109, %rd223, %rd261;
	@%p109 bra 	$L__BB43_218;
	mul.lo.s64 	%rd588, %rd223, %rd6;
	shl.b64 	%rd589, %rd588, 7;
	add.s64 	%rd590, %rd1, %rd589;
	ld.global.v8.u32 	{%r3464, %r3465, %r3466, %r3467, %r3468, %r3469, %r3470, %r3471}, [%rd590];
	ld.global.v8.u32 	{%r3472, %r3473, %r3474, %r3475, %r3476, %r3477, %r3478, %r3479}, [%rd590+32];
	ld.global.v8.u32 	{%r3480, %r3481, %r3482, %r3483, %r3484, %r3485, %r3486, %r3487}, [%rd590+64];
	ld.global.v8.u32 	{%r3488, %r3489, %r3490, %r3491, %r3492, %r3493, %r3494, %r3495}, [%rd590+96];
	st.shared.v4.u32 	[%r1+112], {%r3492, %r3493, %r3494, %r3495};
	st.shared.v4.u32 	[%r1+96], {%r3488, %r3489, %r3490, %r3491};
	st.shared.v4.u32 	[%r1+80], {%r3484, %r3485, %r3486, %r3487};
	st.shared.v4.u32 	[%r1+64], {%r3480, %r3481, %r3482, %r3483};
	st.shared.v4.u32 	[%r1+48], {%r3476, %r3477, %r3478, %r3479};
	st.shared.v4.u32 	[%r1+32], {%r3472, %r3473, %r3474, %r3475};
	st.shared.v4.u32 	[%r1+16], {%r3468, %r3469, %r3470, %r3471};
	st.shared.v4.u32 	[%r1], {%r3464, %r3465, %r3466, %r3467};
$L__BB43_218:
	add.s64 	%rd224, %rd222, %rd5;
	mad.lo.s64 	%rd225, %rd224, %rd3, %rd4;
	setp.ge.u64 	%p110, %rd225, %rd261;
	@%p110 bra 	$L__BB43_220;
	mul.lo.s64 	%rd591, %rd225, %rd6;
	shl.b64 	%rd592, %rd591, 7;
	add.s64 	%rd593, %rd1, %rd592;
	ld.global.v8.u32 	{%r3496, %r3497, %r3498, %r3499, %r3500, %r3501, %r3502, %r3503}, [%rd593];
	ld.global.v8.u32 	{%r3504, %r3505, %r3506, %r3507, %r3508, %r3509, %r3510, %r3511}, [%rd593+32];
	ld.global.v8.u32 	{%r3512, %r3513, %r3514, %r3515, %r3516, %r3517, %r3518, %r3519}, [%rd593+64];
	ld.global.v8.u32 	{%r3520, %r3521, %r3522, %r3523, %r3524, %r3525, %r3526, %r3527}, [%rd593+96];
	st.shared.v4.u32 	[%r1+112], {%r3524, %r3525, %r3526, %r3527};
	st.shared.v4.u32 	[%r1+96], {%r3520, %r3521, %r3522, %r3523};
	st.shared.v4.u32 	[%r1+80], {%r3516, %r3517, %r3518, %r3519};
	st.shared.v4.u32 	[%r1+64], {%r3512, %r3513, %r3514, %r3515};
	st.shared.v4.u32 	[%r1+48], {%r3508, %r3509, %r3510, %r3511};
	st.shared.v4.u32 	[%r1+32], {%r3504, %r3505, %r3506, %r3507};
	st.shared.v4.u32 	[%r1+16], {%r3500, %r3501, %r3502, %r3503};
	st.shared.v4.u32 	[%r1], {%r3496, %r3497, %r3498, %r3499};
$L__BB43_220:
	add.s64 	%rd226, %rd224, %rd5;
	mad.lo.s64 	%rd227, %rd226, %rd3, %rd4;
	setp.ge.u64 	%p111, %rd227, %rd261;
	@%p111 bra 	$L__BB43_222;
	mul.lo.s64 	%rd594, %rd227, %rd6;
	shl.b64 	%rd595, %rd594, 7;
	add.s64 	%rd596, %rd1, %rd595;
	ld.global.v8.u32 	{%r3528, %r3529, %r3530, %r3531, %r3532, %r3533, %r3534, %r3535}, [%rd596];
	ld.global.v8.u32 	{%r3536, %r3537, %r3538, %r3539, %r3540, %r3541, %r3542, %r3543}, [%rd596+32];
	ld.global.v8.u32 	{%r3544, %r3545, %r3546, %r3547, %r3548, %r3549, %r3550, %r3551}, [%rd596+64];
	ld.global.v8.u32 	{%r3552, %r3553, %r3554, %r3555, %r3556, %r3557, %r3558, %r3559}, [%rd596+96];
	st.shared.v4.u32 	[%r1+112], {%r3556, %r3557, %r3558, %r3559};
	st.shared.v4.u32 	[%r1+96], {%r3552, %r3553, %r3554, %r3555};
	st.shared.v4.u32 	[%r1+80], {%r3548, %r3549, %r3550, %r3551};
	st.shared.v4.u32 	[%r1+64], {%r3544, %r3545, %r3546, %r3547};
	st.shared.v4.u32 	[%r1+48], {%r3540, %r3541, %r3542, %r3543};
	st.shared.v4.u32 	[%r1+32], {%r3536, %r3537, %r3538, %r3539};
	st.shared.v4.u32 	[%r1+16], {%r3532, %r3533, %r3534, %r3535};
	st.shared.v4.u32 	[%r1], {%r3528, %r3529, %r3530, %r3531};
$L__BB43_222:
	add.s64 	%rd228, %rd226, %rd5;
	mad.lo.s64 	%rd229, %rd228, %rd3, %rd4;
	setp.ge.u64 	%p112, %rd229, %rd261;
	@%p112 bra 	$L__BB43_224;
	mul.lo.s64 	%rd597, %rd229, %rd6;
	shl.b64 	%rd598, %rd597, 7;
	add.s64 	%rd599, %rd1, %rd598;
	ld.global.v8.u32 	{%r3560, %r3561, %r3562, %r3563, %r3564, %r3565, %r3566, %r3567}, [%rd599];
	ld.global.v8.u32 	{%r3568, %r3569, %r3570, %r3571, %r3572, %r3573, %r3574, %r3575}, [%rd599+32];
	ld.global.v8.u32 	{%r3576, %r3577, %r3578, %r3579, %r3580, %r3581, %r3582, %r3583}, [%rd599+64];
	ld.global.v8.u32 	{%r3584, %r3585, %r3586, %r3587, %r3588, %r3589, %r3590, %r3591}, [%rd599+96];
	st.shared.v4.u32 	[%r1+112], {%r3588, %r3589, %r3590, %r3591};
	st.shared.v4.u32 	[%r1+96], {%r3584, %r3585, %r3586, %r3587};
	st.shared.v4.u32 	[%r1+80], {%r3580, %r3581, %r3582, %r3583};
	st.shared.v4.u32 	[%r1+64], {%r3576, %r3577, %r3578, %r3579};
	st.shared.v4.u32 	[%r1+48], {%r3572, %r3573, %r3574, %r3575};
	st.shared.v4.u32 	[%r1+32], {%r3568, %r3569, %r3570, %r3571};
	st.shared.v4.u32 	[%r1+16], {%r3564, %r3565, %r3566, %r3567};
	st.shared.v4.u32 	[%r1], {%r3560, %r3561, %r3562, %r3563};
$L__BB43_224:
	add.s64 	%rd230, %rd228, %rd5;
	mad.lo.s64 	%rd231, %rd230, %rd3, %rd4;
	setp.ge.u64 	%p113, %rd231, %rd261;
	@%p113 bra 	$L__BB43_226;
	mul.lo.s64 	%rd600, %rd231, %rd6;
	shl.b64 	%rd601, %rd600, 7;
	add.s64 	%rd602, %rd1, %rd601;
	ld.global.v8.u32 	{%r3592, %r3593, %r3594, %r3595, %r3596, %r3597, %r3598, %r3599}, [%rd602];
	ld.global.v8.u32 	{%r3600, %r3601, %r3602, %r3603, %r3604, %r3605, %r3606, %r3607}, [%rd602+32];
	ld.global.v8.u32 	{%r3608, %r3609, %r3610, %r3611, %r3612, %r3613, %r3614, %r3615}, [%rd602+64];
	ld.global.v8.u32 	{%r3616, %r3617, %r3618, %r3619, %r3620, %r3621, %r3622, %r3623}, [%rd602+96];
	st.shared.v4.u32 	[%r1+112], {%r3620, %r3621, %r3622, %r3623};
	st.shared.v4.u32 	[%r1+96], {%r3616, %r3617, %r3618, %r3619};
	st.shared.v4.u32 	[%r1+80], {%r3612, %r3613, %r3614, %r3615};
	st.shared.v4.u32 	[%r1+64], {%r3608, %r3609, %r3610, %r3611};
	st.shared.v4.u32 	[%r1+48], {%r3604, %r3605, %r3606, %r3607};
	st.shared.v4.u32 	[%r1+32], {%r3600, %r3601, %r3602, %r3603};
	st.shared.v4.u32 	[%r1+16], {%r3596, %r3597, %r3598, %r3599};
	st.shared.v4.u32 	[%r1], {%r3592, %r3593, %r3594, %r3595};
$L__BB43_226:
	add.s64 	%rd232, %rd230, %rd5;
	mad.lo.s64 	%rd233, %rd232, %rd3, %rd4;
	setp.ge.u64 	%p114, %rd233, %rd261;
	@%p114 bra 	$L__BB43_228;
	mul.lo.s64 	%rd603, %rd233, %rd6;
	shl.b64 	%rd604, %rd603, 7;
	add.s64 	%rd605, %rd1, %rd604;
	ld.global.v8.u32 	{%r3624, %r3625, %r3626, %r3627, %r3628, %r3629, %r3630, %r3631}, [%rd605];
	ld.global.v8.u32 	{%r3632, %r3633, %r3634, %r3635, %r3636, %r3637, %r3638, %r3639}, [%rd605+32];
	ld.global.v8.u32 	{%r3640, %r3641, %r3642, %r3643, %r3644, %r3645, %r3646, %r3647}, [%rd605+64];
	ld.global.v8.u32 	{%r3648, %r3649, %r3650, %r3651, %r3652, %r3653, %r3654, %r3655}, [%rd605+96];
	st.shared.v4.u32 	[%r1+112], {%r3652, %r3653, %r3654, %r3655};
	st.shared.v4.u32 	[%r1+96], {%r3648, %r3649, %r3650, %r3651};
	st.shared.v4.u32 	[%r1+80], {%r3644, %r3645, %r3646, %r3647};
	st.shared.v4.u32 	[%r1+64], {%r3640, %r3641, %r3642, %r3643};
	st.shared.v4.u32 	[%r1+48], {%r3636, %r3637, %r3638, %r3639};
	st.shared.v4.u32 	[%r1+32], {%r3632, %r3633, %r3634, %r3635};
	st.shared.v4.u32 	[%r1+16], {%r3628, %r3629, %r3630, %r3631};
	st.shared.v4.u32 	[%r1], {%r3624, %r3625, %r3626, %r3627};
$L__BB43_228:
	add.s64 	%rd234, %rd232, %rd5;
	mad.lo.s64 	%rd235, %rd234, %rd3, %rd4;
	setp.ge.u64 	%p115, %rd235, %rd261;
	@%p115 bra 	$L__BB43_230;
	mul.lo.s64 	%rd606, %rd235, %rd6;
	shl.b64 	%rd607, %rd606, 7;
	add.s64 	%rd608, %rd1, %rd607;
	ld.global.v8.u32 	{%r3656, %r3657, %r3658, %r3659, %r3660, %r3661, %r3662, %r3663}, [%rd608];
	ld.global.v8.u32 	{%r3664, %r3665, %r3666, %r3667, %r3668, %r3669, %r3670, %r3671}, [%rd608+32];
	ld.global.v8.u32 	{%r3672, %r3673, %r3674, %r3675, %r3676, %r3677, %r3678, %r3679}, [%rd608+64];
	ld.global.v8.u32 	{%r3680, %r3681, %r3682, %r3683, %r3684, %r3685, %r3686, %r3687}, [%rd608+96];
	st.shared.v4.u32 	[%r1+112], {%r3684, %r3685, %r3686, %r3687};
	st.shared.v4.u32 	[%r1+96], {%r3680, %r3681, %r3682, %r3683};
	st.shared.v4.u32 	[%r1+80], {%r3676, %r3677, %r3678, %r3679};
	st.shared.v4.u32 	[%r1+64], {%r3672, %r3673, %r3674, %r3675};
	st.shared.v4.u32 	[%r1+48], {%r3668, %r3669, %r3670, %r3671};
	st.shared.v4.u32 	[%r1+32], {%r3664, %r3665, %r3666, %r3667};
	st.shared.v4.u32 	[%r1+16], {%r3660, %r3661, %r3662, %r3663};
	st.shared.v4.u32 	[%r1], {%r3656, %r3657, %r3658, %r3659};
$L__BB43_230:
	add.s64 	%rd236, %rd234, %rd5;
	mad.lo.s64 	%rd237, %rd236, %rd3, %rd4;
	setp.ge.u64 	%p116, %rd237, %rd261;
	@%p116 bra 	$L__BB43_232;
	mul.lo.s64 	%rd609, %rd237, %rd6;
	shl.b64 	%rd610, %rd609, 7;
	add.s64 	%rd611, %rd1, %rd610;
	ld.global.v8.u32 	{%r3688, %r3689, %r3690, %r3691, %r3692, %r3693, %r3694, %r3695}, [%rd611];
	ld.global.v8.u32 	{%r3696, %r3697, %r3698, %r3699, %r3700, %r3701, %r3702, %r3703}, [%rd611+32];
	ld.global.v8.u32 	{%r3704, %r3705, %r3706, %r3707, %r3708, %r3709, %r3710, %r3711}, [%rd611+64];
	ld.global.v8.u32 	{%r3712, %r3713, %r3714, %r3715, %r3716, %r3717, %r3718, %r3719}, [%rd611+96];
	st.shared.v4.u32 	[%r1+112], {%r3716, %r3717, %r3718, %r3719};
	st.shared.v4.u32 	[%r1+96], {%r3712, %r3713, %r3714, %r3715};
	st.shared.v4.u32 	[%r1+80], {%r3708, %r3709, %r3710, %r3711};
	st.shared.v4.u32 	[%r1+64], {%r3704, %r3705, %r3706, %r3707};
	st.shared.v4.u32 	[%r1+48], {%r3700, %r3701, %r3702, %r3703};
	st.shared.v4.u32 	[%r1+32], {%r3696, %r3697, %r3698, %r3699};
	st.shared.v4.u32 	[%r1+16], {%r3692, %r3693, %r3694, %r3695};
	st.shared.v4.u32 	[%r1], {%r3688, %r3689, %r3690, %r3691};
$L__BB43_232:
	add.s64 	%rd238, %rd236, %rd5;
	mad.lo.s64 	%rd239, %rd238, %rd3, %rd4;
	setp.ge.u64 	%p117, %rd239, %rd261;
	@%p117 bra 	$L__BB43_234;
	mul.lo.s64 	%rd612, %rd239, %rd6;
	shl.b64 	%rd613, %rd612, 7;
	add.s64 	%rd614, %rd1, %rd613;
	ld.global.v8.u32 	{%r3720, %r3721, %r3722, %r3723, %r3724, %r3725, %r3726, %r3727}, [%rd614];
	ld.global.v8.u32 	{%r3728, %r3729, %r3730, %r3731, %r3732, %r3733, %r3734, %r3735}, [%rd614+32];
	ld.global.v8.u32 	{%r3736, %r3737, %r3738, %r3739, %r3740, %r3741, %r3742, %r3743}, [%rd614+64];
	ld.global.v8.u32 	{%r3744, %r3745, %r3746, %r3747, %r3748, %r3749, %r3750, %r3751}, [%rd614+96];
	st.shared.v4.u32 	[%r1+112], {%r3748, %r3749, %r3750, %r3751};
	st.shared.v4.u32 	[%r1+96], {%r3744, %r3745, %r3746, %r3747};
	st.shared.v4.u32 	[%r1+80], {%r3740, %r3741, %r3742, %r3743};
	st.shared.v4.u32 	[%r1+64], {%r3736, %r3737, %r3738, %r3739};
	st.shared.v4.u32 	[%r1+48], {%r3732, %r3733, %r3734, %r3735};
	st.shared.v4.u32 	[%r1+32], {%r3728, %r3729, %r3730, %r3731};
	st.shared.v4.u32 	[%r1+16], {%r3724, %r3725, %r3726, %r3727};
	st.shared.v4.u32 	[%r1], {%r3720, %r3721, %r3722, %r3723};
$L__BB43_234:
	add.s64 	%rd240, %rd238, %rd5;
	mad.lo.s64 	%rd241, %rd240, %rd3, %rd4;
	setp.ge.u64 	%p118, %rd241, %rd261;
	@%p118 bra 	$L__BB43_236;
	mul.lo.s64 	%rd615, %rd241, %rd6;
	shl.b64 	%rd616, %rd615, 7;
	add.s64 	%rd617, %rd1, %rd616;
	ld.global.v8.u32 	{%r3752, %r3753, %r3754, %r3755, %r3756, %r3757, %r3758, %r3759}, [%rd617];
	ld.global.v8.u32 	{%r3760, %r3761, %r3762, %r3763, %r3764, %r3765, %r3766, %r3767}, [%rd617+32];
	ld.global.v8.u32 	{%r3768, %r3769, %r3770, %r3771, %r3772, %r3773, %r3774, %r3775}, [%rd617+64];
	ld.global.v8.u32 	{%r3776, %r3777, %r3778, %r3779, %r3780, %r3781, %r3782, %r3783}, [%rd617+96];
	st.shared.v4.u32 	[%r1+112], {%r3780, %r3781, %r3782, %r3783};
	st.shared.v4.u32 	[%r1+96], {%r3776, %r3777, %r3778, %r3779};
	st.shared.v4.u32 	[%r1+80], {%r3772, %r3773, %r3774, %r3775};
	st.shared.v4.u32 	[%r1+64], {%r3768, %r3769, %r3770, %r3771};
	st.shared.v4.u32 	[%r1+48], {%r3764, %r3765, %r3766, %r3767};
	st.shared.v4.u32 	[%r1+32], {%r3760, %r3761, %r3762, %r3763};
	st.shared.v4.u32 	[%r1+16], {%r3756, %r3757, %r3758, %r3759};
	st.shared.v4.u32 	[%r1], {%r3752, %r3753, %r3754, %r3755};
$L__BB43_236:
	add.s64 	%rd242, %rd240, %rd5;
	mad.lo.s64 	%rd243, %rd242, %rd3, %rd4;
	setp.ge.u64 	%p119, %rd243, %rd261;
	@%p119 bra 	$L__BB43_238;
	mul.lo.s64 	%rd618, %rd243, %rd6;
	shl.b64 	%rd619, %rd618, 7;
	add.s64 	%rd620, %rd1, %rd619;
	ld.global.v8.u32 	{%r3784, %r3785, %r3786, %r3787, %r3788, %r3789, %r3790, %r3791}, [%rd620];
	ld.global.v8.u32 	{%r3792, %r3793, %r3794, %r3795, %r3796, %r3797, %r3798, %r3799}, [%rd620+32];
	ld.global.v8.u32 	{%r3800, %r3801, %r3802, %r3803, %r3804, %r3805, %r3806, %r3807}, [%rd620+64];
	ld.global.v8.u32 	{%r3808, %r3809, %r3810, %r3811, %r3812, %r3813, %r3814, %r3815}, [%rd620+96];
	st.shared.v4.u32 	[%r1+112], {%r3812, %r3813, %r3814, %r3815};
	st.shared.v4.u32 	[%r1+96], {%r3808, %r3809, %r3810, %r3811};
	st.shared.v4.u32 	[%r1+80], {%r3804, %r3805, %r3806, %r3807};
	st.shared.v4.u32 	[%r1+64], {%r3800, %r3801, %r3802, %r3803};
	st.shared.v4.u32 	[%r1+48], {%r3796, %r3797, %r3798, %r3799};
	st.shared.v4.u32 	[%r1+32], {%r3792, %r3793, %r3794, %r3795};
	st.shared.v4.u32 	[%r1+16], {%r3788, %r3789, %r3790, %r3791};
	st.shared.v4.u32 	[%r1], {%r3784, %r3785, %r3786, %r3787};
$L__BB43_238:
	add.s64 	%rd244, %rd242, %rd5;
	mad.lo.s64 	%rd245, %rd244, %rd3, %rd4;
	setp.ge.u64 	%p120, %rd245, %rd261;
	@%p120 bra 	$L__BB43_240;
	mul.lo.s64 	%rd621, %rd245, %rd6;
	shl.b64 	%rd622, %rd621, 7;
	add.s64 	%rd623, %rd1, %rd622;
	ld.global.v8.u32 	{%r3816, %r3817, %r3818, %r3819, %r3820, %r3821, %r3822, %r3823}, [%rd623];
	ld.global.v8.u32 	{%r3824, %r3825, %r3826, %r3827, %r3828, %r3829, %r3830, %r3831}, [%rd623+32];
	ld.global.v8.u32 	{%r3832, %r3833, %r3834, %r3835, %r3836, %r3837, %r3838, %r3839}, [%rd623+64];
	ld.global.v8.u32 	{%r3840, %r3841, %r3842, %r3843, %r3844, %r3845, %r3846, %r3847}, [%rd623+96];
	st.shared.v4.u32 	[%r1+112], {%r3844, %r3845, %r3846, %r3847};
	st.shared.v4.u32 	[%r1+96], {%r3840, %r3841, %r3842, %r3843};
	st.shared.v4.u32 	[%r1+80], {%r3836, %r3837, %r3838, %r3839};
	st.shared.v4.u32 	[%r1+64], {%r3832, %r3833, %r3834, %r3835};
	st.shared.v4.u32 	[%r1+48], {%r3828, %r3829, %r3830, %r3831};
	st.shared.v4.u32 	[%r1+32], {%r3824, %r3825, %r3826, %r3827};
	st.shared.v4.u32 	[%r1+16], {%r3820, %r3821, %r3822, %r3823};
	st.shared.v4.u32 	[%r1], {%r3816, %r3817, %r3818, %r3819};
$L__BB43_240:
	add.s64 	%rd246, %rd244, %rd5;
	mad.lo.s64 	%rd247, %rd246, %rd3, %rd4;
	setp.ge.u64 	%p121, %rd247, %rd261;
	@%p121 bra 	$L__BB43_242;
	mul.lo.s64 	%rd624, %rd247, %rd6;
	shl.b64 	%rd625, %rd624, 7;
	add.s64 	%rd626, %rd1, %rd625;
	ld.global.v8.u32 	{%r3848, %r3849, %r3850, %r3851, %r3852, %r3853, %r3854, %r3855}, [%rd626];
	ld.global.v8.u32 	{%r3856, %r3857, %r3858, %r3859, %r3860, %r3861, %r3862, %r3863}, [%rd626+32];
	ld.global.v8.u32 	{%r3864, %r3865, %r3866, %r3867, %r3868, %r3869, %r3870, %r3871}, [%rd626+64];
	ld.global.v8.u32 	{%r3872, %r3873, %r3874, %r3875, %r3876, %r3877, %r3878, %r3879}, [%rd626+96];
	st.shared.v4.u32 	[%r1+112], {%r3876, %r3877, %r3878, %r3879};
	st.shared.v4.u32 	[%r1+96], {%r3872, %r3873, %r3874, %r3875};
	st.shared.v4.u32 	[%r1+80], {%r3868, %r3869, %r3870, %r3871};
	st.shared.v4.u32 	[%r1+64], {%r3864, %r3865, %r3866, %r3867};
	st.shared.v4.u32 	[%r1+48], {%r3860, %r3861, %r3862, %r3863};
	st.shared.v4.u32 	[%r1+32], {%r3856, %r3857, %r3858, %r3859};
	st.shared.v4.u32 	[%r1+16], {%r3852, %r3853, %r3854, %r3855};
	st.shared.v4.u32 	[%r1], {%r3848, %r3849, %r3850, %r3851};
$L__BB43_242:
	add.s64 	%rd248, %rd246, %rd5;
	mad.lo.s64 	%rd249, %rd248, %rd3, %rd4;
	setp.ge.u64 	%p122, %rd249, %rd261;
	@%p122 bra 	$L__BB43_244;
	mul.lo.s64 	%rd627, %rd249, %rd6;
	shl.b64 	%rd628, %rd627, 7;
	add.s64 	%rd629, %rd1, %rd628;
	ld.global.v8.u32 	{%r3880, %r3881, %r3882, %r3883, %r3884, %r3885, %r3886, %r3887}, [%rd629];
	ld.global.v8.u32 	{%r3888, %r3889, %r3890, %r3891, %r3892, %r3893, %r3894, %r3895}, [%rd629+32];
	ld.global.v8.u32 	{%r3896, %r3897, %r3898, %r3899, %r3900, %r3901, %r3902, %r3903}, [%rd629+64];
	ld.global.v8.u32 	{%r3904, %r3905, %r3906, %r3907, %r3908, %r3909, %r3910, %r3911}, [%rd629+96];
	st.shared.v4.u32 	[%r1+112], {%r3908, %r3909, %r3910, %r3911};
	st.shared.v4.u32 	[%r1+96], {%r3904, %r3905, %r3906, %r3907};
	st.shared.v4.u32 	[%r1+80], {%r3900, %r3901, %r3902, %r3903};
	st.shared.v4.u32 	[%r1+64], {%r3896, %r3897, %r3898, %r3899};
	st.shared.v4.u32 	[%r1+48], {%r3892, %r3893, %r3894, %r3895};
	st.shared.v4.u32 	[%r1+32], {%r3888, %r3889, %r3890, %r3891};
	st.shared.v4.u32 	[%r1+16], {%r3884, %r3885, %r3886, %r3887};
	st.shared.v4.u32 	[%r1], {%r3880, %r3881, %r3882, %r3883};
$L__BB43_244:
	add.s64 	%rd250, %rd248, %rd5;
	mad.lo.s64 	%rd251, %rd250, %rd3, %rd4;
	setp.ge.u64 	%p123, %rd251, %rd261;
	@%p123 bra 	$L__BB43_246;
	mul.lo.s64 	%rd630, %rd251, %rd6;
	shl.b64 	%rd631, %rd630, 7;
	add.s64 	%rd632, %rd1, %rd631;
	ld.global.v8.u32 	{%r3912, %r3913, %r3914, %r3915, %r3916, %r3917, %r3918, %r3919}, [%rd632];
	ld.global.v8.u32 	{%r3920, %r3921, %r3922, %r3923, %r3924, %r3925, %r3926, %r3927}, [%rd632+32];
	ld.global.v8.u32 	{%r3928, %r3929, %r3930, %r3931, %r3932, %r3933, %r3934, %r3935}, [%rd632+64];
	ld.global.v8.u32 	{%r3936, %r3937, %r3938, %r3939, %r3940, %r3941, %r3942, %r3943}, [%rd632+96];
	st.shared.v4.u32 	[%r1+112], {%r3940, %r3941, %r3942, %r3943};
	st.shared.v4.u32 	[%r1+96], {%r3936, %r3937, %r3938, %r3939};
	st.shared.v4.u32 	[%r1+80], {%r3932, %r3933, %r3934, %r3935};
	st.shared.v4.u32 	[%r1+64], {%r3928, %r3929, %r3930, %r3931};
	st.shared.v4.u32 	[%r1+48], {%r3924, %r3925, %r3926, %r3927};
	st.shared.v4.u32 	[%r1+32], {%r3920, %r3921, %r3922, %r3923};
	st.shared.v4.u32 	[%r1+16], {%r3916, %r3917, %r3918, %r3919};
	st.shared.v4.u32 	[%r1], {%r3912, %r3913, %r3914, %r3915};
$L__BB43_246:
	add.s64 	%rd252, %rd250, %rd5;
	mad.lo.s64 	%rd253, %rd252, %rd3, %rd4;
	setp.ge.u64 	%p124, %rd253, %rd261;
	@%p124 bra 	$L__BB43_248;
	mul.lo.s64 	%rd633, %rd253, %rd6;
	shl.b64 	%rd634, %rd633, 7;
	add.s64 	%rd635, %rd1, %rd634;
	ld.global.v8.u32 	{%r3944, %r3945, %r3946, %r3947, %r3948, %r3949, %r3950, %r3951}, [%rd635];
	ld.global.v8.u32 	{%r3952, %r3953, %r3954, %r3955, %r3956, %r3957, %r3958, %r3959}, [%rd635+32];
	ld.global.v8.u32 	{%r3960, %r3961, %r3962, %r3963, %r3964, %r3965, %r3966, %r3967}, [%rd635+64];
	ld.global.v8.u32 	{%r3968, %r3969, %r3970, %r3971, %r3972, %r3973, %r3974, %r3975}, [%rd635+96];
	st.shared.v4.u32 	[%r1+112], {%r3972, %r3973, %r3974, %r3975};
	st.shared.v4.u32 	[%r1+96], {%r3968, %r3969, %r3970, %r3971};
	st.shared.v4.u32 	[%r1+80], {%r3964, %r3965, %r3966, %r3967};
	st.shared.v4.u32 	[%r1+64], {%r3960, %r3961, %r3962, %r3963};
	st.shared.v4.u32 	[%r1+48], {%r3956, %r3957, %r3958, %r3959};
	st.shared.v4.u32 	[%r1+32], {%r3952, %r3953, %r3954, %r3955};
	st.shared.v4.u32 	[%r1+16], {%r3948, %r3949, %r3950, %r3951};
	st.shared.v4.u32 	[%r1], {%r3944, %r3945, %r3946, %r3947};
$L__BB43_248:
	add.s64 	%rd254, %rd252, %rd5;
	mad.lo.s64 	%rd255, %rd254, %rd3, %rd4;
	setp.ge.u64 	%p125, %rd255, %rd261;
	@%p125 bra 	$L__BB43_250;
	mul.lo.s64 	%rd636, %rd255, %rd6;
	shl.b64 	%rd637, %rd636, 7;
	add.s64 	%rd638, %rd1, %rd637;
	ld.global.v8.u32 	{%r3976, %r3977, %r3978, %r3979, %r3980, %r3981, %r3982, %r3983}, [%rd638];
	ld.global.v8.u32 	{%r3984, %r3985, %r3986, %r3987, %r3988, %r3989, %r3990, %r3991}, [%rd638+32];
	ld.global.v8.u32 	{%r3992, %r3993, %r3994, %r3995, %r3996, %r3997, %r3998, %r3999}, [%rd638+64];
	ld.global.v8.u32 	{%r4000, %r4001, %r4002, %r4003, %r4004, %r4005, %r4006, %r4007}, [%rd638+96];
	st.shared.v4.u32 	[%r1+112], {%r4004, %r4005, %r4006, %r4007};
	st.shared.v4.u32 	[%r1+96], {%r4000, %r4001, %r4002, %r4003};
	st.shared.v4.u32 	[%r1+80], {%r3996, %r3997, %r3998, %r3999};
	st.shared.v4.u32 	[%r1+64], {%r3992, %r3993, %r3994, %r3995};
	st.shared.v4.u32 	[%r1+48], {%r3988, %r3989, %r3990, %r3991};
	st.shared.v4.u32 	[%r1+32], {%r3984, %r3985, %r3986, %r3987};
	st.shared.v4.u32 	[%r1+16], {%r3980, %r3981, %r3982, %r3983};
	st.shared.v4.u32 	[%r1], {%r3976, %r3977, %r3978, %r3979};
$L__BB43_250:
	add.s64 	%rd256, %rd254, %rd5;
	mad.lo.s64 	%rd257, %rd256, %rd3, %rd4;
	setp.ge.u64 	%p126, %rd257, %rd261;
	@%p126 bra 	$L__BB43_252;
	mul.lo.s64 	%rd639, %rd257, %rd6;
	shl.b64 	%rd640, %rd639, 7;
	add.s64 	%rd641, %rd1, %rd640;
	ld.global.v8.u32 	{%r4008, %r4009, %r4010, %r4011, %r4012, %r4013, %r4014, %r4015}, [%rd641];
	ld.global.v8.u32 	{%r4016, %r4017, %r4018, %r4019, %r4020, %r4021, %r4022, %r4023}, [%rd641+32];
	ld.global.v8.u32 	{%r4024, %r4025, %r4026, %r4027, %r4028, %r4029, %r4030, %r4031}, [%rd641+64];
	ld.global.v8.u32 	{%r4032, %r4033, %r4034, %r4035, %r4036, %r4037, %r4038, %r4039}, [%rd641+96];
	st.shared.v4.u32 	[%r1+112], {%r4036, %r4037, %r4038, %r4039};
	st.shared.v4.u32 	[%r1+96], {%r4032, %r4033, %r4034, %r4035};
	st.shared.v4.u32 	[%r1+80], {%r4028, %r4029, %r4030, %r4031};
	st.shared.v4.u32 	[%r1+64], {%r4024, %r4025, %r4026, %r4027};
	st.shared.v4.u32 	[%r1+48], {%r4020, %r4021, %r4022, %r4023};
	st.shared.v4.u32 	[%r1+32], {%r4016, %r4017, %r4018, %r4019};
	st.shared.v4.u32 	[%r1+16], {%r4012, %r4013, %r4014, %r4015};
	st.shared.v4.u32 	[%r1], {%r4008, %r4009, %r4010, %r4011};
$L__BB43_252:
	add.s64 	%rd258, %rd256, %rd5;
	mad.lo.s64 	%rd259, %rd258, %rd3, %rd4;
	setp.ge.u64 	%p127, %rd259, %rd261;
	@%p127 bra 	$L__BB43_254;
	mul.lo.s64 	%rd642, %rd259, %rd6;
	shl.b64 	%rd643, %rd642, 7;
	add.s64 	%rd644, %rd1, %rd643;
	ld.global.v8.u32 	{%r4040, %r4041, %r4042, %r4043, %r4044, %r4045, %r4046, %r4047}, [%rd644];
	ld.global.v8.u32 	{%r4048, %r4049, %r4050, %r4051, %r4052, %r4053, %r4054, %r4055}, [%rd644+32];
	ld.global.v8.u32 	{%r4056, %r4057, %r4058, %r4059, %r4060, %r4061, %r4062, %r4063}, [%rd644+64];
	ld.global.v8.u32 	{%r4064, %r4065, %r4066, %r4067, %r4068, %r4069, %r4070, %r4071}, [%rd644+96];
	st.shared.v4.u32 	[%r1+112], {%r4068, %r4069, %r4070, %r4071};
	st.shared.v4.u32 	[%r1+96], {%r4064, %r4065, %r4066, %r4067};
	st.shared.v4.u32 	[%r1+80], {%r4060, %r4061, %r4062, %r4063};
	st.shared.v4.u32 	[%r1+64], {%r4056, %r4057, %r4058, %r4059};
	st.shared.v4.u32 	[%r1+48], {%r4052, %r4053, %r4054, %r4055};
	st.shared.v4.u32 	[%r1+32], {%r4048, %r4049, %r4050, %r4051};
	st.shared.v4.u32 	[%r1+16], {%r4044, %r4045, %r4046, %r4047};
	st.shared.v4.u32 	[%r1], {%r4040, %r4041, %r4042, %r4043};
$L__BB43_254:
	add.s64 	%rd645, %rd258, %rd5;
	mad.lo.s64 	%rd260, %rd645, %rd3, %rd4;
	setp.ge.u64 	%p128, %rd260, %rd261;
	@%p128 bra 	$L__BB43_256;
	mul.lo.s64 	%rd646, %rd260, %rd6;
	shl.b64 	%rd647, %rd646, 7;
	add.s64 	%rd648, %rd1, %rd647;
	ld.global.v8.u32 	{%r4072, %r4073, %r4074, %r4075, %r4076, %r4077, %r4078, %r4079}, [%rd648];
	ld.global.v8.u32 	{%r4080, %r4081, %r4082, %r4083, %r4084, %r4085, %r4086, %r4087}, [%rd648+32];
	ld.global.v8.u32 	{%r4088, %r4089, %r4090, %r4091, %r4092, %r4093, %r4094, %r4095}, [%rd648+64];
	ld.global.v8.u32 	{%r4096, %r4097, %r4098, %r4099, %r4100, %r4101, %r4102, %r4103}, [%rd648+96];
	st.shared.v4.u32 	[%r1+112], {%r4100, %r4101, %r4102, %r4103};
	st.shared.v4.u32 	[%r1+96], {%r4096, %r4097, %r4098, %r4099};
	st.shared.v4.u32 	[%r1+80], {%r4092, %r4093, %r4094, %r4095};
	st.shared.v4.u32 	[%r1+64], {%r4088, %r4089, %r4090, %r4091};
	st.shared.v4.u32 	[%r1+48], {%r4084, %r4085, %r4086, %r4087};
	st.shared.v4.u32 	[%r1+32], {%r4080, %r4081, %r4082, %r4083};
	st.shared.v4.u32 	[%r1+16], {%r4076, %r4077, %r4078, %r4079};
	st.shared.v4.u32 	[%r1], {%r4072, %r4073, %r4074, %r4075};
$L__BB43_256:
	bar.sync 	0;
	ret;

}
	// .globl	_Z22stridedBandwidthKernelILi128ELi256EEvPKcmi
.visible .entry _Z22stridedBandwidthKernelILi128ELi256EEvPKcmi(
	.param .u64 .ptr .align 1 _Z22stridedBandwidthKernelILi128ELi256EEvPKcmi_param_0,
	.param .u64 _Z22stridedBandwidthKernelILi128ELi256EEvPKcmi_param_1,
	.param .u32 _Z22stridedBandwidthKernelILi128ELi256EEvPKcmi_param_2
)
{
	.reg .pred 	%p<257>;
	.reg .b32 	%r<8200>;
	.reg .b64 	%rd<1289>;

	ld.param.u64 	%rd518, [_Z22stridedBandwidthKernelILi128ELi256EEvPKcmi_param_0];
	ld.param.u64 	%rd517, [_Z22stridedBandwidthKernelILi128ELi256EEvPKcmi_param_1];
	ld.param.s32 	%rd6, [_Z22stridedBandwidthKernelILi128ELi256EEvPKcmi_param_2];
	cvta.to.global.u64 	%rd1, %rd518;
	mov.u32 	%r2, %ctaid.x;
	cvt.u64.u32 	%rd2, %r2;
	mov.u32 	%r3, %ntid.x;
	cvt.u64.u32 	%rd3, %r3;
	mov.u32 	%r4, %tid.x;
	cvt.u64.u32 	%rd4, %r4;
	mov.u32 	%r5, %nctaid.x;
	cvt.u64.u32 	%rd5, %r5;
	shl.b32 	%r6, %r4, 7;
	mov.u32 	%r7, smem_buffer;
	add.s32 	%r1, %r7, %r6;
	mul.wide.u32 	%rd519, %r2, %r3;
	add.s64 	%rd7, %rd519, %rd4;
	setp.ge.u64 	%p1, %rd7, %rd517;
	@%p1 bra 	$L__BB44_2;
	mul.lo.s64 	%rd520, %rd7, %rd6;
	shl.b64 	%rd521, %rd520, 7;
	add.s64 	%rd522, %rd1, %rd521;
	ld.global.v8.u32 	{%r8, %r9, %r10, %r11, %r12, %r13, %r14, %r15}, [%rd522];
	ld.global.v8.u32 	{%r16, %r17, %r18, %r19, %r20, %r21, %r22, %r23}, [%rd522+32];
	ld.global.v8.u32 	{%r24, %r25, %r26, %r27, %r28, %r29, %r30, %r31}, [%rd522+64];
	ld.global.v8.u32 	{%r32, %r33, %r34, %r35, %r36, %r37, %r38, %r39}, [%rd522+96];
	st.shared.v4.u32 	[%r1+112], {%r36, %r37, %r38, %r39};
	st.shared.v4.u32 	[%r1+96], {%r32, %r33, %r34, %r35};
	st.shared.v4.u32 	[%r1+80], {%r28, %r29, %r30, %r31};
	st.shared.v4.u32 	[%r1+64], {%r24, %r25, %r26, %r27};
	st.shared.v4.u32 	[%r1+48], {%r20, %r21, %r22, %r23};
	st.shared.v4.u32 	[%r1+32], {%r16, %r17, %r18, %r19};
	st.shared.v4.u32 	[%r1+16], {%r12, %r13, %r14, %r15};
	st.shared.v4.u32 	[%r1], {%r8, %r9, %r10, %r11};
$L__BB44_2:
	add.s64 	%rd8, %rd5, %rd2;
	mad.lo.s64 	%rd9, %rd8, %rd3, %rd4;
	setp.ge.u64 	%p2, %rd9, %rd517;
	@%p2 bra 	$L__BB44_4;
	mul.lo.s64 	%rd523, %rd9, %rd6;
	shl.b64 	%rd524, %rd523, 7;
	add.s64 	%rd525, %rd1, %rd524;
	ld.global.v8.u32 	{%r40, %r41, %r42, %r43, %r44, %r45, %r46, %r47}, [%rd525];
	ld.global.v8.u32 	{%r48, %r49, %r50, %r51, %r52, %r53, %r54, %r55}, [%rd525+32];
	ld.global.v8.u32 	{%r56, %r57, %r58, %r59, %r60, %r61, %r62, %r63}, [%rd525+64];
	ld.global.v8.u32 	{%r64, %r65, %r66, %r67, %r68, %r69, %r70, %r71}, [%rd525+96];
	st.shared.v4.u32 	[%r1+112], {%r68, %r69, %r70, %r71};
	st.shared.v4.u32 	[%r1+96], {%r64, %r65, %r66, %r67};
	st.shared.v4.u32 	[%r1+80], {%r60, %r61, %r62, %r63};
	st.shared.v4.u32 	[%r1+64], {%r56, %r57, %r58, %r59};
	st.shared.v4.u32 	[%r1+48], {%r52, %r53, %r54, %r55};
	st.shared.v4.u32 	[%r1+32], {%r48, %r49, %r50, %r51};
	st.shared.v4.u32 	[%r1+16], {%r44, %r45, %r46, %r47};
	st.shared.v4.u32 	[%r1], {%r40, %r41, %r42, %r43};
$L__BB44_4:
	add.s64 	%rd10, %rd8, %rd5;
	mad.lo.s64 	%rd11, %rd10, %rd3, %rd4;
	setp.ge.u64 	%p3, %rd11, %rd517;
	@%p3 bra 	$L__BB44_6;
	mul.lo.s64 	%rd526, %rd11, %rd6;
	shl.b64 	%rd527, %rd526, 7;
	add.s64 	%rd528, %rd1, %rd527;
	ld.global.v8.u32 	{%r72, %r73, %r74, %r75, %r76, %r77, %r78, %r79}, [%rd528];
	ld.global.v8.u32 	{%r80, %r81, %r82, %r83, %r84, %r85, %r86, %r87}, [%rd528+32];
	ld.global.v8.u32 	{%r88, %r89, %r90, %r91, %r92, %r93, %r94, %r95}, [%rd528+64];
	ld.global.v8.u32 	{%r96, %r97, %r98, %r99, %r100, %r101, %r102, %r103}, [%rd528+96];
	st.shared.v4.u32 	[%r1+112], {%r100, %r101, %r102, %r103};
	st.shared.v4.u32 	[%r1+96], {%r96, %r97, %r98, %r99};
	st.shared.v4.u32 	[%r1+80], {%r92, %r93, %r94, %r95};
	st.shared.v4.u32 	[%r1+64], {%r88, %r89, %r90, %r91};
	st.shared.v4.u32 	[%r1+48], {%r84, %r85, %r86, %r87};
	st.shared.v4.u32 	[%r1+32], {%r80, %r81, %r82, %r83};
	st.shared.v4.u32 	[%r1+16], {%r76, %r77, %r78, %r79};
	st.shared.v4.u32 	[%r1], {%r72, %r73, %r74, %r75};
$L__BB44_6:
	add.s64 	%rd12, %rd10, %rd5;
	mad.lo.s64 	%rd13, %rd12, %rd3, %rd4;
	setp.ge.u64 	%p4, %rd13, %rd517;
	@%p4 bra 	$L__BB44_8;
	mul.lo.s64 	%rd529, %rd13, %rd6;
	shl.b64 	%rd530, %rd529, 7;
	add.s64 	%rd531, %rd1, %rd530;
	ld.global.v8.u32 	{%r104, %r105, %r106, %r107, %r108, %r109, %r110, %r111}, [%rd531];
	ld.global.v8.u32 	{%r112, %r113, %r114, %r115, %r116, %r117, %r118, %r119}, [%rd531+32];
	ld.global.v8.u32 	{%r120, %r121, %r122, %r123, %r124, %r125, %r126, %r127}, [%rd531+64];
	ld.global.v8.u32 	{%r128, %r129, %r130, %r131, %r132, %r133, %r134, %r135}, [%rd531+96];
	st.shared.v4.u32 	[%r1+112], {%r132, %r133, %r134, %r135};
	st.shared.v4.u32 	[%r1+96], {%r128, %r129, %r130, %r131};
	st.shared.v4.u32 	[%r1+80], {%r124, %r125, %r126, %r127};
	st.shared.v4.u32 	[%r1+64], {%r120, %r121, %r122, %r123};
	st.shared.v4.u32 	[%r1+48], {%r116, %r117, %r118, %r119};
	st.shared.v4.u32 	[%r1+32], {%r112, %r113, %r114, %r115};
	st.shared.v4.u32 	[%r1+16], {%r108, %r109, %r110, %r111};
	st.shared.v4.u32 	[%r1], {%r104, %r105, %r106, %r107};
$L__BB44_8:
	add.s64 	%rd14, %rd12, %rd5;
	mad.lo.s64 	%rd15, %rd14, %rd3, %rd4;
	setp.ge.u64 	%p5, %rd15, %rd517;
	@%p5 bra 	$L__BB44_10;
	mul.lo.s64 	%rd532, %rd15, %rd6;
	shl.b64 	%rd533, %rd532, 7;
	add.s64 	%rd534, %rd1, %rd533;
	ld.global.v8.u32 	{%r136, %r137, %r138, %r139, %r140, %r141, %r142, %r143}, [%rd534];
	ld.global.v8.u32 	{%r144, %r145, %r146, %r147, %r148, %r149, %r150, %r151}, [%rd534+32];
	ld.global.v8.u32 	{%r152, %r153, %r154, %r155, %r156, %r157, %r158, %r159}, [%rd534+64];
	ld.global.v8.u32 	{%r160, %r161, %r162, %r163, %r164, %r165, %r166, %r167}, [%rd534+96];
	st.shared.v4.u32 	[%r1+112], {%r164, %r165, %r166, %r167};
	st.shared.v4.u32 	[%r1+96], {%r160, %r161, %r162, %r163};
	st.shared.v4.u32 	[%r1+80], {%r156, %r157, %r158, %r159};
	st.shared.v4.u32 	[%r1+64], {%r152, %r153, %r154, %r155};
	st.shared.v4.u32 	[%r1+48], {%r148, %r149, %r150, %r151};
	st.shared.v4.u32 	[%r1+32], {%r144, %r145, %r146, %r147};
	st.shared.v4.u32 	[%r1+16], {%r140, %r141, %r142, %r143};
	st.shared.v4.u32 	[%r1], {%r136, %r137, %r138, %r139};
$L__BB44_10:
	add.s64 	%rd16, %rd14, %rd5;
	mad.lo.s64 	%rd17, %rd16, %rd3, %rd4;
	setp.ge.u64 	%p6, %rd17, %rd517;
	@%p6 bra 	$L__BB44_12;
	mul.lo.s64 	%rd535, %rd17, %rd6;
	shl.b64 	%rd536, %rd535, 7;
	add.s64 	%rd537, %rd1, %rd536;
	ld.global.v8.u32 	{%r168, %r169, %r170, %r171, %r172, %r173, %r174, %r175}, [%rd537];
	ld.global.v8.u32 	{%r176, %r177, %r178, %r179, %r180, %r181, %r182, %r183}, [%rd537+32];
	ld.global.v8.u32 	{%r184, %r185, %r186, %r187, %r188, %r189, %r190, %r191}, [%rd537+64];
	ld.global.v8.u32 	{%r192, %r193, %r194, %r195, %r196, %r197, %r198, %r199}, [%rd537+96];
	st.shared.v4.u32 	[%r1+112], {%r196, %r197, %r198, %r199};
	st.shared.v4.u32 	[%r1+96], {%r192, %r193, %r194, %r195};
	st.shared.v4.u32 	[%r1+80], {%r188, %r189, %r190, %r191};
	st.shared.v4.u32 	[%r1+64], {%r184, %r185, %r186, %r187};
	st.shared.v4.u32 	[%r1+48], {%r180, %r181, %r182, %r183};
	st.shared.v4.u32 	[%r1+32], {%r176, %r177, %r178, %r179};
	st.shared.v4.u32 	[%r1+16], {%r172, %r173, %r174, %r175};
	st.shared.v4.u32 	[%r1], {%r168, %r169, %r170, %r171};
$L__BB44_12:
	add.s64 	%rd18, %rd16, %rd5;
	mad.lo.s64 	%rd19, %rd18, %rd3, %rd4;
	setp.ge.u64 	%p7, %rd19, %rd517;
	@%p7 bra 	$L__BB44_14;
	mul.lo.s64 	%rd538, %rd19, %rd6;
	shl.b64 	%rd539, %rd538, 7;
	add.s64 	%rd540, %rd1, %rd539;
	ld.global.v8.u32 	{%r200, %r201, %r202, %r203, %r204, %r205, %r206, %r207}, [%rd540];
	ld.global.v8.u32 	{%r208, %r209, %r210, %r211, %r212, %r213, %r214, %r215}, [%rd540+32];
	ld.global.v8.u32 	{%r216, %r217, %r218, %r219, %r220, %r221, %r222, %r223}, [%rd540+64];
	ld.global.v8.u32 	{%r224, %r225, %r226, %r227, %r228, %r229, %r230, %r231}, [%rd540+96];
	st.shared.v4.u32 	[%r1+112], {%r228, %r229, %r230, %r231};
	st.shared.v4.u32 	[%r1+96], {%r224, %r225, %r226, %r227};
	st.shared.v4.u32 	[%r1+80], {%r220, %r221, %r222, %r223};
	st.shared.v4.u32 	[%r1+64], {%r216, %r217, %r218, %r219};
	st.shared.v4.u32 	[%r1+48], {%r212, %r213, %r214, %r215};
	st.shared.v4.u32 	[%r1+32], {%r208, %r209, %r210, %r211};
	st.shared.v4.u32 	[%r1+16], {%r204, %r205, %r206, %r207};
	st.shared.v4.u32 	[%r1], {%r200, %r201, %r202, %r203};
$L__BB44_14:
	add.s64 	%rd20, %rd18, %rd5;
	mad.lo.s64 	%rd21, %rd20, %rd3, %rd4;
	setp.ge.u64 	%p8, %rd21, %rd517;
	@%p8 bra 	$L__BB44_16;
	mul.lo.s64 	%rd541, %rd21, %rd6;
	shl.b64 	%rd542, %rd541, 7;
	add.s64 	%rd543, %rd1, %rd542;
	ld.global.v8.u32 	{%r232, %r233, %r234, %r235, %r236, %r237, %r238, %r239}, [%rd543];
	ld.global.v8.u32 	{%r240, %r241, %r242, %r243, %r244, %r245, %r246, %r247}, [%rd543+32];
	ld.global.v8.u32 	{%r248, %r249, %r250, %r251, %r252, %r253, %r254, %r255}, [%rd543+64];
	ld.global.v8.u32 	{%r256, %r257, %r258, %r259, %r260, %r261, %r262, %r263}, [%rd543+96];
	st.shared.v4.u32 	[%r1+112], {%r260, %r261, %r262, %r263};
	st.shared.v4.u32 	[%r1+96], {%r256, %r257, %r258, %r259};
	st.shared.v4.u32 	[%r1+80], {%r252, %r253, %r254, %r255};
	st.shared.v4.u32 	[%r1+64], {%r248, %r249, %r250, %r251};
	st.shared.v4.u32 	[%r1+48], {%r244, %r245, %r246, %r247};
	st.shared.v4.u32 	[%r1+32], {%r240, %r241, %r242, %r243};
	st.shared.v4.u32 	[%r1+16], {%r236, %r237, %r238, %r239};
	st.shared.v4.u32 	[%r1], {%r232, %r233, %r234, %r235};
$L__BB44_16:
	add.s64 	%rd22, %rd20, %rd5;
	mad.lo.s64 	%rd23, %rd22, %rd3, %rd4;
	setp.ge.u64 	%p9, %rd23, %rd517;
	@%p9 bra 	$L__BB44_18;
	mul.lo.s64 	%rd544, %rd23, %rd6;
	shl.b64 	%rd545, %rd544, 7;
	add.s64 	%rd546, %rd1, %rd545;
	ld.global.v8.u32 	{%r264, %r265, %r266, %r267, %r268, %r269, %r270, %r271}, [%rd546];
	ld.global.v8.u32 	{%r272, %r273, %r274, %r275, %r276, %r277, %r278, %r279}, [%rd546+32];
	ld.global.v8.u32 	{%r280, %r281, %r282, %r283, %r284, %r285, %r286, %r287}, [%rd546+64];
	ld.global.v8.u32 	{%r288, %r289, %r290, %r291, %r292, %r293, %r294, %r295}, [%rd546+96];
	st.shared.v4.u32 	[%r1+112], {%r292, %r293, %r294, %r295};
	st.shared.v4.u32 	[%r1+96], {%r288, %r289, %r290, %r291};
	st.shared.v4.u32 	[%r1+80], {%r284, %r285, %r286, %r287};
	st.shared.v4.u32 	[%r1+64], {%r280, %r281, %r282, %r283};
	st.shared.v4.u32 	[%r1+48], {%r276, %r277, %r278, %r279};
	st.shared.v4.u32 	[%r1+32], {%r272, %r273, %r274, %r275};
	st.shared.v4.u32 	[%r1+16], {%r268, %r269, %r270, %r271};
	st.shared.v4.u32 	[%r1], {%r264, %r265, %r266, %r267};
$L__BB44_18:
	add.s64 	%rd24, %rd22, %rd5;
	mad.lo.s64 	%rd25, %rd24, %rd3, %rd4;
	setp.ge.u64 	%p10, %rd25, %rd517;
	@%p10 bra 	$L__BB44_20;
	mul.lo.s64 	%rd547, %rd25, %rd6;
	shl.b64 	%rd548, %rd547, 7;
	add.s64 	%rd549, %rd1, %rd548;
	ld.global.v8.u32 	{%r296, %r297, %r298, %r299, %r300, %r301, %r302, %r303}, [%rd549];
	ld.global.v8.u32 	{%r304, %r305, %r306, %r307, %r308, %r309, %r310, %r311}, [%rd549+32];
	ld.global.v8.u32 	{%r312, %r313, %r314, %r315, %r316, %r317, %r318, %r319}, [%rd549+64];
	ld.global.v8.u32 	{%r320, %r321, %r322, %r323, %r324, %r325, %r326, %r327}, [%rd549+96];
	st.shared.v4.u32 	[%r1+112], {%r324, %r325, %r326, %r327};
	st.shared.v4.u32 	[%r1+96], {%r320, %r321, %r322, %r323};
	st.shared.v4.u32 	[%r1+80], {%r316, %r317, %r318, %r319};
	st.shared.v4.u32 	[%r1+64], {%r312, %r313, %r314, %r315};
	st.shared.v4.u32 	[%r1+48], {%r308, %r309, %r310, %r311};
	st.shared.v4.u32 	[%r1+32], {%r304, %r305, %r306, %r307};
	st.shared.v4.u32 	[%r1+16], {%r300, %r301, %r302, %r303};
	st.shared.v4.u32 	[%r1], {%r296, %r297, %r298, %r299};
$L__BB44_20:
	add.s64 	%rd26, %rd24, %rd5;
	mad.lo.s64 	%rd27, %rd26, %rd3, %rd4;
	setp.ge.u64 	%p11, %rd27, %rd517;
	@%p11 bra 	$L__BB44_22;
	mul.lo.s64 	%rd550, %rd27, %rd6;
	shl.b64 	%rd551, %rd550, 7;
	add.s64 	%rd552, %rd1, %rd551;
	ld.global.v8.u32 	{%r328, %r329, %r330, %r331, %r332, %r333, %r334, %r335}, [%rd552];
	ld.global.v8.u32 	{%r336, %r337, %r338, %r339, %r340, %r341, %r342, %r343}, [%rd552+32];
	ld.global.v8.u32 	{%r344, %r345, %r346, %r347, %r348, %r349, %r350, %r351}, [%rd552+64];
	ld.global.v8.u32 	{%r352, %r353, %r354, %r355, %r356, %r357, %r358, %r359}, [%rd552+96];
	st.shared.v4.u32 	[%r1+112], {%r356, %r357, %r358, %r359};
	st.shared.v4.u32 	[%r1+96], {%r352, %r353, %r354, %r355};
	st.shared.v4.u32 	[%r1+80], {%r348, %r349, %r350, %r351};
	st.shared.v4.u32 	[%r1+64], {%r344, %r345, %r346, %r347};
	st.shared.v4.u32 	[%r1+48], {%r340, %r341, %r342, %r343};
	st.shared.v4.u32 	[%r1+32], {%r336, %r337, %r338, %r339};
	st.shared.v4.u32 	[%r1+16], {%r332, %r333, %r334, %r335};
	st.shared.v4.u32 	[%r1], {%r328, %r329, %r330, %r331};
$L__BB44_22:
	add.s64 	%rd28, %rd26, %rd5;
	mad.lo.s64 	%rd29, %rd28, %rd3, %rd4;
	setp.ge.u64 	%p12, %rd29, %rd517;
	@%p12 bra 	$L__BB44_24;
	mul.lo.s64 	%rd553, %rd29, %rd6;
	shl.b64 	%rd554, %rd553, 7;
	add.s64 	%rd555, %rd1, %rd554;
	ld.global.v8.u32 	{%r360, %r361, %r362, %r363, %r364, %r365, %r366, %r367}, [%rd555];
	ld.global.v8.u32 	{%r368, %r369, %r370, %r371, %r372, %r373, %r374, %r375}, [%rd555+32];
	ld.global.v8.u32 	{%r376, %r377, %r378, %r379, %r380, %r381, %r382, %r383}, [%rd555+64];
	ld.global.v8.u32 	{%r384, %r385, %r386, %r387, %r388, %r389, %r390, %r391}, [%rd555+96];
	st.shared.v4.u32 	[%r1+112], {%r388, %r389, %r390, %r391};
	st.shared.v4.u32 	[%r1+96], {%r384, %r385, %r386, %r387};
	st.shared.v4.u32 	[%r1+80], {%r380, %r381, %r382, %r383};
	st.shared.v4.u32 	[%r1+64], {%r376, %r377, %r378, %r379};
	st.shared.v4.u32 	[%r1+48], {%r372, %r373, %r374, %r375};
	st.shared.v4.u32 	[%r1+32], {%r368, %r369, %r370, %r371};
	st.shared.v4.u32 	[%r1+16], {%r364, %r365, %r366, %r367};
	st.shared.v4.u32 	[%r1], {%r360, %r361, %r362, %r363};
$L__BB44_24:
	add.s64 	%rd30, %rd28, %rd5;
	mad.lo.s64 	%rd31, %rd30, %rd3, %rd4;
	setp.ge.u64 	%p13, %rd31, %rd517;
	@%p13 bra 	$L__BB44_26;
	mul.lo.s64 	%rd556, %rd31, %rd6;
	shl.b64 	%rd557, %rd556, 7;
	add.s64 	%rd558, %rd1, %rd557;
	ld.global.v8.u32 	{%r392, %r393, %r394, %r395, %r396, %r397, %r398, %r399}, [%rd558];
	ld.global.v8.u32 	{%r400, %r401, %r402, %r403, %r404, %r405, %r406, %r407}, [%rd558+32];
	ld.global.v8.u32 	{%r408, %r409, %r410, %r411, %r412, %r413, %r414, %r415}, [%rd558+64];
	ld.global.v8.u32 	{%r416, %r417, %r418, %r419, %r420, %r421, %r422, %r423}, [%rd558+96];
	st.shared.v4.u32 	[%r1+112], {%r420, %r421, %r422, %r423};
	st.shared.v4.u32 	[%r1+96], {%r416, %r417, %r418, %r419};
	st.shared.v4.u32 	[%r1+80], {%r412, %r413, %r414, %r415};
	st.shared.v4.u32 	[%r1+64], {%r408, %r409, %r410, %r411};
	st.shared.v4.u32 	[%r1+48], {%r404, %r405, %r406, %r407};
	st.shared.v4.u32 	[%r1+32], {%r400, %r401, %r402, %r403};
	st.shared.v4.u32 	[%r1+16], {%r396, %r397, %r398, %r399};
	st.shared.v4.u32 	[%r1], {%r392, %r393, %r394, %r395};
$L__BB44_26:
	add.s64 	%rd32, %rd30, %rd5;
	mad.lo.s64 	%rd33, %rd32, %rd3, %rd4;
	setp.ge.u64 	%p14, %rd33, %rd517;
	@%p14 bra 	$L__BB44_28;
	mul.lo.s64 	%rd559, %rd33, %rd6;
	shl.b64 	%rd560, %rd559, 7;
	add.s64 	%rd561, %rd1, %rd560;
	ld.global.v8.u32 	{%r424, %r425, %r426, %r427, %r428, %r429, %r430, %r431}, [%rd561];
	ld.global.v8.u32 	{%r432, %r433, %r434, %r435, %r436, %r437, %r438, %r439}, [%rd561+32];
	ld.global.v8.u32 	{%r440, %r441, %r442, %r443, %r444, %r445, %r446, %r447}, [%rd561+64];
	ld.global.v8.u32 	{%r448, %r449, %r450, %r451, %r452, %r453, %r454, %r455}, [%rd561+96];
	st.shared.v4.u32 	[%r1+112], {%r452, %r453, %r454, %r455};
	st.shared.v4.u32 	[%r1+96], {%r448, %r449, %r450, %r451};
	st.shared.v4.u32 	[%r1+80], {%r444, %r445, %r446, %r447};
	st.shared.v4.u32 	[%r1+64], {%r440, %r441, %r442, %r443};
	st.shared.v4.u32 	[%r1+48], {%r436, %r437, %r438, %r439};
	st.shared.v4.u32 	[%r1+32], {%r432, %r433, %r434, %r435};
	st.shared.v4.u32 	[%r1+16], {%r428, %r429, %r430, %r431};
	st.shared.v4.u32 	[%r1], {%r424, %r425, %r426, %r427};
$L__BB44_28:
	add.s64 	%rd34, %rd32, %rd5;
	mad.lo.s64 	%rd35, %rd34, %rd3, %rd4;
	setp.ge.u64 	%p15, %rd35, %rd517;
	@%p15 bra 	$L__BB44_30;
	mul.lo.s64 	%rd562, %rd35, %rd6;
	shl.b64 	%rd563, %rd562, 7;
	add.s64 	%rd564, %rd1, %rd563;
	ld.global.v8.u32 	{%r456, %r457, %r458, %r459, %r460, %r461, %r462, %r463}, [%rd564];
	ld.global.v8.u32 	{%r464, %r465, %r466, %r467, %r468, %r469, %r470, %r471}, [%rd564+32];
	ld.global.v8.u32 	{%r472, %r473, %r474, %r475, %r476, %r477, %r478, %r479}, [%rd564+64];
	ld.global.v8.u32 	{%r480, %r481, %r482, %r483, %r484, %r485, %r486, %r487}, [%rd564+96];
	st.shared.v4.u32 	[%r1+112], {%r484, %r485, %r486, %r487};
	st.shared.v4.u32 	[%r1+96], {%r480, %r481, %r482, %r483};
	st.shared.v4.u32 	[%r1+80], {%r476, %r477, %r478, %r479};
	st.shared.v4.u32 	[%r1+64], {%r472, %r473, %r474, %r475};
	st.shared.v4.u32 	[%r1+48], {%r468, %r469, %r470, %r471};
	st.shared.v4.u32 	[%r1+32], {%r464, %r465, %r466, %r467};
	st.shared.v4.u32 	[%r1+16], {%r460, %r461, %r462, %r463};
	st.shared.v4.u32 	[%r1], {%r456, %r457, %r458, %r459};
$L__BB44_30:
	add.s64 	%rd36, %rd34, %rd5;
	mad.lo.s64 	%rd37, %rd36, %rd3, %rd4;
	setp.ge.u64 	%p16, %rd37, %rd517;
	@%p16 bra 	$L__BB44_32;
	mul.lo.s64 	%rd565, %rd37, %rd6;
	shl.b64 	%rd566, %rd565, 7;
	add.s64 	%rd567, %rd1, %rd566;
	ld.global.v8.u32 	{%r488, %r489, %r490, %r491, %r492, %r493, %r494, %r495}, [%rd567];
	ld.global.v8.u32 	{%r496, %r497, %r498, %r499, %r500, %r501, %r502, %r503}, [%rd567+32];
	ld.global.v8.u32 	{%r504, %r505, %r506, %r507, %r508, %r509, %r510, %r511}, [%rd567+64];
	ld.global.v8.u32 	{%r512, %r513, %r514, %r515, %r516, %r517, %r518, %r519}, [%rd567+96];
	st.shared.v4.u32 	[%r1+112], {%r516, %r517, %r518, %r519};
	st.shared.v4.u32 	[%r1+96], {%r512, %r513, %r514, %r515};
	st.shared.v4.u32 	[%r1+80], {%r508, %r509, %r510, %r511};
	st.shared.v4.u32 	[%r1+64], {%r504, %r505, %r506, %r507};
	st.shared.v4.u32 	[%r1+48], {%r500, %r501, %r502, %r503};
	st.shared.v4.u32 	[%r1+32], {%r496, %r497, %r498, %r499};
	st.shared.v4.u32 	[%r1+16], {%r492, %r493, %r494, %r495};
	st.shared.v4.u32 	[%r1], {%r488, %r489, %r490, %r491};
$L__BB44_32:
	add.s64 	%rd38, %rd36, %rd5;
	mad.lo.s64 	%rd39, %rd38, %rd3, %rd4;
	setp.ge.u64 	%p17, %rd39, %rd517;
	@%p17 bra 	$L__BB44_34;
	mul.lo.s64 	%rd568, %rd39, %rd6;
	shl.b64 	%rd569, %rd568, 7;
	add.s64 	%rd570, %rd1, %rd569;
	ld.global.v8.u32 	{%r520, %r521, %r522, %r523, %r524, %r525, %r526, %r527}, [%rd570];
	ld.global.v8.u32 	{%r528, %r529, %r530, %r531, %r532, %r533, %r534, %r535}, [%rd570+32];
	ld.global.v8.u32 	{%r536, %r537, %r538, %r539, %r540, %r541, %r542, %r543}, [%rd570+64];
	ld.global.v8.u32 	{%r544, %r545, %r546, %r547, %r548, %r549, %r550, %r551}, [%rd570+96];
	st.shared.v4.u32 	[%r1+112], {%r548, %r549, %r550, %r551};
	st.shared.v4.u32 	[%r1+96], {%r544, %r545, %r546, %r547};
	st.shared.v4.u32 	[%r1+80], {%r540, %r541, %r542, %r543};
	st.shared.v4.u32 	[%r1+64], {%r536, %r537, %r538, %r539};
	st.shared.v4.u32 	[%r1+48], {%r532, %r533, %r534, %r535};
	st.shared.v4.u32 	[%r1+32], {%r528, %r529, %r530, %r531};
	st.shared.v4.u32 	[%r1+16], {%r524, %r525, %r526, %r527};
	st.shared.v4.u32 	[%r1], {%r520, %r521, %r522, %r523};
$L__BB44_34:
	add.s64 	%rd40, %rd38, %rd5;
	mad.lo.s64 	%rd41, %rd40, %rd3, %rd4;
	setp.ge.u64 	%p18, %rd41, %rd517;
	@%p18 bra 	$L__BB44_36;
	mul.lo.s64 	%rd571, %rd41, %rd6;
	shl.b64 	%rd572, %rd571, 7;
	add.s64 	%rd573, %rd1, %rd572;
	ld.global.v8.u32 	{%r552, %r553, %r554, %r555, %r556, %r557, %r558, %r559}, [%rd573];
	ld.global.v8.u32 	{%r560, %r561, %r562, %r563, %r564, %r565, %r566, %r567}, [%rd573+32];
	ld.global.v8.u32 	{%r568, %r569, %r570, %r571, %r572, %r573, %r574, %r575}, [%rd573+64];
	ld.global.v8.u32 	{%r576, %r577, %r578, %r579, %r580, %r581, %r582, %r583}, [%rd573+96];
	st.shared.v4.u32 	[%r1+112], {%r580, %r581, %r582, %r583};
	st.shared.v4.u32 	[%r1+96], {%r576, %r577, %r578, %r579};
	st.shared.v4.u32 	[%r1+80], {%r572, %r573, %r574, %r575};
	st.shared.v4.u32 	[%r1+64], {%r568, %r569, %r570, %r571};
	st.shared.v4.u32 	[%r1+48], {%r564, %r565, %r566, %r567};
	st.shared.v4.u32 	[%r1+32], {%r560, %r561, %r562, %r563};
	st.shared.v4.u32 	[%r1+16], {%r556, %r557, %r558, %r559};
	st.shared.v4.u32 	[%r1], {%r552, %r553, %r554, %r555};
$L__BB44_36:
	add.s64 	%rd42, %rd40, %rd5;
	mad.lo.s64 	%rd43, %rd42, %rd3, %rd4;
	setp.ge.u64 	%p19, %rd43, %rd517;
	@%p19 bra 	$L__BB44_38;
	mul.lo.s64 	%rd574, %rd43, %rd6;
	shl.b64 	%rd575, %rd574, 7;
	add.s64 	%rd576, %rd1, %rd575;
	ld.global.v8.u32 	{%r584, %r585, %r586, %r587, %r588, %r589, %r590, %r591}, [%rd576];
	ld.global.v8.u32 	{%r592, %r593, %r594, %r595, %r596, %r597, %r598, %r599}, [%rd576+32];
	ld.global.v8.u32 	{%r600, %r601, %r602, %r603, %r604, %r605, %r606, %r607}, [%rd576+64];
	ld.global.v8.u32 	{%r608, %r609, %r610, %r611, %r612, %r613, %r614, %r615}, [%rd576+96];
	st.shared.v4.u32 	[%r1+112], {%r612, %r613, %r614, %r615};
	st.shared.v4.u32 	[%r1+96], {%r608, %r609, %r610, %r611};
	st.shared.v4.u32 	[%r1+80], {%r604, %r605, %r606, %r607};
	st.shared.v4.u32 	[%r1+64], {%r600, %r601, %r602, %r603};
	st.shared.v4.u32 	[%r1+48], {%r596, %r597, %r598, %r599};
	st.shared.v4.u32 	[%r1+32], {%r592, %r593, %r594, %r595};
	st.shared.v4.u32 	[%r1+16], {%r588, %r589, %r590, %r591};
	st.shared.v4.u32 	[%r1], {%r584, %r585, %r586, %r587};
$L__BB44_38:
	add.s64 	%rd44, %rd42, %rd5;
	mad.lo.s64 	%rd45, %rd44, %rd3, %rd4;
	setp.ge.u64 	%p20, %rd45, %rd517;
	@%p20 bra 	$L__BB44_40;
	mul.lo.s64 	%rd577, %rd45, %rd6;
	shl.b64 	%rd578, %rd577, 7;
	add.s64 	%rd579, %rd1, %rd578;
	ld.global.v8.u32 	{%r616, %r617, %r618, %r619, %r620, %r621, %r622, %r623}, [%rd579];
	ld.global.v8.u32 	{%r624, %r625, %r626, %r627, %r628, %r629, %r630, %r631}, [%rd579+32];
	ld.global.v8.u32 	{%r632, %r633, %r634, %r635, %r636, %r637, %r638, %r639}, [%rd579+64];
	ld.global.v8.u32 	{%r640, %r641, %r642, %r643, %r644, %r645, %r646, %r647}, [%rd579+96];
	st.shared.v4.u32 	[%r1+112], {%r644, %r645, %r646, %r647};
	st.shared.v4.u32 	[%r1+96], {%r640, %r641, %r642, %r643};
	st.shared.v4.u32 	[%r1+80], {%r636, %r637, %r638, %r639};
	st.shared.v4.u32 	[%r1+64], {%r632, %r633, %r634, %r635};
	st.shared.v4.u32 	[%r1+48], {%r628, %r629, %r630, %r631};
	st.shared.v4.u32 	[%r1+32], {%r624, %r625, %r626, %r627};
	st.shared.v4.u32 	[%r1+16], {%r620, %r621, %r622, %r623};
	st.shared.v4.u32 	[%r1], {%r616, %r617, %r618, %r619};
$L__BB44_40:
	add.s64 	%rd46, %rd44, %rd5;
	mad.lo.s64 	%rd47, %rd46, %rd3, %rd4;
	setp.ge.u64 	%p21, %rd47, %rd517;
	@%p21 bra 	$L__BB44_42;
	mul.lo.s64 	%rd580, %rd47, %rd6;
	shl.b64 	%rd581, %rd580, 7;
	add.s64 	%rd582, %rd1, %rd581;
	ld.global.v8.u32 	{%r648, %r649, %r650, %r651, %r652, %r653, %r654, %r655}, [%rd582];
	ld.global.v8.u32 	{%r656, %r657, %r658, %r659, %r660, %r661, %r662, %r663}, [%rd582+32];
	ld.global.v8.u32 	{%r664, %r665, %r666, %r667, %r668, %r669, %r670, %r671}, [%rd582+64];
	ld.global.v8.u32 	{%r672, %r673, %r674, %r675, %r676, %r677, %r678, %r679}, [%rd582+96];
	st.shared.v4.u32 	[%r1+112], {%r676, %r677, %r678, %r679};
	st.shared.v4.u32 	[%r1+96], {%r672, %r673, %r674, %r675};
	st.shared.v4.u32 	[%r1+80], {%r668, %r669, %r670, %r671};
	st.shared.v4.u32 	[%r1+64], {%r664, %r665, %r666, %r667};
	st.shared.v4.u32 	[%r1+48], {%r660, %r661, %r662, %r663};
	st.shared.v4.u32 	[%r1+32], {%r656, %r657, %r658, %r659};
	st.shared.v4.u32 	[%r1+16], {%r652, %r653, %r654, %r655};
	st.shared.v4.u32 	[%r1], {%r648, %r649, %r650, %r651};
$L__BB44_42:
	add.s64 	%rd48, %rd46, %rd5;
	mad.lo.s64 	%rd49, %rd48, %rd3, %rd4;
	setp.ge.u64 	%p22, %rd49, %rd517;
	@%p22 bra 	$L__BB44_44;
	mul.lo.s64 	%rd583, %rd49, %rd6;
	shl.b64 	%rd584, %rd583, 7;
	add.s64 	%rd585, %rd1, %rd584;
	ld.global.v8.u32 	{%r680, %r681, %r682, %r683, %r684, %r685, %r686, %r687}, [%rd585];
	ld.global.v8.u32 	{%r688, %r689, %r690, %r691, %r692, %r693, %r694, %r695}, [%rd585+32];
	ld.global.v8.u32 	{%r696, %r697, %r698, %r699, %r700, %r701, %r702, %r703}, [%rd585+64];
	ld.global.v8.u32 	{%r704, %r705, %r706, %r707, %r708, %r709, %r710, %r711}, [%rd585+96];
	st.shared.v4.u32 	[%r1+112], {%r708, %r709, %r710, %r711};
	st.shared.v4.u32 	[%r1+96], {%r704, %r705, %r706, %r707};
	st.shared.v4.u32 	[%r1+80], {%r700, %r701, %r702, %r703};
	st.shared.v4.u32 	[%r1+64], {%r696, %r697, %r698, %r699};
	st.shared.v4.u32 	[%r1+48], {%r692, %r693, %r694, %r695};
	st.shared.v4.u32 	[%r1+32], {%r688, %r689, %r690, %r691};
	st.shared.v4.u32 	[%r1+16], {%r684, %r685, %r686, %r687};
	st.shared.v4.u32 	[%r1], {%r680, %r681, %r682, %r683};
$L__BB44_44:
	add.s64 	%rd50, %rd48, %rd5;
	mad.lo.s64 	%rd51, %rd50, %rd3, %rd4;
	setp.ge.u64 	%p23, %rd51, %rd517;
	@%p23 bra 	$L__BB44_46;
	mul.lo.s64 	%rd586, %rd51, %rd6;
	shl.b64 	%rd587, %rd586, 7;
	add.s64 	%rd588, %rd1, %rd587;
	ld.global.v8.u32 	{%r712, %r713, %r714, %r715, %r716, %r717, %r718, %r719}, [%rd588];
	ld.global.v8.u32 	{%r720, %r721, %r722, %r723, %r724, %r725, %r726, %r727}, [%rd588+32];
	ld.global.v8.u32 	{%r728, %r729, %r730, %r731, %r732, %r733, %r734, %r735}, [%rd588+64];
	ld.global.v8.u32 	{%r736, %r737, %r738, %r739, %r740, %r741, %r742, %r743}, [%rd588+96];
	st.shared.v4.u32 	[%r1+112], {%r740, %r741, %r742, %r743};
	st.shared.v4.u32 	[%r1+96], {%r736, %r737, %r738, %r739};
	st.shared.v4.u32 	[%r1+80], {%r732, %r733, %r734, %r735};
	st.shared.v4.u32 	[%r1+64], {%r728, %r729, %r730, %r731};
	st.shared.v4.u32 	[%r1+48], {%r724, %r725, %r726, %r727};
	st.shared.v4.u32 	[%r1+32], {%r720, %r721, %r722, %r723};
	st.shared.v4.u32 	[%r1+16], {%r716, %r717, %r718, %r719};
	st.shared.v4.u32 	[%r1], {%r712, %r713, %r714, %r715};
$L__BB44_46:
	add.s64 	%rd52, %rd50, %rd5;
	mad.lo.s64 	%rd53, %rd52, %rd3, %rd4;
	setp.ge.u64 	%p24, %rd53, %rd517;
	@%p24 bra 	$L__BB44_48;
	mul.lo.s64 	%rd589, %rd53, %rd6;
	shl.b64 	%rd590, %rd589, 7;
	add.s64 	%rd591, %rd1, %rd590;
	ld.global.v8.u32 	{%r744, %r745, %r746, %r747, %r748, %r749, %r750, %r751}, [%rd591];
	ld.global.v8.u32 	{%r752, %r753, %r754, %r755, %r756, %r757, %r758, %r759}, [%rd591+32];
	ld.global.v8.u32 	{%r760, %r761, %r762, %r763, %r764, %r765, %r766, %r767}, [%rd591+64];
	ld.global.v8.u32 	{%r768, %r769, %r770, %r771, %r772, %r773, %r774, %r775}, [%rd591+96];
	st.shared.v4.u32 	[%r1+112], {%r772, %r773, %r774, %r775};
	st.shared.v4.u32 	[%r1+96], {%r768, %r769, %r770, %r771};
	st.shared.v4.u32 	[%r1+80], {%r764, %r765, %r766, %r767};
	st.shared.v4.u32 	[%r1+64], {%r760, %r761, %r762, %r763};
	st.shared.v4.u32 	[%r1+48], {%r756, %r757, %r758, %r759};
	st.shared.v4.u32 	[%r1+32], {%r752, %r753, %r754, %r755};
	st.shared.v4.u32 	[%r1+16], {%r748, %r749, %r750, %r751};
	st.shared.v4.u32 	[%r1], {%r744, %r745, %r746, %r747};
$L__BB44_48:
	add.s64 	%rd54, %rd52, %rd5;
	mad.lo.s64 	%rd55, %rd54, %rd3, %rd4;
	setp.ge.u64 	%p25, %rd55, %rd517;
	@%p25 bra 	$L__BB44_50;
	mul.lo.s64 	%rd592, %rd55, %rd6;
	shl.b64 	%rd593, %rd592, 7;
	add.s64 	%rd594, %rd1, %rd593;
	ld.global.v8.u32 	{%r776, %r777, %r778, %r779, %r780, %r781, %r782, %r783}, [%rd594];
	ld.global.v8.u32 	{%r784, %r785, %r786, %r787, %r788, %r789, %r790, %r791}, [%rd594+32];
	ld.global.v8.u32 	{%r792, %r793, %r794, %r795, %r796, %r797, %r798, %r799}, [%rd594+64];
	ld.global.v8.u32 	{%r800, %r801, %r802, %r803, %r804, %r805, %r806, %r807}, [%rd594+96];
	st.shared.v4.u32 	[%r1+112], {%r804, %r805, %r806, %r807};
	st.shared.v4.u32 	[%r1+96], {%r800, %r801, %r802, %r803};
	st.shared.v4.u32 	[%r1+80], {%r796, %r797, %r798, %r799};
	st.shared.v4.u32 	[%r1+64], {%r792, %r793, %r794, %r795};
	st.shared.v4.u32 	[%r1+48], {%r788, %r789, %r790, %r791};
	st.shared.v4.u32 	[%r1+32], {%r784, %r785, %r786, %r787};
	st.shared.v4.u32 	[%r1+16], {%r780, %r781, %r782, %r783};
	st.shared.v4.u32 	[%r1], {%r776, %r777, %r778, %r779};
$L__BB44_50:
	add.s64 	%rd56, %rd54, %rd5;
	mad.lo.s64 	%rd57, %rd56, %rd3, %rd4;
	setp.ge.u64 	%p26, %rd57, %rd517;
	@%p26 bra 	$L__BB44_52;
	mul.lo.s64 	%rd595, %rd57, %rd6;
	shl.b64 	%rd596, %rd595, 7;
	add.s64 	%rd597, %rd1, %rd596;
	ld.global.v8.u32 	{%r808, %r809, %r810, %r811, %r812, %r813, %r814, %r815}, [%rd597];
	ld.global.v8.u32 	{%r816, %r817, %r818, %r819, %r820, %r821, %r822, %r823}, [%rd597+32];
	ld.global.v8.u32 	{%r824, %r825, %r826, %r827, %r828, %r829, %r830, %r831}, [%rd597+64];
	ld.global.v8.u32 	{%r832, %r833, %r834, %r835, %r836, %r837, %r838, %r839}, [%rd597+96];
	st.shared.v4.u32 	[%r1+112], {%r836, %r837, %r838, %r839};
	st.shared.v4.u32 	[%r1+96], {%r832, %r833, %r834, %r835};
	st.shared.v4.u32 	[%r1+80], {%r828, %r829, %r830, %r831};
	st.shared.v4.u32 	[%r1+64], {%r824, %r825, %r826, %r827};
	st.shared.v4.u32 	[%r1+48], {%r820, %r821, %r822, %r823};
	st.shared.v4.u32 	[%r1+32], {%r816, %r817, %r818, %r819};
	st.shared.v4.u32 	[%r1+16], {%r812, %r813, %r814, %r815};
	st.shared.v4.u32 	[%r1], {%r808, %r809, %r810, %r811};
$L__BB44_52:
	add.s64 	%rd58, %rd56, %rd5;
	mad.lo.s64 	%rd59, %rd58, %rd3, %rd4;
	setp.ge.u64 	%p27, %rd59, %rd517;
	@%p27 bra 	$L__BB44_54;
	mul.lo.s64 	%rd598, %rd59, %rd6;
	shl.b64 	%rd599, %rd598, 7;
	add.s64 	%rd600, %rd1, %rd599;
	ld.global.v8.u32 	{%r840, %r841, %r842, %r843, %r844, %r845, %r846, %r847}, [%rd600];
	ld.global.v8.u32 	{%r848, %r849, %r850, %r851, %r852, %r853, %r854, %r855}, [%rd600+32];
	ld.global.v8.u32 	{%r856, %r857, %r858, %r859, %r860, %r861, %r862, %r863}, [%rd600+64];
	ld.global.v8.u32 	{%r864, %r865, %r866, %r867, %r868, %r869, %r870, %r871}, [%rd600+96];
	st.shared.v4.u32 	[%r1+112], {%r868, %r869, %r870, %r871};
	st.shared.v4.u32 	[%r1+96], {%r864, %r865, %r866, %r867};
	st.shared.v4.u32 	[%r1+80], {%r860, %r861, %r862, %r863};
	st.shared.v4.u32 	[%r1+64], {%r856, %r857, %r858, %r859};
	st.shared.v4.u32 	[%r1+48], {%r852, %r853, %r854, %r855};
	st.shared.v4.u32 	[%r1+32], {%r848, %r849, %r850, %r851};
	st.shared.v4.u32 	[%r1+16], {%r844, %r845, %r846, %r847};
	st.shared.v4.u32 	[%r1], {%r840, %r841, %r842, %r843};
$L__BB44_54:
	add.s64 	%rd60, %rd58, %rd5;
	mad.lo.s64 	%rd61, %rd60, %rd3, %rd4;
	setp.ge.u64 	%p28, %rd61, %rd517;
	@%p28 bra 	$L__BB44_56;
	mul.lo.s64 	%rd601, %rd61, %rd6;
	shl.b64 	%rd602, %rd601, 7;
	add.s64 	%rd603, %rd1, %rd602;
	ld.global.v8.u32 	{%r872, %r873, %r874, %r875, %r876, %r877, %r878, %r879}, [%rd603];
	ld.global.v8.u32 	{%r880, %r881, %r882, %r883, %r884, %r885, %r886, %r887}, [%rd603+32];
	ld.global.v8.u32 	{%r888, %r889, %r890, %r891, %r892, %r893, %r894, %r895}, [%rd603+64];
	ld.global.v8.u32 	{%r896, %r897, %r898, %r899, %r900, %r901, %r902, %r903}, [%rd603+96];
	st.shared.v4.u32 	[%r1+112], {%r900, %r901, %r902, %r903};
	st.shared.v4.u32 	[%r1+96], {%r896, %r897, %r898, %r899};
	st.shared.v4.u32 	[%r1+80], {%r892, %r893, %r894, %r895};
	st.shared.v4.u32 	[%r1+64], {%r888, %r889, %r890, %r891};
	st.shared.v4.u32 	[%r1+48], {%r884, %r885, %r886, %r887};
	st.shared.v4.u32 	[%r1+32], {%r880, %r881, %r882, %r883};
	st.shared.v4.u32 	[%r1+16], {%r876, %r877, %r878, %r879};
	st.shared.v4.u32 	[%r1], {%r872, %r873, %r874, %r875};
$L__BB44_56:
	add.s64 	%rd62, %rd60, %rd5;
	mad.lo.s64 	%rd63, %rd62, %rd3, %rd4;
	setp.ge.u64 	%p29, %rd63, %rd517;
	@%p29 bra 	$L__BB44_58;
	mul.lo.s64 	%rd604, %rd63, %rd6;
	shl.b64 	%rd605, %rd604, 7;
	add.s64 	%rd606, %rd1, %rd605;
	ld.global.v8.u32 	{%r904, %r905, %r906, %r907, %r908, %r909, %r910, %r911}, [%rd606];
	ld.global.v8.u32 	{%r912, %r913, %r914, %r915, %r916, %r917, %r918, %r919}, [%rd606+32];
	ld.global.v8.u32 	{%r920, %r921, %r922, %r923, %r924, %r925, %r926, %r927}, [%rd606+64];
	ld.global.v8.u32 	{%r928, %r929, %r930, %r931, %r932, %r933, %r934, %r935}, [%rd606+96];
	st.shared.v4.u32 	[%r1+112], {%r932, %r933, %r934, %r935};
	st.shared.v4.u32 	[%r1+96], {%r928, %r929, %r930, %r931};
	st.shared.v4.u32 	[%r1+80], {%r924, %r925, %r926, %r927};
	st.shared.v4.u32 	[%r1+64], {%r920, %r921, %r922, %r923};
	st.shared.v4.u32 	[%r1+48], {%r916, %r917, %r918, %r919};
	st.shared.v4.u32 	[%r1+32], {%r912, %r913, %r914, %r915};
	st.shared.v4.u32 	[%r1+16], {%r908, %r909, %r910, %r911};
	st.shared.v4.u32 	[%r1], {%r904, %r905, %r906, %r907};
$L__BB44_58:
	add.s64 	%rd64, %rd62, %rd5;
	mad.lo.s64 	%rd65, %rd64, %rd3, %rd4;
	setp.ge.u64 	%p30, %rd65, %rd517;
	@%p30 bra 	$L__BB44_60;
	mul.lo.s64 	%rd607, %rd65, %rd6;
	shl.b64 	%rd608, %rd607, 7;
	add.s64 	%rd609, %rd1, %rd608;
	ld.global.v8.u32 	{%r936, %r937, %r938, %r939, %r940, %r941, %r942, %r943}, [%rd609];
	ld.global.v8.u32 	{%r944, %r945, %r946, %r947, %r948, %r949, %r950, %r951}, [%rd609+32];
	ld.global.v8.u32 	{%r952, %r953, %r954, %r955, %r956, %r957, %r958, %r959}, [%rd609+64];
	ld.global.v8.u32 	{%r960, %r961, %r962, %r963, %r964, %r965, %r966, %r967}, [%rd609+96];
	st.shared.v4.u32 	[%r1+112], {%r964, %r965, %r966, %r967};
	st.shared.v4.u32 	[%r1+96], {%r960, %r961, %r962, %r963};
	st.shared.v4.u32 	[%r1+80], {%r956, %r957, %r958, %r959};
	st.shared.v4.u32 	[%r1+64], {%r952, %r953, %r954, %r955};
	st.shared.v4.u32 	[%r1+48], {%r948, %r949, %r950, %r951};
	st.shared.v4.u32 	[%r1+32], {%r944, %r945, %r946, %r947};
	st.shared.v4.u32 	[%r1+16], {%r940, %r941, %r942, %r943};
	st.shared.v4.u32 	[%r1], {%r936, %r937, %r938, %r939};
$L__BB44_60:
	add.s64 	%rd66, %rd64, %rd5;
	mad.lo.s64 	%rd67, %rd66, %rd3, %rd4;
	setp.ge.u64 	%p31, %rd67, %rd517;
	@%p31 bra 	$L__BB44_62;
	mul.lo.s64 	%rd610, %rd67, %rd6;
	shl.b64 	%rd611, %rd610, 7;
	add.s64 	%rd612, %rd1, %rd611;
	ld.global.v8.u32 	{%r968, %r969, %r970, %r971, %r972, %r973, %r974, %r975}, [%rd612];
	ld.global.v8.u32 	{%r976, %r977, %r978, %r979, %r980, %r981, %r982, %r983}, [%rd612+32];
	ld.global.v8.u32 	{%r984, %r985, %r986, %r987, %r988, %r989, %r990, %r991}, [%rd612+64];
	ld.global.v8.u32 	{%r992, %r993, %r994, %r995, %r996, %r997, %r998, %r999}, [%rd612+96];
	st.shared.v4.u32 	[%r1+112], {%r996, %r997, %r998, %r999};
	st.shared.v4.u32 	[%r1+96], {%r992, %r993, %r994, %r995};
	st.shared.v4.u32 	[%r1+80], {%r988, %r989, %r990, %r991};
	st.shared.v4.u32 	[%r1+64], {%r984, %r985, %r986, %r987};
	st.shared.v4.u32 	[%r1+48], {%r980, %r981, %r982, %r983};
	st.shared.v4.u32 	[%r1+32], {%r976, %r977, %r978, %r979};
	st.shared.v4.u32 	[%r1+16], {%r972, %r973, %r974, %r975};
	st.shared.v4.u32 	[%r1], {%r968, %r969, %r970, %r971};
$L__BB44_62:
	add.s64 	%rd68, %rd66, %rd5;
	mad.lo.s64 	%rd69, %rd68, %rd3, %rd4;
	setp.ge.u64 	%p32, %rd69, %rd517;
	@%p32 bra 	$L__BB44_64;
	mul.lo.s64 	%rd613, %rd69, %rd6;
	shl.b64 	%rd614, %rd613, 7;
	add.s64 	%rd615, %rd1, %rd614;
	ld.global.v8.u32 	{%r1000, %r1001, %r1002, %r1003, %r1004, %r1005, %r1006, %r1007}, [%rd615];
	ld.global.v8.u32 	{%r1008, %r1009, %r1010, %r1011, %r1012, %r1013, %r1014, %r1015}, [%rd615+32];
	ld.global.v8.u32 	{%r1016, %r1017, %r1018, %r1019, %r1020, %r1021, %r1022, %r1023}, [%rd615+64];
	ld.global.v8.u32 	{%r1024, %r1025, %r1026, %r1027, %r1028, %r1029, %r1030, %r1031}, [%rd615+96];
	st.shared.v4.u32 	[%r1+112], {%r1028, %r1029, %r1030, %r1031};
	st.shared.v4.u32 	[%r1+96], {%r1024, %r1025, %r1026, %r1027};
	st.shared.v4.u32 	[%r1+80], {%r1020, %r1021, %r1022, %r1023};
	st.shared.v4.u32 	[%r1+64], {%r1016, %r1017, %r1018, %r1019};
	st.shared.v4.u32 	[%r1+48], {%r1012, %r1013, %r1014, %r1015};
	st.shared.v4.u32 	[%r1+32], {%r1008, %r1009, %r1010, %r1011};
	st.shared.v4.u32 	[%r1+16], {%r1004, %r1005, %r1006, %r1007};
	st.shared.v4.u32 	[%r1], {%r1000, %r1001, %r1002, %r1003};
$L__BB44_64:
	add.s64 	%rd70, %rd68, %rd5;
	mad.lo.s64 	%rd71, %rd70, %rd3, %rd4;
	setp.ge.u64 	%p33, %rd71, %rd517;
	@%p33 bra 	$L__BB44_66;
	mul.lo.s64 	%rd616, %rd71, %rd6;
	shl.b64 	%rd617, %rd616, 7;
	add.s64 	%rd618, %rd1, %rd617;
	ld.global.v8.u32 	{%r1032, %r1033, %r1034, %r1035, %r1036, %r1037, %r1038, %r1039}, [%rd618];
	ld.global.v8.u32 	{%r1040, %r1041, %r1042, %r1043, %r1044, %r1045, %r1046, %r1047}, [%rd618+32];
	ld.global.v8.u32 	{%r1048, %r1049, %r1050, %r1051, %r1052, %r1053, %r1054, %r1055}, [%rd618+64];
	ld.global.v8.u32 	{%r1056, %r1057, %r1058, %r1059, %r1060, %r1061, %r1062, %r1063}, [%rd618+96];
	st.shared.v4.u32 	[%r1+112], {%r1060, %r1061, %r1062, %r1063};
	st.shared.v4.u32 	[%r1+96], {%r1056, %r1057, %r1058, %r1059};
	st.shared.v4.u32 	[%r1+80], {%r1052, %r1053, %r1054, %r1055};
	st.shared.v4.u32 	[%r1+64], {%r1048, %r1049, %r1050, %r1051};
	st.shared.v4.u32 	[%r1+48], {%r1044, %r1045, %r1046, %r1047};
	st.shared.v4.u32 	[%r1+32], {%r1040, %r1041, %r1042, %r1043};
	st.shared.v4.u32 	[%r1+16], {%r1036, %r1037, %r1038, %r1039};
	st.shared.v4.u32 	[%r1], {%r1032, %r1033, %r1034, %r1035};
$L__BB44_66:
	add.s64 	%rd72, %rd70, %rd5;
	mad.lo.s64 	%rd73, %rd72, %rd3, %rd4;
	setp.ge.u64 	%p34, %rd73, %rd517;
	@%p34 bra 	$L__BB44_68;
	mul.lo.s64 	%rd619, %rd73, %rd6;
	shl.b64 	%rd620, %rd619, 7;
	add.s64 	%rd621, %rd1, %rd620;
	ld.global.v8.u32 	{%r1064, %r1065, %r1066, %r1067, %r1068, %r1069, %r1070, %r1071}, [%rd621];
	ld.global.v8.u32 	{%r1072, %r1073, %r1074, %r1075, %r1076, %r1077, %r1078, %r1079}, [%rd621+32];
	ld.global.v8.u32 	{%r1080, %r1081, %r1082, %r1083, %r1084, %r1085, %r1086, %r1087}, [%rd621+64];
	ld.global.v8.u32 	{%r1088, %r1089, %r1090, %r1091, %r1092, %r1093, %r1094, %r1095}, [%rd621+96];
	st.shared.v4.u32 	[%r1+112], {%r1092, %r1093, %r1094, %r1095};
	st.shared.v4.u32 	[%r1+96], {%r1088, %r1089, %r1090, %r1091};
	st.shared.v4.u32 	[%r1+80], {%r1084, %r1085, %r1086, %r1087};
	st.shared.v4.u32 	[%r1+64], {%r1080, %r1081, %r1082, %r1083};
	st.shared.v4.u32 	[%r1+48], {%r1076, %r1077, %r1078, %r1079};
	st.shared.v4.u32 	[%r1+32], {%r1072, %r1073, %r1074, %r1075};
	st.shared.v4.u32 	[%r1+16], {%r1068, %r1069, %r1070, %r1071};
	st.shared.v4.u32 	[%r1], {%r1064, %r1065, %r1066, %r1067};
$L__BB44_68:
	add.s64 	%rd74, %rd72, %rd5;
	mad.lo.s64 	%rd75, %rd74, %rd3, %rd4;
	setp.ge.u64 	%p35, %rd75, %rd517;
	@%p35 bra 	$L__BB44_70;
	mul.lo.s64 	%rd622, %rd75, %rd6;
	shl.b64 	%rd623, %rd622, 7;
	add.s64 	%rd624, %rd1, %rd623;
	ld.global.v8.u32 	{%r1096, %r1097, %r1098, %r1099, %r1100, %r1101, %r1102, %r1103}, [%rd624];
	ld.global.v8.u32 	{%r1104, %r1105, %r1106, %r1107, %r1108, %r1109, %r1110, %r1111}, [%rd624+32];
	ld.global.v8.u32 	{%r1112, %r1113, %r1114, %r1115, %r1116, %r1117, %r1118, %r1119}, [%rd624+64];
	ld.global.v8.u32 	{%r1120, %r1121, %r1122, %r1123, %r1124, %r1125, %r1126, %r1127}, [%rd624+96];
	st.shared.v4.u32 	[%r1+112], {%r1124, %r1125, %r1126, %r1127};
	st.shared.v4.u32 	[%r1+96], {%r1120, %r1121, %r1122, %r1123};
	st.shared.v4.u32 	[%r1+80], {%r1116, %r1117, %r1118, %r1119};
	st.shared.v4.u32 	[%r1+64], {%r1112, %r1113, %r1114, %r1115};
	st.shared.v4.u32 	[%r1+48], {%r1108, %r1109, %r1110, %r1111};
	st.shared.v4.u32 	[%r1+32], {%r1104, %r1105, %r1106, %r1107};
	st.shared.v4.u32 	[%r1+16], {%r1100, %r1101, %r1102, %r1103};
	st.shared.v4.u32 	[%r1], {%r1096, %r1097, %r1098, %r1099};
$L__BB44_70:
	add.s64 	%rd76, %rd74, %rd5;
	mad.lo.s64 	%rd77, %rd76, %rd3, %rd4;
	setp.ge.u64 	%p36, %rd77, %rd517;
	@%p36 bra 	$L__BB44_72;
	mul.lo.s64 	%rd625, %rd77, %rd6;
	shl.b64 	%rd626, %rd625, 7;
	add.s64 	%rd627, %rd1, %rd626;
	ld.global.v8.u32 	{%r1128, %r1129, %r1130, %r1131, %r1132, %r1133, %r1134, %r1135}, [%rd627];
	ld.global.v8.u32 	{%r1136, %r1137, %r1138, %r1139, %r1140, %r1141, %r1142, %r1143}, [%rd627+32];
	ld.global.v8.u32 	{%r1144, %r1145, %r1146, %r1147, %r1148, %r1149, %r1150, %r1151}, [%rd627+64];
	ld.global.v8.u32 	{%r1152, %r1153, %r1154, %r1155, %r1156, %r1157, %r1158, %r1159}, [%rd627+96];
	st.shared.v4.u32 	[%r1+112], {%r1156, %r1157, %r1158, %r1159};
	st.shared.v4.u32 	[%r1+96], {%r1152, %r1153, %r1154, %r1155};
	st.shared.v4.u32 	[%r1+80], {%r1148, %r1149, %r1150, %r1151};
	st.shared.v4.u32 	[%r1+64], {%r1144, %r1145, %r1146, %r1147};
	st.shared.v4.u32 	[%r1+48], {%r1140, %r1141, %r1142, %r1143};
	st.shared.v4.u32 	[%r1+32], {%r1136, %r1137, %r1138, %r1139};
	st.shared.v4.u32 	[%r1+16], {%r1132, %r1133, %r1134, %r1135};
	st.shared.v4.u32 	[%r1], {%r1128, %r1129, %r1130, %r1131};
$L__BB44_72:
	add.s64 	%rd78, %rd76, %rd5;
	mad.lo.s64 	%rd79, %rd78, %rd3, %rd4;
	setp.ge.u64 	%p37, %rd79, %rd517;
	@%p37 bra 	$L__BB44_74;
	mul.lo.s64 	%rd628, %rd79, %rd6;
	shl.b64 	%rd629, %rd628, 7;
	add.s64 	%rd630, %rd1, %rd629;
	ld.global.v8.u32 	{%r1160, %r1161, %r1162, %r1163, %r1164, %r1165, %r1166, %r1167}, [%rd630];
	ld.global.v8.u32 	{%r1168, %r1169, %r1170, %r1171, %r1172, %r1173, %r1174, %r1175}, [%rd630+32];
	ld.global.v8.u32 	{%r1176, %r1177, %r1178, %r1179, %r1180, %r1181, %r1182, %r1183}, [%rd630+64];
	ld.global.v8.u32 	{%r1184, %r1185, %r1186, %r1187, %r1188, %r1189, %r1190, %r1191}, [%rd630+96];
	st.shared.v4.u32 	[%r1+112], {%r1188, %r1189, %r1190, %r1191};
	st.shared.v4.u32 	[%r1+96], {%r1184, %r1185, %r1186, %r1187};
	st.shared.v4.u32 	[%r1+80], {%r1180, %r1181, %r1182, %r1183};
	st.shared.v4.u32 	[%r1+64], {%r1176, %r1177, %r1178, %r1179};
	st.shared.v4.u32 	[%r1+48], {%r1172, %r1173, %r1174, %r1175};
	st.shared.v4.u32 	[%r1+32], {%r1168, %r1169, %r1170, %r1171};
	st.shared.v4.u32 	[%r1+16], {%r1164, %r1165, %r1166, %r1167};
	st.shared.v4.u32 	[%r1], {%r1160, %r1161, %r1162, %r1163};
$L__BB44_74:
	add.s64 	%rd80, %rd78, %rd5;
	mad.lo.s64 	%rd81, %rd80, %rd3, %rd4;
	setp.ge.u64 	%p38, %rd81, %rd517;
	@%p38 bra 	$L__BB44_76;
	mul.lo.s64 	%rd631, %rd81, %rd6;
	shl.b64 	%rd632, %rd631, 7;
	add.s64 	%rd633, %rd1, %rd632;
	ld.global.v8.u32 	{%r1192, %r1193, %r1194, %r1195, %r1196, %r1197, %r1198, %r1199}, [%rd633];
	ld.global.v8.u32 	{%r1200, %r1201, %r1202, %r1203, %r1204, %r1205, %r1206, %r1207}, [%rd633+32];
	ld.global.v8.u32 	{%r1208, %r1209, %r1210, %r1211, %r1212, %r1213, %r1214, %r1215}, [%rd633+64];
	ld.global.v8.u32 	{%r1216, %r1217, %r1218, %r1219, %r1220, %r1221, %r1222, %r1223}, [%rd633+96];
	st.shared.v4.u32 	[%r1+112], {%r1220, %r1221, %r1222, %r1223};
	st.shared.v4.u32 	[%r1+96], {%r1216, %r1217, %r1218, %r1219};
	st.shared.v4.u32 	[%r1+80], {%r1212, %r1213, %r1214, %r1215};
	st.shared.v4.u32 	[%r1+64], {%r1208, %r1209, %r1210, %r1211};
	st.shared.v4.u32 	[%r1+48], {%r1204, %r1205, %r1206, %r1207};
	st.shared.v4.u32 	[%r1+32], {%r1200, %r1201, %r1202, %r1203};
	st.shared.v4.u32 	[%r1+16], {%r1196, %r1197, %r1198, %r1199};
	st.shared.v4.u32 	[%r1], {%r1192, %r1193, %r1194, %r1195};
$L__BB44_76:
	add.s64 	%rd82, %rd80, %rd5;
	mad.lo.s64 	%rd83, %rd82, %rd3, %rd4;
	setp.ge.u64 	%p39, %rd83, %rd517;
	@%p39 bra 	$L__BB44_78;
	mul.lo.s64 	%rd634, %rd83, %rd6;
	shl.b64 	%rd635, %rd634, 7;
	add.s64 	%rd636, %rd1, %rd635;
	ld.global.v8.u32 	{%r1224, %r1225, %r1226, %r1227, %r1228, %r1229, %r1230, %r1231}, [%rd636];
	ld.global.v8.u32 	{%r1232, %r1233, %r1234, %r1235, %r1236, %r1237, %r1238, %r1239}, [%rd636+32];
	ld.global.v8.u32 	{%r1240, %r1241, %r1242, %r1243, %r1244, %r1245, %r1246, %r1247}, [%rd636+64];
	ld.global.v8.u32 	{%r1248, %r1249, %r1250, %r1251, %r1252, %r1253, %r1254, %r1255}, [%rd636+96];
	st.shared.v4.u32 	[%r1+112], {%r1252, %r1253, %r1254, %r1255};
	st.shared.v4.u32 	[%r1+96], {%r1248, %r1249, %r1250, %r1251};
	st.shared.v4.u32 	[%r1+80], {%r1244, %r1245, %r1246, %r1247};
	st.shared.v4.u32 	[%r1+64], {%r1240, %r1241, %r1242, %r1243};
	st.shared.v4.u32 	[%r1+48], {%r1236, %r1237, %r1238, %r1239};
	st.shared.v4.u32 	[%r1+32], {%r1232, %r1233, %r1234, %r1235};
	st.shared.v4.u32 	[%r1+16], {%r1228, %r1229, %r1230, %r1231};
	st.shared.v4.u32 	[%r1], {%r1224, %r1225, %r1226, %r1227};
$L__BB44_78:
	add.s64 	%rd84, %rd82, %rd5;
	mad.lo.s64 	%rd85, %rd84, %rd3, %rd4;
	setp.ge.u64 	%p40, %rd85, %rd517;
	@%p40 bra 	$L__BB44_80;
	mul.lo.s64 	%rd637, %rd85, %rd6;
	shl.b64 	%rd638, %rd637, 7;
	add.s64 	%rd639, %rd1, %rd638;
	ld.global.v8.u32 	{%r1256, %r1257, %r1258, %r1259, %r1260, %r1261, %r1262, %r1263}, [%rd639];
	ld.global.v8.u32 	{%r1264, %r1265, %r1266, %r1267, %r1268, %r1269, %r1270, %r1271}, [%rd639+32];
	ld.global.v8.u32 	{%r1272, %r1273, %r1274, %r1275, %r1276, %r1277, %r1278, %r1279}, [%rd639+64];
	ld.global.v8.u32 	{%r1280, %r1281, %r1282, %r1283, %r1284, %r1285, %r1286, %r1287}, [%rd639+96];
	st.shared.v4.u32 	[%r1+112], {%r1284, %r1285, %r1286, %r1287};
	st.shared.v4.u32 	[%r1+96], {%r1280, %r1281, %r1282, %r1283};
	st.shared.v4.u32 	[%r1+80], {%r1276, %r1277, %r1278, %r1279};
	st.shared.v4.u32 	[%r1+64], {%r1272, %r1273, %r1274, %r1275};
	st.shared.v4.u32 	[%r1+48], {%r1268, %r1269, %r1270, %r1271};
	st.shared.v4.u32 	[%r1+32], {%r1264, %r1265, %r1266, %r1267};
	st.shared.v4.u32 	[%r1+16], {%r1260, %r1261, %r1262, %r1263};
	st.shared.v4.u32 	[%r1], {%r1256, %r1257, %r1258, %r1259};
$L__BB44_80:
	add.s64 	%rd86, %rd84, %rd5;
	mad.lo.s64 	%rd87, %rd86, %rd3, %rd4;
	setp.ge.u64 	%p41, %rd87, %rd517;
	@%p41 bra 	$L__BB44_82;
	mul.lo.s64 	%rd640, %rd87, %rd6;
	shl.b64 	%rd641, %rd640, 7;
	add.s64 	%rd642, %rd1, %rd641;
	ld.global.v8.u32 	{%r1288, %r1289, %r1290, %r1291, %r1292, %r1293, %r1294, %r1295}, [%rd642];
	ld.global.v8.u32 	{%r1296, %r1297, %r1298, %r1299, %r1300, %r1301, %r1302, %r1303}, [%rd642+32];
	ld.global.v8.u32 	{%r1304, %r1305, %r1306, %r1307, %r1308, %r1309, %r1310, %r1311}, [%rd642+64];
	ld.global.v8.u32 	{%r1312, %r1313, %r1314, %r1315, %r1316, %r1317, %r1318, %r1319}, [%rd642+96];
	st.shared.v4.u32 	[%r1+112], {%r1316, %r1317, %r1318, %r1319};
	st.shared.v4.u32 	[%r1+96], {%r1312, %r1313, %r1314, %r1315};
	st.shared.v4.u32 	[%r1+80], {%r1308, %r1309, %r1310, %r1311};
	st.shared.v4.u32 	[%r1+64], {%r1304, %r1305, %r1306, %r1307};
	st.shared.v4.u32 	[%r1+48], {%r1300, %r1301, %r1302, %r1303};
	st.shared.v4.u32 	[%r1+32], {%r1296, %r1297, %r1298, %r1299};
	st.shared.v4.u32 	[%r1+16], {%r1292, %r1293, %r1294, %r1295};
	st.shared.v4.u32 	[%r1], {%r1288, %r1289, %r1290, %r1291};
$L__BB44_82:
	add.s64 	%rd88, %rd86, %rd5;
	mad.lo.s64 	%rd89, %rd88, %rd3, %rd4;
	setp.ge.u64 	%p42, %rd89, %rd517;
	@%p42 bra 	$L__BB44_84;
	mul.lo.s64 	%rd643, %rd89, %rd6;
	shl.b64 	%rd644, %rd643, 7;
	add.s64 	%rd645, %rd1, %rd644;
	ld.global.v8.u32 	{%r1320, %r1321, %r1322, %r1323, %r1324, %r1325, %r1326, %r1327}, [%rd645];
	ld.global.v8.u32 	{%r1328, %r1329, %r1330, %r1331, %r1332, %r1333, %r1334, %r1335}, [%rd645+32];
	ld.global.v8.u32 	{%r1336, %r1337, %r1338, %r1339, %r1340, %r1341, %r1342, %r1343}, [%rd645+64];
	ld.global.v8.u32 	{%r1344, %r1345, %r1346, %r1347, %r1348, %r1349, %r1350, %r1351}, [%rd645+96];
	st.shared.v4.u32 	[%r1+112], {%r1348, %r1349, %r1350, %r1351};
	st.shared.v4.u32 	[%r1+96], {%r1344, %r1345, %r1346, %r1347};
	st.shared.v4.u32 	[%r1+80], {%r1340, %r1341, %r1342, %r1343};
	st.shared.v4.u32 	[%r1+64], {%r1336, %r1337, %r1338, %r1339};
	st.shared.v4.u32 	[%r1+48], {%r1332, %r1333, %r1334, %r1335};
	st.shared.v4.u32 	[%r1+32], {%r1328, %r1329, %r1330, %r1331};
	st.shared.v4.u32 	[%r1+16], {%r1324, %r1325, %r1326, %r1327};
	st.shared.v4.u32 	[%r1], {%r1320, %r1321, %r1322, %r1323};
$L__BB44_84:
	add.s64 	%rd90, %rd88, %rd5;
	mad.lo.s64 	%rd91, %rd90, %rd3, %rd4;
	setp.ge.u64 	%p43, %rd91, %rd517;
	@%p43 bra 	$L__BB44_86;
	mul.lo.s64 	%rd646, %rd91, %rd6;
	shl.b64 	%rd647, %rd646, 7;
	add.s64 	%rd648, %rd1, %rd647;
	ld.global.v8.u32 	{%r1352, %r1353, %r1354, %r1355, %r1356, %r1357, %r1358, %r1359}, [%rd648];
	ld.global.v8.u32 	{%r1360, %r1361, %r1362, %r1363, %r1364, %r1365, %r1366, %r1367}, [%rd648+32];
	ld.global.v8.u32 	{%r1368, %r1369, %r1370, %r1371, %r1372, %r1373, %r1374, %r1375}, [%rd648+64];
	ld.global.v8.u32 	{%r1376, %r1377, %r1378, %r1379, %r1380, %r1381, %r1382, %r1383}, [%rd648+96];
	st.shared.v4.u32 	[%r1+112], {%r1380, %r1381, %r1382, %r1383};
	st.shared.v4.u32 	[%r1+96], {%r1376, %r1377, %r1378, %r1379};
	st.shared.v4.u32 	[%r1+80], {%r1372, %r1373, %r1374, %r1375};
	st.shared.v4.u32 	[%r1+64], {%r1368, %r1369, %r1370, %r1371};
	st.shared.v4.u32 	[%r1+48], {%r1364, %r1365, %r1366, %r1367};
	st.shared.v4.u32 	[%r1+32], {%r1360, %r1361, %r1362, %r1363};
	st.shared.v4.u32 	[%r1+16], {%r1356, %r1357, %r1358, %r1359};
	st.shared.v4.u32 	[%r1], {%r1352, %r1353, %r1354, %r1355};
$L__BB44_86:
	add.s64 	%rd92, %rd90, %rd5;
	mad.lo.s64 	%rd93, %rd92, %rd3, %rd4;
	setp.ge.u64 	%p44, %rd93, %rd517;
	@%p44 bra 	$L__BB44_88;
	mul.lo.s64 	%rd649, %rd93, %rd6;
	shl.b64 	%rd650, %rd649, 7;
	add.s64 	%rd651, %rd1, %rd650;
	ld.global.v8.u32 	{%r1384, %r1385, %r1386, %r1387, %r1388, %r1389, %r1390, %r1391}, [%rd651];
	ld.global.v8.u32 	{%r1392, %r1393, %r1394, %r1395, %r1396, %r1397, %r1398, %r1399}, [%rd651+32];
	ld.global.v8.u32 	{%r1400, %r1401, %r1402, %r1403, %r1404, %r1405, %r1406, %r1407}, [%rd651+64];
	ld.global.v8.u32 	{%r1408, %r1409, %r1410, %r1411, %r1412, %r1413, %r1414, %r1415}, [%rd651+96];
	st.shared.v4.u32 	[%r1+112], {%r1412, %r1413, %r1414, %r1415};
	st.shared.v4.u32 	[%r1+96], {%r1408, %r1409, %r1410, %r1411};
	st.shared.v4.u32 	[%r1+80], {%r1404, %r1405, %r1406, %r1407};
	st.shared.v4.u32 	[%r1+64], {%r1400, %r1401, %r1402, %r1403};
	st.shared.v4.u32 	[%r1+48], {%r1396, %r1397, %r1398, %r1399};
	st.shared.v4.u32 	[%r1+32], {%r1392, %r1393, %r1394, %r1395};
	st.shared.v4.u32 	[%r1+16], {%r1388, %r1389, %r1390, %r1391};
	st.shared.v4.u32 	[%r1], {%r1384, %r1385, %r1386, %r1387};
$L__BB44_88:
	add.s64 	%rd94, %rd92, %rd5;
	mad.lo.s64 	%rd95, %rd94, %rd3, %rd4;
	setp.ge.u64 	%p45, %rd95, %rd517;
	@%p45 bra 	$L__BB44_90;
	mul.lo.s64 	%rd652, %rd95, %rd6;
	shl.b64 	%rd653, %rd652, 7;
	add.s64 	%rd654, %rd1, %rd653;
	ld.global.v8.u32 	{%r1416, %r1417, %r1418, %r1419, %r1420, %r1421, %r1422, %r1423}, [%rd654];
	ld.global.v8.u32 	{%r1424, %r1425, %r1426, %r1427, %r1428, %r1429, %r1430, %r1431}, [%rd654+32];
	ld.global.v8.u32 	{%r1432, %r1433, %r1434, %r1435, %r1436, %r1437, %r1438, %r1439}, [%rd654+64];
	ld.global.v8.u32 	{%r1440, %r1441, %r1442, %r1443, %r1444, %r1445, %r1446, %r1447}, [%rd654+96];
	st.shared.v4.u32 	[%r1+112], {%r1444, %r1445, %r1446, %r1447};
	st.shared.v4.u32 	[%r1+96], {%r1440, %r1441, %r1442, %r1443};
	st.shared.v4.u32 	[%r1+80], {%r1436, %r1437, %r1438, %r1439};
	st.shared.v4.u32 	[%r1+64], {%r1432, %r1433, %r1434, %r1435};
	st.shared.v4.u32 	[%r1+48], {%r1428, %r1429, %r1430, %r1431};
	st.shared.v4.u32 	[%r1+32], {%r1424, %r1425, %r1426, %r1427};
	st.shared.v4.u32 	[%r1+16], {%r1420, %r1421, %r1422, %r1423};
	st.shared.v4.u32 	[%r1], {%r1416, %r1417, %r1418, %r1419};
$L__BB44_90:
	add.s64 	%rd96, %rd94, %rd5;
	mad.lo.s64 	%rd97, %rd96, %rd3, %rd4;
	setp.ge.u64 	%p46, %rd97, %rd517;
	@%p46 bra 	$L__BB44_92;
	mul.lo.s64 	%rd655, %rd97, %rd6;
	shl.b64 	%rd656, %rd655, 7;
	add.s64 	%rd657, %rd1, %rd656;
	ld.global.v8.u32 	{%r1448, %r1449, %r1450, %r1451, %r1452, %r1453, %r1454, %r1455}, [%rd657];
	ld.global.v8.u32 	{%r1456, %r1457, %r1458, %r1459, %r1460, %r1461, %r1462, %r1463}, [%rd657+32];
	ld.global.v8.u32 	{%r1464, %r1465, %r1466, %r1467, %r1468, %r1469, %r1470, %r1471}, [%rd657+64];
	ld.global.v8.u32 	{%r1472, %r1473, %r1474, %r1475, %r1476, %r1477, %r1478, %r1479}, [%rd657+96];
	st.shared.v4.u32 	[%r1+112], {%r1476, %r1477, %r1478, %r1479};
	st.shared.v4.u32 	[%r1+96], {%r1472, %r1473, %r1474, %r1475};
	st.shared.v4.u32 	[%r1+80], {%r1468, %r1469, %r1470, %r1471};
	st.shared.v4.u32 	[%r1+64], {%r1464, %r1465, %r1466, %r1467};
	st.shared.v4.u32 	[%r1+48], {%r1460, %r1461, %r1462, %r1463};
	st.shared.v4.u32 	[%r1+32], {%r1456, %r1457, %r1458, %r1459};
	st.shared.v4.u32 	[%r1+16], {%r1452, %r1453, %r1454, %r1455};
	st.shared.v4.u32 	[%r1], {%r1448, %r1449, %r1450, %r1451};
$L__BB44_92:
	add.s64 	%rd98, %rd96, %rd5;
	mad.lo.s64 	%rd99, %rd98, %rd3, %rd4;
	setp.ge.u64 	%p47, %rd99, %rd517;
	@%p47 bra 	$L__BB44_94;
	mul.lo.s64 	%rd658, %rd99, %rd6;
	shl.b64 	%rd659, %rd658, 7;
	add.s64 	%rd660, %rd1, %rd659;
	ld.global.v8.u32 	{%r1480, %r1481, %r1482, %r1483, %r1484, %r1485, %r1486, %r1487}, [%rd660];
	ld.global.v8.u32 	{%r1488, %r1489, %r1490, %r1491, %r1492, %r1493, %r1494, %r1495}, [%rd660+32];
	ld.global.v8.u32 	{%r1496, %r1497, %r1498, %r1499, %r1500, %r1501, %r1502, %r1503}, [%rd660+64];
	ld.global.v8.u32 	{%r1504, %r1505, %r1506, %r1507, %r1508, %r1509, %r1510, %r1511}, [%rd660+96];
	st.shared.v4.u32 	[%r1+112], {%r1508, %r1509, %r1510, %r1511};
	st.shared.v4.u32 	[%r1+96], {%r1504, %r1505, %r1506, %r1507};
	st.shared.v4.u32 	[%r1+80], {%r1500, %r1501, %r1502, %r1503};
	st.shared.v4.u32 	[%r1+64], {%r1496, %r1497, %r1498, %r1499};
	st.shared.v4.u32 	[%r1+48], {%r1492, %r1493, %r1494, %r1495};
	st.shared.v4.u32 	[%r1+32], {%r1488, %r1489, %r1490, %r1491};
	st.shared.v4.u32 	[%r1+16], {%r1484, %r1485, %r1486, %r1487};
	st.shared.v4.u32 	[%r1], {%r1480, %r1481, %r1482, %r1483};
$L__BB44_94:
	add.s64 	%rd100, %rd98, %rd5;
	mad.lo.s64 	%rd101, %rd100, %rd3, %rd4;
	setp.ge.u64 	%p48, %rd101, %rd517;
	@%p48 bra 	$L__BB44_96;
	mul.lo.s64 	%rd661, %rd101, %rd6;
	shl.b64 	%rd662, %rd661, 7;
	add.s64 	%rd663, %rd1, %rd662;
	ld.global.v8.u32 	{%r1512, %r1513, %r1514, %r1515, %r1516, %r1517, %r1518, %r1519}, [%rd663];
	ld.global.v8.u32 	{%r1520, %r1521, %r1522, %r1523, %r1524, %r1525, %r1526, %r1527}, [%rd663+32];
	ld.global.v8.u32 	{%r1528, %r1529, %r1530, %r1531, %r1532, %r1533, %r1534, %r1535}, [%rd663+64];
	ld.global.v8.u32 	{%r1536, %r1537, %r1538, %r1539, %r1540, %r1541, %r1542, %r1543}, [%rd663+96];
	st.shared.v4.u32 	[%r1+112], {%r1540, %r1541, %r1542, %r1543};
	st.shared.v4.u32 	[%r1+96], {%r1536, %r1537, %r1538, %r1539};
	st.shared.v4.u32 	[%r1+80], {%r1532, %r1533, %r1534, %r1535};
	st.shared.v4.u32 	[%r1+64], {%r1528, %r1529, %r1530, %r1531};
	st.shared.v4.u32 	[%r1+48], {%r1524, %r1525, %r1526, %r1527};
	st.shared.v4.u32 	[%r1+32], {%r1520, %r1521, %r1522, %r1523};
	st.shared.v4.u32 	[%r1+16], {%r1516, %r1517, %r1518, %r1519};
	st.shared.v4.u32 	[%r1], {%r1512, %r1513, %r1514, %r1515};
$L__BB44_96:
	add.s64 	%rd102, %rd100, %rd5;
	mad.lo.s64 	%rd103, %rd102, %rd3, %rd4;
	setp.ge.u64 	%p49, %rd103, %rd517;
	@%p49 bra 	$L__BB44_98;
	mul.lo.s64 	%rd664, %rd103, %rd6;
	shl.b64 	%rd665, %rd664, 7;
	add.s64 	%rd666, %rd1, %rd665;
	ld.global.v8.u32 	{%r1544, %r1545, %r1546, %r1547, %r1548, %r1549, %r1550, %r1551}, [%rd666];
	ld.global.v8.u32 	{%r1552, %r1553, %r1554, %r1555, %r1556, %r1557, %r1558, %r1559}, [%rd666+32];
	ld.global.v8.u32 	{%r1560, %r1561, %r1562, %r1563, %r1564, %r1565, %r1566, %r1567}, [%rd666+64];
	ld.global.v8.u32 	{%r1568, %r1569, %r1570, %r1571, %r1572, %r1573, %r1574, %r1575}, [%rd666+96];
	st.shared.v4.u32 	[%r1+112], {%r1572, %r1573, %r1574, %r1575};
	st.shared.v4.u32 	[%r1+96], {%r1568, %r1569, %r1570, %r1571};
	st.shared.v4.u32 	[%r1+80], {%r1564, %r1565, %r1566, %r1567};
	st.shared.v4.u32 	[%r1+64], {%r1560, %r1561, %r1562, %r1563};
	st.shared.v4.u32 	[%r1+48], {%r1556, %r1557, %r1558, %r1559};
	st.shared.v4.u32 	[%r1+32], {%r1552, %r1553, %r1554, %r1555};
	st.shared.v4.u32 	[%r1+16], {%r1548, %r1549, %r1550, %r1551};
	st.shared.v4.u32 	[%r1], {%r1544, %r1545, %r1546, %r1547};
$L__BB44_98:
	add.s64 	%rd104, %rd102, %rd5;
	mad.lo.s64 	%rd105, %rd104, %rd3, %rd4;
	setp.ge.u64 	%p50, %rd105, %rd517;
	@%p50 bra 	$L__BB44_100;
	mul.lo.s64 	%rd667, %rd105, %rd6;
	shl.b64 	%rd668, %rd667, 7;
	add.s64 	%rd669, %rd1, %rd668;
	ld.global.v8.u32 	{%r1576, %r1577, %r1578, %r1579, %r1580, %r1581, %r1582, %r1583}, [%rd669];
	ld.global.v8.u32 	{%r1584, %r1585, %r1586, %r1587, %r1588, %r1589, %r1590, %r1591}, [%rd669+32];
	ld.global.v8.u32 	{%r1592, %r1593, %r1594, %r1595, %r1596, %r1597, %r1598, %r1599}, [%rd669+64];
	ld.global.v8.u32 	{%r1600, %r1601, %r1602, %r1603, %r1604, %r1605, %r1606, %r1607}, [%rd669+96];
	st.shared.v4.u32 	[%r1+112], {%r1604, %r1605, %r1606, %r1607};
	st.shared.v4.u32 	[%r1+96], {%r1600, %r1601, %r1602, %r1603};
	st.shared.v4.u32 	[%r1+80], {%r1596, %r1597, %r1598, %r1599};
	st.shared.v4.u32 	[%r1+64], {%r1592, %r1593, %r1594, %r1595};
	st.shared.v4.u32 	[%r1+48], {%r1588, %r1589, %r1590, %r1591};
	st.shared.v4.u32 	[%r1+32], {%r1584, %r1585, %r1586, %r1587};
	st.shared.v4.u32 	[%r1+16], {%r1580, %r1581, %r1582, %r1583};
	st.shared.v4.u32 	[%r1], {%r1576, %r1577, %r1578, %r1579};
$L__BB44_100:
	add.s64 	%rd106, %rd104, %rd5;
	mad.lo.s64 	%rd107, %rd106, %rd3, %rd4;
	setp.ge.u64 	%p51, %rd107, %rd517;
	@%p51 bra 	$L__BB44_102;
	mul.lo.s64 	%rd670, %rd107, %rd6;
	shl.b64 	%rd671, %rd670, 7;
	add.s64 	%rd672, %rd1, %rd671;
	ld.global.v8.u32 	{%r1608, %r1609, %r1610, %r1611, %r1612, %r1613, %r1614, %r1615}, [%rd672];
	ld.global.v8.u32 	{%r1616, %r1617, %r1618, %r1619, %r1620, %r1621, %r1622, %r1623}, [%rd672+32];
	ld.global.v8.u32 	{%r1624, %r1625, %r1626, %r1627, %r1628, %r1629, %r1630, %r1631}, [%rd672+64];
	ld.global.v8.u32 	{%r1632, %r1633, %r1634, %r1635, %r1636, %r1637, %r1638, %r1639}, [%rd672+96];
	st.shared.v4.u32 	[%r1+112], {%r1636, %r1637, %r1638, %r1639};
	st.shared.v4.u32 	[%r1+96], {%r1632, %r1633, %r1634, %r1635};
	st.shared.v4.u32 	[%r1+80], {%r1628, %r1629, %r1630, %r1631};
	st.shared.v4.u32 	[%r1+64], {%r1624, %r1625, %r1626, %r1627};
	st.shared.v4.u32 	[%r1+48], {%r1620, %r1621, %r1622, %r1623};
	st.shared.v4.u32 	[%r1+32], {%r1616, %r1617, %r1618, %r1619};
	st.shared.v4.u32 	[%r1+16], {%r1612, %r1613, %r1614, %r1615};
	st.shared.v4.u32 	[%r1], {%r1608, %r1609, %r1610, %r1611};
$L__BB44_102:
	add.s64 	%rd108, %rd106, %rd5;
	mad.lo.s64 	%rd109, %rd108, %rd3, %rd4;
	setp.ge.u64 	%p52, %rd109, %rd517;
	@%p52 bra 	$L__BB44_104;
	mul.lo.s64 	%rd673, %rd109, %rd6;
	shl.b64 	%rd674, %rd673, 7;
	add.s64 	%rd675, %rd1, %rd674;
	ld.global.v8.u32 	{%r1640, %r1641, %r1642, %r1643, %r1644, %r1645, %r1646, %r1647}, [%rd675];
	ld.global.v8.u32 	{%r1648, %r1649, %r1650, %r1651, %r1652, %r1653, %r1654, %r1655}, [%rd675+32];
	ld.global.v8.u32 	{%r1656, %r1657, %r1658, %r1659, %r1660, %r1661, %r1662, %r1663}, [%rd675+64];
	ld.global.v8.u32 	{%r1664, %r1665, %r1666, %r1667, %r1668, %r1669, %r1670, %r1671}, [%rd675+96];
	st.shared.v4.u32 	[%r1+112], {%r1668, %r1669, %r1670, %r1671};
	st.shared.v4.u32 	[%r1+96], {%r1664, %r1665, %r1666, %r1667};
	st.shared.v4.u32 	[%r1+80], {%r1660, %r1661, %r1662, %r1663};
	st.shared.v4.u32 	[%r1+64], {%r1656, %r1657, %r1658, %r1659};
	st.shared.v4.u32 	[%r1+48], {%r1652, %r1653, %r1654, %r1655};
	st.shared.v4.u32 	[%r1+32], {%r1648, %r1649, %r1650, %r1651};
	st.shared.v4.u32 	[%r1+16], {%r1644, %r1645, %r1646, %r1647};
	st.shared.v4.u32 	[%r1], {%r1640, %r1641, %r1642, %r1643};
$L__BB44_104:
	add.s64 	%rd110, %rd108, %rd5;
	mad.lo.s64 	%rd111, %rd110, %rd3, %rd4;
	setp.ge.u64 	%p53, %rd111, %rd517;
	@%p53 bra 	$L__BB44_106;
	mul.lo.s64 	%rd676, %rd111, %rd6;
	shl.b64 	%rd677, %rd676, 7;
	add.s64 	%rd678, %rd1, %rd677;
	ld.global.v8.u32 	{%r1672, %r1673, %r1674, %r1675, %r1676, %r1677, %r1678, %r1679}, [%rd678];
	ld.global.v8.u32 	{%r1680, %r1681, %r1682, %r1683, %r1684, %r1685, %r1686, %r1687}, [%rd678+32];
	ld.global.v8.u32 	{%r1688, %r1689, %r1690, %r1691, %r1692, %r1693, %r1694, %r1695}, [%rd678+64];
	ld.global.v8.u32 	{%r1696, %r1697, %r1698, %r1699, %r1700, %r1701, %r1702, %r1703}, [%rd678+96];
	st.shared.v4.u32 	[%r1+112], {%r1700, %r1701, %r1702, %r1703};
	st.shared.v4.u32 	[%r1+96], {%r1696, %r1697, %r1698, %r1699};
	st.shared.v4.u32 	[%r1+80], {%r1692, %r1693, %r1694, %r1695};
	st.shared.v4.u32 	[%r1+64], {%r1688, %r1689, %r1690, %r1691};
	st.shared.v4.u32 	[%r1+48], {%r1684, %r1685, %r1686, %r1687};
	st.shared.v4.u32 	[%r1+32], {%r1680, %r1681, %r1682, %r1683};
	st.shared.v4.u32 	[%r1+16], {%r1676, %r1677, %r1678, %r1679};
	st.shared.v4.u32 	[%r1], {%r1672, %r1673, %r1674, %r1675};
$L__BB44_106:
	add.s64 	%rd112, %rd110, %rd5;
	mad.lo.s64 	%rd113, %rd112, %rd3, %rd4;
	setp.ge.u64 	%p54, %rd113, %rd517;
	@%p54 bra 	$L__BB44_108;
	mul.lo.s64 	%rd679, %rd113, %rd6;
	shl.b64 	%rd680, %rd679, 7;
	add.s64 	%rd681, %rd1, %rd680;
	ld.global.v8.u32 	{%r1704, %r1705, %r1706, %r1707, %r1708, %r1709, %r1710, %r1711}, [%rd681];
	ld.global.v8.u32 	{%r1712, %r1713, %r1714, %r1715, %r1716, %r1717, %r1718, %r1719}, [%rd681+32];
	ld.global.v8.u32 	{%r1720, %r1721, %r1722, %r1723, %r1724, %r1725, %r1726, %r1727}, [%rd681+64];
	ld.global.v8.u32 	{%r1728, %r1729, %r1730, %r1731, %r1732, %r1733, %r1734, %r1735}, [%rd681+96];
	st.shared.v4.u32 	[%r1+112], {%r1732, %r1733, %r1734, %r1735};
	st.shared.v4.u32 	[%r1+96], {%r1728, %r1729, %r1730, %r1731};
	st.shared.v4.u32 	[%r1+80], {%r1724, %r1725, %r1726, %r1727};
	st.shared.v4.u32 	[%r1+64], {%r1720, %r1721, %r1722, %r1723};
	st.shared.v4.u32 	[%r1+48], {%r1716, %r1717, %r1718, %r1719};
	st.shared.v4.u32 	[%r1+32], {%r1712, %r1713, %r1714, %r1715};
	st.shared.v4.u32 	[%r1+16], {%r1708, %r1709, %r1710, %r1711};
	st.shared.v4.u32 	[%r1], {%r1704, %r1705, %r1706, %r1707};
$L__BB44_108:
	add.s64 	%rd114, %rd112, %rd5;
	mad.lo.s64 	%rd115, %rd114, %rd3, %rd4;
	setp.ge.u64 	%p55, %rd115, %rd517;
	@%p55 bra 	$L__BB44_110;
	mul.lo.s64 	%rd682, %rd115, %rd6;
	shl.b64 	%rd683, %rd682, 7;
	add.s64 	%rd684, %rd1, %rd683;
	ld.global.v8.u32 	{%r1736, %r1737, %r1738, %r1739, %r1740, %r1741, %r1742, %r1743}, [%rd684];
	ld.global.v8.u32 	{%r1744, %r1745, %r1746, %r1747, %r1748, %r1749, %r1750, %r1751}, [%rd684+32];
	ld.global.v8.u32 	{%r1752, %r1753, %r1754, %r1755, %r1756, %r1757, %r1758, %r1759}, [%rd684+64];
	ld.global.v8.u32 	{%r1760, %r1761, %r1762, %r1763, %r1764, %r1765, %r1766, %r1767}, [%rd684+96];
	st.shared.v4.u32 	[%r1+112], {%r1764, %r1765, %r1766, %r1767};
	st.shared.v4.u32 	[%r1+96], {%r1760, %r1761, %r1762, %r1763};
	st.shared.v4.u32 	[%r1+80], {%r1756, %r1757, %r1758, %r1759};
	st.shared.v4.u32 	[%r1+64], {%r1752, %r1753, %r1754, %r1755};
	st.shared.v4.u32 	[%r1+48], {%r1748, %r1749, %r1750, %r1751};
	st.shared.v4.u32 	[%r1+32], {%r1744, %r1745, %r1746, %r1747};
	st.shared.v4.u32 	[%r1+16], {%r1740, %r1741, %r1742, %r1743};
	st.shared.v4.u32 	[%r1], {%r1736, %r1737, %r1738, %r1739};
$L__BB44_110:
	add.s64 	%rd116, %rd114, %rd5;
	mad.lo.s64 	%rd117, %rd116, %rd3, %rd4;
	setp.ge.u64 	%p56, %rd117, %rd517;
	@%p56 bra 	$L__BB44_112;
	mul.lo.s64 	%rd685, %rd117, %rd6;
	shl.b64 	%rd686, %rd685, 7;
	add.s64 	%rd687, %rd1, %rd686;
	ld.global.v8.u32 	{%r1768, %r1769, %r1770, %r1771, %r1772, %r1773, %r1774, %r1775}, [%rd687];
	ld.global.v8.u32 	{%r1776, %r1777, %r1778, %r1779, %r1780, %r1781, %r1782, %r1783}, [%rd687+32];
	ld.global.v8.u32 	{%r1784, %r1785, %r1786, %r1787, %r1788, %r1789, %r1790, %r1791}, [%rd687+64];
	ld.global.v8.u32 	{%r1792, %r1793, %r1794, %r1795, %r1796, %r1797, %r1798, %r1799}, [%rd687+96];
	st.shared.v4.u32 	[%r1+112], {%r1796, %r1797, %r1798, %r1799};
	st.shared.v4.u32 	[%r1+96], {%r1792, %r1793, %r1794, %r1795};
	st.shared.v4.u32 	[%r1+80], {%r1788, %r1789, %r1790, %r1791};
	st.shared.v4.u32 	[%r1+64], {%r1784, %r1785, %r1786, %r1787};
	st.shared.v4.u32 	[%r1+48], {%r1780, %r1781, %r1782, %r1783};
	st.shared.v4.u32 	[%r1+32], {%r1776, %r1777, %r1778, %r1779};
	st.shared.v4.u32 	[%r1+16], {%r1772, %r1773, %r1774, %r1775};
	st.shared.v4.u32 	[%r1], {%r1768, %r1769, %r1770, %r1771};
$L__BB44_112:
	add.s64 	%rd118, %rd116, %rd5;
	mad.lo.s64 	%rd119, %rd118, %rd3, %rd4;
	setp.ge.u64 	%p57, %rd119, %rd517;
	@%p57 bra 	$L__BB44_114;
	mul.lo.s64 	%rd688, %rd119, %rd6;
	shl.b64 	%rd689, %rd688, 7;
	add.s64 	%rd690, %rd1, %rd689;
	ld.global.v8.u32 	{%r1800, %r1801, %r1802, %r1803, %r1804, %r1805, %r1806, %r1807}, [%rd690];
	ld.global.v8.u32 	{%r1808, %r1809, %r1810, %r1811, %r1812, %r1813, %r1814, %r1815}, [%rd690+32];
	ld.global.v8.u32 	{%r1816, %r1817, %r1818, %r1819, %r1820, %r1821, %r1822, %r1823}, [%rd690+64];
	ld.global.v8.u32 	{%r1824, %r1825, %r1826, %r1827, %r1828, %r1829, %r1830, %r1831}, [%rd690+96];
	st.shared.v4.u32 	[%r1+112], {%r1828, %r1829, %r1830, %r1831};
	st.shared.v4.u32 	[%r1+96], {%r1824, %r1825, %r1826, %r1827};
	st.shared.v4.u32 	[%r1+80], {%r1820, %r1821, %r1822, %r1823};
	st.shared.v4.u32 	[%r1+64], {%r1816, %r1817, %r1818, %r1819};
	st.shared.v4.u32 	[%r1+48], {%r1812, %r1813, %r1814, %r1815};
	st.shared.v4.u32 	[%r1+32], {%r1808, %r1809, %r1810, %r1811};
	st.shared.v4.u32 	[%r1+16], {%r1804, %r1805, %r1806, %r1807};
	st.shared.v4.u32 	[%r1], {%r1800, %r1801, %r1802, %r1803};
$L__BB44_114:
	add.s64 	%rd120, %rd118, %rd5;
	mad.lo.s64 	%rd121, %rd120, %rd3, %rd4;
	setp.ge.u64 	%p58, %rd121, %rd517;
	@%p58 bra 	$L__BB44_116;
	mul.lo.s64 	%rd691, %rd121, %rd6;
	shl.b64 	%rd692, %rd691, 7;
	add.s64 	%rd693, %rd1, %rd692;
	ld.global.v8.u32 	{%r1832, %r1833, %r1834, %r1835, %r1836, %r1837, %r1838, %r1839}, [%rd693];
	ld.global.v8.u32 	{%r1840, %r1841, %r1842, %r1843, %r1844, %r1845, %r1846, %r1847}, [%rd693+32];
	ld.global.v8.u32 	{%r1848, %r1849, %r1850, %r1851, %r1852, %r1853, %r1854, %r1855}, [%rd693+64];
	ld.global.v8.u32 	{%r1856, %r1857, %r1858, %r1859, %r1860, %r1861, %r1862, %r1863}, [%rd693+96];
	st.shared.v4.u32 	[%r1+112], {%r1860, %r1861, %r1862, %r1863};
	st.shared.v4.u32 	[%r1+96], {%r1856, %r1857, %r1858, %r1859};
	st.shared.v4.u32 	[%r1+80], {%r1852, %r1853, %r1854, %r1855};
	st.shared.v4.u32 	[%r1+64], {%r1848, %r1849, %r1850, %r1851};
	st.shared.v4.u32 	[%r1+48], {%r1844, %r1845, %r1846, %r1847};
	st.shared.v4.u32 	[%r1+32], {%r1840, %r1841, %r1842, %r1843};
	st.shared.v4.u32 	[%r1+16], {%r1836, %r1837, %r1838, %r1839};
	st.shared.v4.u32 	[%r1], {%r1832, %r1833, %r1834, %r1835};
$L__BB44_116:
	add.s64 	%rd122, %rd120, %rd5;
	mad.lo.s64 	%rd123, %rd122, %rd3, %rd4;
	setp.ge.u64 	%p59, %rd123, %rd517;
	@%p59 bra 	$L__BB44_118;
	mul.lo.s64 	%rd694, %rd123, %rd6;
	shl.b64 	%rd695, %rd694, 7;
	add.s64 	%rd696, %rd1, %rd695;
	ld.global.v8.u32 	{%r1864, %r1865, %r1866, %r1867, %r1868, %r1869, %r1870, %r1871}, [%rd696];
	ld.global.v8.u32 	{%r1872, %r1873, %r1874, %r1875, %r1876, %r1877, %r1878, %r1879}, [%rd696+32];
	ld.global.v8.u32 	{%r1880, %r1881, %r1882, %r1883, %r1884, %r1885, %r1886, %r1887}, [%rd696+64];
	ld.global.v8.u32 	{%r1888, %r1889, %r1890, %r1891, %r1892, %r1893, %r1894, %r1895}, [%rd696+96];
	st.shared.v4.u32 	[%r1+112], {%r1892, %r1893, %r1894, %r1895};
	st.shared.v4.u32 	[%r1+96], {%r1888, %r1889, %r1890, %r1891};
	st.shared.v4.u32 	[%r1+80], {%r1884, %r1885, %r1886, %r1887};
	st.shared.v4.u32 	[%r1+64], {%r1880, %r1881, %r1882, %r1883};
	st.shared.v4.u32 	[%r1+48], {%r1876, %r1877, %r1878, %r1879};
	st.shared.v4.u32 	[%r1+32], {%r1872, %r1873, %r1874, %r1875};
	st.shared.v4.u32 	[%r1+16], {%r1868, %r1869, %r1870, %r1871};
	st.shared.v4.u32 	[%r1], {%r1864, %r1865, %r1866, %r1867};
$L__BB44_118:
	add.s64 	%rd124, %rd122, %rd5;
	mad.lo.s64 	%rd125, %rd124, %rd3, %rd4;
	setp.ge.u64 	%p60, %rd125, %rd517;
	@%p60 bra 	$L__BB44_120;
	mul.lo.s64 	%rd697, %rd125, %rd6;
	shl.b64 	%rd698, %rd697, 7;
	add.s64 	%rd699, %rd1, %rd698;
	ld.global.v8.u32 	{%r1896, %r1897, %r1898, %r1899, %r1900, %r1901, %r1902, %r1903}, [%rd699];
	ld.global.v8.u32 	{%r1904, %r1905, %r1906, %r1907, %r1908, %r1909, %r1910, %r1911}, [%rd699+32];
	ld.global.v8.u32 	{%r1912, %r1913, %r1914, %r1915, %r1916, %r1917, %r1918, %r1919}, [%rd699+64];
	ld.global.v8.u32 	{%r1920, %r1921, %r1922, %r1923, %r1924, %r1925, %r1926, %r1927}, [%rd699+96];
	st.shared.v4.u32 	[%r1+112], {%r1924, %r1925, %r1926, %r1927};
	st.shared.v4.u32 	[%r1+96], {%r1920, %r1921, %r1922, %r1923};
	st.shared.v4.u32 	[%r1+80], {%r1916, %r1917, %r1918, %r1919};
	st.shared.v4.u32 	[%r1+64], {%r1912, %r1913, %r1914, %r1915};
	st.shared.v4.u32 	[%r1+48], {%r1908, %r1909, %r1910, %r1911};
	st.shared.v4.u32 	[%r1+32], {%r1904, %r1905, %r1906, %r1907};
	st.shared.v4.u32 	[%r1+16], {%r1900, %r1901, %r1902, %r1903};
	st.shared.v4.u32 	[%r1], {%r1896, %r1897, %r1898, %r1899};
$L__BB44_120:
	add.s64 	%rd126, %rd124, %rd5;
	mad.lo.s64 	%rd127, %rd126, %rd3, %rd4;
	setp.ge.u64 	%p61, %rd127, %rd517;
	@%p61 bra 	$L__BB44_122;
	mul.lo.s64 	%rd700, %rd127, %rd6;
	shl.b64 	%rd701, %rd700, 7;
	add.s64 	%rd702, %rd1, %rd701;
	ld.global.v8.u32 	{%r1928, %r1929, %r1930, %r1931, %r1932, %r1933, %r1934, %r1935}, [%rd702];
	ld.global.v8.u32 	{%r1936, %r1937, %r1938, %r1939, %r1940, %r1941, %r1942, %r1943}, [%rd702+32];
	ld.global.v8.u32 	{%r1944, %r1945, %r1946, %r1947, %r1948, %r1949, %r1950, %r1951}, [%rd702+64];
	ld.global.v8.u32 	{%r1952, %r1953, %r1954, %r1955, %r1956, %r1957, %r1958, %r1959}, [%rd702+96];
	st.shared.v4.u32 	[%r1+112], {%r1956, %r1957, %r1958, %r1959};
	st.shared.v4.u32 	[%r1+96], {%r1952, %r1953, %r1954, %r1955};
	st.shared.v4.u32 	[%r1+80], {%r1948, %r1949, %r1950, %r1951};
	st.shared.v4.u32 	[%r1+64], {%r1944, %r1945, %r1946, %r1947};
	st.shared.v4.u32 	[%r1+48], {%r1940, %r1941, %r1942, %r1943};
	st.shared.v4.u32 	[%r1+32], {%r1936, %r1937, %r1938, %r1939};
	st.shared.v4.u32 	[%r1+16], {%r1932, %r1933, %r1934, %r1935};
	st.shared.v4.u32 	[%r1], {%r1928, %r1929, %r1930, %r1931};
$L__BB44_122:
	add.s64 	%rd128, %rd126, %rd5;
	mad.lo.s64 	%rd129, %rd128, %rd3, %rd4;
	setp.ge.u64 	%p62, %rd129, %rd517;
	@%p62 bra 	$L__BB44_124;
	mul.lo.s64 	%rd703, %rd129, %rd6;
	shl.b64 	%rd704, %rd703, 7;
	add.s64 	%rd705, %rd1, %rd704;
	ld.global.v8.u32 	{%r1960, %r1961, %r1962, %r1963, %r1964, %r1965, %r1966, %r1967}, [%rd705];
	ld.global.v8.u32 	{%r1968, %r1969, %r1970, %r1971, %r1972, %r1973, %r1974, %r1975}, [%rd705+32];
	ld.global.v8.u32 	{%r1976, %r1977, %r1978, %r1979, %r1980, %r1981, %r1982, %r1983}, [%rd705+64];
	ld.global.v8.u32 	{%r1984, %r1985, %r1986, %r1987, %r1988, %r1989, %r1990, %r1991}, [%rd705+96];
	st.shared.v4.u32 	[%r1+112], {%r1988, %r1989, %r1990, %r1991};
	st.shared.v4.u32 	[%r1+96], {%r1984, %r1985, %r1986, %r1987};
	st.shared.v4.u32 	[%r1+80], {%r1980, %r1981, %r1982, %r1983};
	st.shared.v4.u32 	[%r1+64], {%r1976, %r1977, %r1978, %r1979};
	st.shared.v4.u32 	[%r1+48], {%r1972, %r1973, %r1974, %r1975};
	st.shared.v4.u32 	[%r1+32], {%r1968, %r1969, %r1970, %r1971};
	st.shared.v4.u32 	[%r1+16], {%r1964, %r1965, %r1966, %r1967};
	st.shared.v4.u32 	[%r1], {%r1960, %r1961, %r1962, %r1963};
$L__BB44_124:
	add.s64 	%rd130, %rd128, %rd5;
	mad.lo.s64 	%rd131, %rd130, %rd3, %rd4;
	setp.ge.u64 	%p63, %rd131, %rd517;
	@%p63 bra 	$L__BB44_126;
	mul.lo.s64 	%rd706, %rd131, %rd6;
	shl.b64 	%rd707, %rd706, 7;
	add.s64 	%rd708, %rd1, %rd707;
	ld.global.v8.u32 	{%r1992, %r1993, %r1994, %r1995, %r1996, %r1997, %r1998, %r1999}, [%rd708];
	ld.global.v8.u32 	{%r2000, %r2001, %r2002, %r2003, %r2004, %r2005, %r2006, %r2007}, [%rd708+32];
	ld.global.v8.u32 	{%r2008, %r2009, %r2010, %r2011, %r2012, %r2013, %r2014, %r2015}, [%rd708+64];
	ld.global.v8.u32 	{%r2016, %r2017, %r2018, %r2019, %r2020, %r2021, %r2022, %r2023}, [%rd708+96];
	st.shared.v4.u32 	[%r1+112], {%r2020, %r2021, %r2022, %r2023};
	st.shared.v4.u32 	[%r1+96], {%r2016, %r2017, %r2018, %r2019};
	st.shared.v4.u32 	[%r1+80], {%r2012, %r2013, %r2014, %r2015};
	st.shared.v4.u32 	[%r1+64], {%r2008, %r2009, %r2010, %r2011};
	st.shared.v4.u32 	[%r1+48], {%r2004, %r2005, %r2006, %r2007};
	st.shared.v4.u32 	[%r1+32], {%r2000, %r2001, %r2002, %r2003};
	st.shared.v4.u32 	[%r1+16], {%r1996, %r1997, %r1998, %r1999};
	st.shared.v4.u32 	[%r1], {%r1992, %r1993, %r1994, %r1995};
$L__BB44_126:
	add.s64 	%rd132, %rd130, %rd5;
	mad.lo.s64 	%rd133, %rd132, %rd3, %rd4;
	setp.ge.u64 	%p64, %rd133, %rd517;
	@%p64 bra 	$L__BB44_128;
	mul.lo.s64 	%rd709, %rd133, %rd6;
	shl.b64 	%rd710, %rd709, 7;
	add.s64 	%rd711, %rd1, %rd710;
	ld.global.v8.u32 	{%r2024, %r2025, %r2026, %r2027, %r2028, %r2029, %r2030, %r2031}, [%rd711];
	ld.global.v8.u32 	{%r2032, %r2033, %r2034, %r2035, %r2036, %r2037, %r2038, %r2039}, [%rd711+32];
	ld.global.v8.u32 	{%r2040, %r2041, %r2042, %r2043, %r2044, %r2045, %r2046, %r2047}, [%rd711+64];
	ld.global.v8.u32 	{%r2048, %r2049, %r2050, %r2051, %r2052, %r2053, %r2054, %r2055}, [%rd711+96];
	st.shared.v4.u32 	[%r1+112], {%r2052, %r2053, %r2054, %r2055};
	st.shared.v4.u32 	[%r1+96], {%r2048, %r2049, %r2050, %r2051};
	st.shared.v4.u32 	[%r1+80], {%r2044, %r2045, %r2046, %r2047};
	st.shared.v4.u32 	[%r1+64], {%r2040, %r2041, %r2042, %r2043};
	st.shared.v4.u32 	[%r1+48], {%r2036, %r2037, %r2038, %r2039};
	st.shared.v4.u32 	[%r1+32], {%r2032, %r2033, %r2034, %r2035};
	st.shared.v4.u32 	[%r1+16], {%r2028, %r2029, %r2030, %r2031};
	st.shared.v4.u32 	[%r1], {%r2024, %r2025, %r2026, %r2027};
$L__BB44_128:
	add.s64 	%rd134, %rd132, %rd5;
	mad.lo.s64 	%rd135, %rd134, %rd3, %rd4;
	setp.ge.u64 	%p65, %rd135, %rd517;
	@%p65 bra 	$L__BB44_130;
	mul.lo.s64 	%rd712, %rd135, %rd6;
	shl.b64 	%rd713, %rd712, 7;
	add.s64 	%rd714, %rd1, %rd713;
	ld.global.v8.u32 	{%r2056, %r2057, %r2058, %r2059, %r2060, %r2061, %r2062, %r2063}, [%rd714];
	ld.global.v8.u32 	{%r2064, %r2065, %r2066, %r2067, %r2068, %r2069, %r2070, %r2071}, [%rd714+32];
	ld.global.v8.u32 	{%r2072, %r2073, %r2074, %r2075, %r2076, %r2077, %r2078, %r2079}, [%rd714+64];
	ld.global.v8.u32 	{%r2080, %r2081, %r2082, %r2083, %r2084, %r2085, %r2086, %r2087}, [%rd714+96];
	st.shared.v4.u32 	[%r1+112], {%r2084, %r2085, %r2086, %r2087};
	st.shared.v4.u32 	[%r1+96], {%r2080, %r2081, %r2082, %r2083};
	st.shared.v4.u32 	[%r1+80], {%r2076, %r2077, %r2078, %r2079};
	st.shared.v4.u32 	[%r1+64], {%r2072, %r2073, %r2074, %r2075};
	st.shared.v4.u32 	[%r1+48], {%r2068, %r2069, %r2070, %r2071};
	st.shared.v4.u32 	[%r1+32], {%r2064, %r2065, %r2066, %r2067};
	st.shared.v4.u32 	[%r1+16], {%r2060, %r2061, %r2062, %r2063};
	st.shared.v4.u32 	[%r1], {%r2056, %r2057, %r2058, %r2059};
$L__BB44_130:
	add.s64 	%rd136, %rd134, %rd5;
	mad.lo.s64 	%rd137, %rd136, %rd3, %rd4;
	setp.ge.u64 	%p66, %rd137, %rd517;
	@%p66 bra 	$L__BB44_132;
	mul.lo.s64 	%rd715, %rd137, %rd6;
	shl.b64 	%rd716, %rd715, 7;
	add.s64 	%rd717, %rd1, %rd716;
	ld.global.v8.u32 	{%r2088, %r2089, %r2090, %r2091, %r2092, %r2093, %r2094, %r2095}, [%rd717];
	ld.global.v8.u32 	{%r2096, %r2097, %r2098, %r2099, %r2100, %r2101, %r2102, %r2103}, [%rd717+32];
	ld.global.v8.u32 	{%r2104, %r2105, %r2106, %r2107, %r2108, %r2109, %r2110, %r2111}, [%rd717+64];
	ld.global.v8.u32 	{%r2112, %r2113, %r2114, %r2115, %r2116, %r2117, %r2118, %r2119}, [%rd717+96];
	st.shared.v4.u32 	[%r1+112], {%r2116, %r2117, %r2118, %r2119};
	st.shared.v4.u32 	[%r1+96], {%r2112, %r2113, %r2114, %r2115};
	st.shared.v4.u32 	[%r1+80], {%r2108, %r2109, %r2110, %r2111};
	st.shared.v4.u32 	[%r1+64], {%r2104, %r2105, %r2106, %r2107};
	st.shared.v4.u32 	[%r1+48], {%r2100, %r2101, %r2102, %r2103};
	st.shared.v4.u32 	[%r1+32], {%r2096, %r2097, %r2098, %r2099};
	st.shared.v4.u32 	[%r1+16], {%r2092, %r2093, %r2094, %r2095};
	st.shared.v4.u32 	[%r1], {%r2088, %r2089, %r2090, %r2091};
$L__BB44_132:
	add.s64 	%rd138, %rd136, %rd5;
	mad.lo.s64 	%rd139, %rd138, %rd3, %rd4;
	setp.ge.u64 	%p67, %rd139, %rd517;
	@%p67 bra 	$L__BB44_134;
	mul.lo.s64 	%rd718, %rd139, %rd6;
	shl.b64 	%rd719, %rd718, 7;
	add.s64 	%rd720, %rd1, %rd719;
	ld.global.v8.u32 	{%r2120, %r2121, %r2122, %r2123, %r2124, %r2125, %r2126, %r2127}, [%rd720];
	ld.global.v8.u32 	{%r2128, %r2129, %r2130, %r2131, %r2132, %r2133, %r2134, %r2135}, [%rd720+32];
	ld.global.v8.u32 	{%r2136, %r2137, %r2138, %r2139, %r2140, %r2141, %r2142, %r2143}, [%rd720+64];
	ld.global.v8.u32 	{%r2144, %r2145, %r2146, %r2147, %r2148, %r2149, %r2150, %r2151}, [%rd720+96];
	st.shared.v4.u32 	[%r1+112], {%r2148, %r2149, %r2150, %r2151};
	st.shared.v4.u32 	[%r1+96], {%r2144, %r2145, %r2146, %r2147};
	st.shared.v4.u32 	[%r1+80], {%r2140, %r2141, %r2142, %r2143};
	st.shared.v4.u32 	[%r1+64], {%r2136, %r2137, %r2138, %r2139};
	st.shared.v4.u32 	[%r1+48], {%r2132, %r2133, %r2134, %r2135};
	st.shared.v4.u32 	[%r1+32], {%r2128, %r2129, %r2130, %r2131};
	st.shared.v4.u32 	[%r1+16], {%r2124, %r2125, %r2126, %r2127};
	st.shared.v4.u32 	[%r1], {%r2120, %r2121, %r2122, %r2123};
$L__BB44_134:
	add.s64 	%rd140, %rd138, %rd5;
	mad.lo.s64 	%rd141, %rd140, %rd3, %rd4;
	setp.ge.u64 	%p68, %rd141, %rd517;
	@%p68 bra 	$L__BB44_136;
	mul.lo.s64 	%rd721, %rd141, %rd6;
	shl.b64 	%rd722, %rd721, 7;
	add.s64 	%rd723, %rd1, %rd722;
	ld.global.v8.u32 	{%r2152, %r2153, %r2154, %r2155, %r2156, %r2157, %r2158, %r2159}, [%rd723];
	ld.global.v8.u32 	{%r2160, %r2161, %r2162, %r2163, %r2164, %r2165, %r2166, %r2167}, [%rd723+32];
	ld.global.v8.u32 	{%r2168, %r2169, %r2170, %r2171, %r2172, %r2173, %r2174, %r2175}, [%rd723+64];
	ld.global.v8.u32 	{%r2176, %r2177, %r2178, %r2179, %r2180, %r2181, %r2182, %r2183}, [%rd723+96];
	st.shared.v4.u32 	[%r1+112], {%r2180, %r2181, %r2182, %r2183};
	st.shared.v4.u32 	[%r1+96], {%r2176, %r2177, %r2178, %r2179};
	st.shared.v4.u32 	[%r1+80], {%r2172, %r2173, %r2174, %r2175};
	st.shared.v4.u32 	[%r1+64], {%r2168, %r2169, %r2170, %r2171};
	st.shared.v4.u32 	[%r1+48], {%r2164, %r2165, %r2166, %r2167};
	st.shared.v4.u32 	[%r1+32], {%r2160, %r2161, %r2162, %r2163};
	st.shared.v4.u32 	[%r1+16], {%r2156, %r2157, %r2158, %r2159};
	st.shared.v4.u32 	[%r1], {%r2152, %r2153, %r2154, %r2155};
$L__BB44_136:
	add.s64 	%rd142, %rd140, %rd5;
	mad.lo.s64 	%rd143, %rd142, %rd3, %rd4;
	setp.ge.u64 	%p69, %rd143, %rd517;
	@%p69 bra 	$L__BB44_138;
	mul.lo.s64 	%rd724, %rd143, %rd6;
	shl.b64 	%rd725, %rd724, 7;
	add.s64 	%rd726, %rd1, %rd725;
	ld.global.v8.u32 	{%r2184, %r2185, %r2186, %r2187, %r2188, %r2189, %r2190, %r2191}, [%rd726];
	ld.global.v8.u32 	{%r2192, %r2193, %r2194, %r2195, %r2196, %r2197, %r2198, %r2199}, [%rd726+32];
	ld.global.v8.u32 	{%r2200, %r2201, %r2202, %r2203, %r2204, %r2205, %r2206, %r2207}, [%rd726+64];
	ld.global.v8.u32 	{%r2208, %r2209, %r2210, %r2211, %r2212, %r2213, %r2214, %r2215}, [%rd726+96];
	st.shared.v4.u32 	[%r1+112], {%r2212, %r2213, %r2214, %r2215};
	st.shared.v4.u32 	[%r1+96], {%r2208, %r2209, %r2210, %r2211};
	st.shared.v4.u32 	[%r1+80], {%r2204, %r2205, %r2206, %r2207};
	st.shared.v4.u32 	[%r1+64], {%r2200, %r2201, %r2202, %r2203};
	st.shared.v4.u32 	[%r1+48], {%r2196, %r2197, %r2198, %r2199};
	st.shared.v4.u32 	[%r1+32], {%r2192, %r2193, %r2194, %r2195};
	st.shared.v4.u32 	[%r1+16], {%r2188, %r2189, %r2190, %r2191};
	st.shared.v4.u32 	[%r1], {%r2184, %r2185, %r2186, %r2187};
$L__BB44_138:
	add.s64 	%rd144, %rd142, %rd5;
	mad.lo.s64 	%rd145, %rd144, %rd3, %rd4;
	setp.ge.u64 	%p70, %rd145, %rd517;
	@%p70 bra 	$L__BB44_140;
	mul.lo.s64 	%rd727, %rd145, %rd6;
	shl.b64 	%rd728, %rd727, 7;
	add.s64 	%rd729, %rd1, %rd728;
	ld.global.v8.u32 	{%r2216, %r2217, %r2218, %r2219, %r2220, %r2221, %r2222, %r2223}, [%rd729];
	ld.global.v8.u32 	{%r2224, %r2225, %r2226, %r2227, %r2228, %r2229, %r2230, %r2231}, [%rd729+32];
	ld.global.v8.u32 	{%r2232, %r2233, %r2234, %r2235, %r2236, %r2237, %r2238, %r2239}, [%rd729+64];
	ld.global.v8.u32 	{%r2240, %r2241, %r2242, %r2243, %r2244, %r2245, %r2246, %r2247}, [%rd729+96];
	st.shared.v4.u32 	[%r1+112], {%r2244, %r2245, %r2246, %r2247};
	st.shared.v4.u32 	[%r1+96], {%r2240, %r2241, %r2242, %r2243};
	st.shared.v4.u32 	[%r1+80], {%r2236, %r2237, %r2238, %r2239};
	st.shared.v4.u32 	[%r1+64], {%r2232, %r2233, %r2234, %r2235};
	st.shared.v4.u32 	[%r1+48], {%r2228, %r2229, %r2230, %r2231};
	st.shared.v4.u32 	[%r1+32], {%r2224, %r2225, %r2226, %r2227};
	st.shared.v4.u32 	[%r1+16], {%r2220, %r2221, %r2222, %r2223};
	st.shared.v4.u32 	[%r1], {%r2216, %r2217, %r2218, %r2219};
$L__BB44_140:
	add.s64 	%rd146, %rd144, %rd5;
	mad.lo.s64 	%rd147, %rd146, %rd3, %rd4;
	setp.ge.u64 	%p71, %rd147, %rd517;
	@%p71 bra 	$L__BB44_142;
	mul.lo.s64 	%rd730, %rd147, %rd6;
	shl.b64 	%rd731, %rd730, 7;
	add.s64 	%rd732, %rd1, %rd731;
	ld.global.v8.u32 	{%r2248, %r2249, %r2250, %r2251, %r2252, %r2253, %r2254, %r2255}, [%rd732];
	ld.global.v8.u32 	{%r2256, %r2257, %r2258, %r2259, %r2260, %r2261, %r2262, %r2263}, [%rd732+32];
	ld.global.v8.u32 	{%r2264, %r2265, %r2266, %r2267, %r2268, %r2269, %r2270, %r2271}, [%rd732+64];
	ld.global.v8.u32 	{%r2272, %r2273, %r2274, %r2275, %r2276, %r2277, %r2278, %r2279}, [%rd732+96];
	st.shared.v4.u32 	[%r1+112], {%r2276, %r2277, %r2278, %r2279};
	st.shared.v4.u32 	[%r1+96], {%r2272, %r2273, %r2274, %r2275};
	st.shared.v4.u32 	[%r1+80], {%r2268, %r2269, %r2270, %r2271};
	st.shared.v4.u32 	[%r1+64], {%r2264, %r2265, %r2266, %r2267};
	st.shared.v4.u32 	[%r1+48], {%r2260, %r2261, %r2262, %r2263};
	st.shared.v4.u32 	[%r1+32], {%r2256, %r2257, %r2258, %r2259};
	st.shared.v4.u32 	[%r1+16], {%r2252, %r2253, %r2254, %r2255};
	st.shared.v4.u32 	[%r1], {%r2248, %r2249, %r2250, %r2251};
$L__BB44_142:
	add.s64 	%rd148, %rd146, %rd5;
	mad.lo.s64 	%rd149, %rd148, %rd3, %rd4;
	setp.ge.u64 	%p72, %rd149, %rd517;
	@%p72 bra 	$L__BB44_144;
	mul.lo.s64 	%rd733, %rd149, %rd6;
	shl.b64 	%rd734, %rd733, 7;
	add.s64 	%rd735, %rd1, %rd734;
	ld.global.v8.u32 	{%r2280, %r2281, %r2282, %r2283, %r2284, %r2285, %r2286, %r2287}, [%rd735];
	ld.global.v8.u32 	{%r2288, %r2289, %r2290, %r2291, %r2292, %r2293, %r2294, %r2295}, [%rd735+32];
	ld.global.v8.u32 	{%r2296, %r2297, %r2298, %r2299, %r2300, %r2301, %r2302, %r2303}, [%rd735+64];
	ld.global.v8.u32 	{%r2304, %r2305, %r2306, %r2307, %r2308, %r2309, %r2310, %r2311}, [%rd735+96];
	st.shared.v4.u32 	[%r1+112], {%r2308, %r2309, %r2310, %r2311};
	st.shared.v4.u32 	[%r1+96], {%r2304, %r2305, %r2306, %r2307};
	st.shared.v4.u32 	[%r1+80], {%r2300, %r2301, %r2302, %r2303};
	st.shared.v4.u32 	[%r1+64], {%r2296, %r2297, %r2298, %r2299};
	st.shared.v4.u32 	[%r1+48], {%r2292, %r2293, %r2294, %r2295};
	st.shared.v4.u32 	[%r1+32], {%r2288, %r2289, %r2290, %r2291};
	st.shared.v4.u32 	[%r1+16], {%r2284, %r2285, %r2286, %r2287};
	st.shared.v4.u32 	[%r1], {%r2280, %r2281, %r2282, %r2283};
$L__BB44_144:
	add.s64 	%rd150, %rd148, %rd5;
	mad.lo.s64 	%rd151, %rd150, %rd3, %rd4;
	setp.ge.u64 	%p73, %rd151, %rd517;
	@%p73 bra 	$L__BB44_146;
	mul.lo.s64 	%rd736, %rd151, %rd6;
	shl.b64 	%rd737, %rd736, 7;
	add.s64 	%rd738, %rd1, %rd737;
	ld.global.v8.u32 	{%r2312, %r2313, %r2314, %r2315, %r2316, %r2317, %r2318, %r2319}, [%rd738];
	ld.global.v8.u32 	{%r2320, %r2321, %r2322, %r2323, %r2324, %r2325, %r2326, %r2327}, [%rd738+32];
	ld.global.v8.u32 	{%r2328, %r2329, %r2330, %r2331, %r2332, %r2333, %r2334, %r2335}, [%rd738+64];
	ld.global.v8.u32 	{%r2336, %r2337, %r2338, %r2339, %r2340, %r2341, %r2342, %r2343}, [%rd738+96];
	st.shared.v4.u32 	[%r1+112], {%r2340, %r2341, %r2342, %r2343};
	st.shared.v4.u32 	[%r1+96], {%r2336, %r2337, %r2338, %r2339};
	st.shared.v4.u32 	[%r1+80], {%r2332, %r2333, %r2334, %r2335};
	st.shared.v4.u32 	[%r1+64], {%r2328, %r2329, %r2330, %r2331};
	st.shared.v4.u32 	[%r1+48], {%r2324, %r2325, %r2326, %r2327};
	st.shared.v4.u32 	[%r1+32], {%r2320, %r2321, %r2322, %r2323};
	st.shared.v4.u32 	[%r1+16], {%r2316, %r2317, %r2318, %r2319};
	st.shared.v4.u32 	[%r1], {%r2312, %r2313, %r2314, %r2315};
$L__BB44_146:
	add.s64 	%rd152, %rd150, %rd5;
	mad.lo.s64 	%rd153, %rd152, %rd3, %rd4;
	setp.ge.u64 	%p74, %rd153, %rd517;
	@%p74 bra 	$L__BB44_148;
	mul.lo.s64 	%rd739, %rd153, %rd6;
	shl.b64 	%rd740, %rd739, 7;
	add.s64 	%rd741, %rd1, %rd740;
	ld.global.v8.u32 	{%r2344, %r2345, %r2346, %r2347, %r2348, %r2349, %r2350, %r2351}, [%rd741];
	ld.global.v8.u32 	{%r2352, %r2353, %r2354, %r2355, %r2356, %r2357, %r2358, %r2359}, [%rd741+32];
	ld.global.v8.u32 	{%r2360, %r2361, %r2362, %r2363, %r2364, %r2365, %r2366, %r2367}, [%rd741+64];
	ld.global.v8.u32 	{%r2368, %r2369, %r2370, %r2371, %r2372, %r2373, %r2374, %r2375}, [%rd741+96];
	st.shared.v4.u32 	[%r1+112], {%r2372, %r2373, %r2374, %r2375};
	st.shared.v4.u32 	[%r1+96], {%r2368, %r2369, %r2370, %r2371};
	st.shared.v4.u32 	[%r1+80], {%r2364, %r2365, %r2366, %r2367};
	st.shared.v4.u32 	[%r1+64], {%r2360, %r2361, %r2362, %r2363};
	st.shared.v4.u32 	[%r1+48], {%r2356, %r2357, %r2358, %r2359};
	st.shared.v4.u32 	[%r1+32], {%r2352, %r2353, %r2354, %r2355};
	st.shared.v4.u32 	[%r1+16], {%r2348, %r2349, %r2350, %r2351};
	st.shared.v4.u32 	[%r1], {%r2344, %r2345, %r2346, %r2347};
$L__BB44_148:
	add.s64 	%rd154, %rd152, %rd5;
	mad.lo.s64 	%rd155, %rd154, %rd3, %rd4;
	setp.ge.u64 	%p75, %rd155, %rd517;
	@%p75 bra 	$L__BB44_150;
	mul.lo.s64 	%rd742, %rd155, %rd6;
	shl.b64 	%rd743, %rd742, 7;
	add.s64 	%rd744, %rd1, %rd743;
	ld.global.v8.u32 	{%r2376, %r2377, %r2378, %r2379, %r2380, %r2381, %r2382, %r2383}, [%rd744];
	ld.global.v8.u32 	{%r2384, %r2385, %r2386, %r2387, %r2388, %r2389, %r2390, %r2391}, [%rd744+32];
	ld.global.v8.u32 	{%r2392, %r2393, %r2394, %r2395, %r2396, %r2397, %r2398, %r2399}, [%rd744+64];
	ld.global.v8.u32 	{%r2400, %r2401, %r2402, %r2403, %r2404, %r2405, %r2406, %r2407}, [%rd744+96];
	st.shared.v4.u32 	[%r1+112], {%r2404, %r2405, %r2406, %r2407};
	st.shared.v4.u32 	[%r1+96], {%r2400, %r2401, %r2402, %r2403};
	st.shared.v4.u32 	[%r1+80], {%r2396, %r2397, %r2398, %r2399};
	st.shared.v4.u32 	[%r1+64], {%r2392, %r2393, %r2394, %r2395};
	st.shared.v4.u32 	[%r1+48], {%r2388, %r2389, %r2390, %r2391};
	st.shared.v4.u32 	[%r1+32], {%r2384, %r2385, %r2386, %r2387};
	st.shared.v4.u32 	[%r1+16], {%r2380, %r2381, %r2382, %r2383};
	st.shared.v4.u32 	[%r1], {%r2376, %r2377, %r2378, %r2379};
$L__BB44_150:
	add.s64 	%rd156, %rd154, %rd5;
	mad.lo.s64 	%rd157, %rd156, %rd3, %rd4;
	setp.ge.u64 	%p76, %rd157, %rd517;
	@%p76 bra 	$L__BB44_152;
	mul.lo.s64 	%rd745, %rd157, %rd6;
	shl.b64 	%rd746, %rd745, 7;
	add.s64 	%rd747, %rd1, %rd746;
	ld.global.v8.u32 	{%r2408, %r2409, %r2410, %r2411, %r2412, %r2413, %r2414, %r2415}, [%rd747];
	ld.global.v8.u32 	{%r2416, %r2417, %r2418, %r2419, %r2420, %r2421, %r2422, %r2423}, [%rd747+32];
	ld.global.v8.u32 	{%r2424, %r2425, %r2426, %r2427, %r2428, %r2429, %r2430, %r2431}, [%rd747+64];
	ld.global.v8.u32 	{%r2432, %r2433, %r2434, %r2435, %r2436, %r2437, %r2438, %r2439}, [%rd747+96];
	st.shared.v4.u32 	[%r1+112], {%r2436, %r2437, %r2438, %r2439};
	st.shared.v4.u32 	[%r1+96], {%r2432, %r2433, %r2434, %r2435};
	st.shared.v4.u32 	[%r1+80], {%r2428, %r2429, %r2430, %r2431};
	st.shared.v4.u32 	[%r1+64], {%r2424, %r2425, %r2426, %r2427};
	st.shared.v4.u32 	[%r1+48], {%r2420, %r2421, %r2422, %r2423};
	st.shared.v4.u32 	[%r1+32], {%r2416, %r2417, %r2418, %r2419};
	st.shared.v4.u32 	[%r1+16], {%r2412, %r2413, %r2414, %r2415};
	st.shared.v4.u32 	[%r1], {%r2408, %r2409, %r2410, %r2411};
$L__BB44_152:
	add.s64 	%rd158, %rd156, %rd5;
	mad.lo.s64 	%rd159, %rd158, %rd3, %rd4;
	setp.ge.u64 	%p77, %rd159, %rd517;
	@%p77 bra 	$L__BB44_154;
	mul.lo.s64 	%rd748, %rd159, %rd6;
	shl.b64 	%rd749, %rd748, 7;
	add.s64 	%rd750, %rd1, %rd749;
	ld.global.v8.u32 	{%r2440, %r2441, %r2442, %r2443, %r2444, %r2445, %r2446, %r2447}, [%rd750];
	ld.global.v8.u32 	{%r2448, %r2449, %r2450, %r2451, %r2452, %r2453, %r2454, %r2455}, [%rd750+32];
	ld.global.v8.u32 	{%r2456, %r2457, %r2458, %r2459, %r2460, %r2461, %r2462, %r2463}, [%rd750+64];
	ld.global.v8.u32 	{%r2464, %r2465, %r2466, %r2467, %r2468, %r2469, %r2470, %r2471}, [%rd750+96];
	st.shared.v4.u32 	[%r1+112], {%r2468, %r2469, %r2470, %r2471};
	st.shared.v4.u32 	[%r1+96], {%r2464, %r2465, %r2466, %r2467};
	st.shared.v4.u32 	[%r1+80], {%r2460, %r2461, %r2462, %r2463};
	st.shared.v4.u32 	[%r1+64], {%r2456, %r2457, %r2458, %r2459};
	st.shared.v4.u32 	[%r1+48], {%r2452, %r2453, %r2454, %r2455};
	st.shared.v4.u32 	[%r1+32], {%r2448, %r2449, %r2450, %r2451};
	st.shared.v4.u32 	[%r1+16], {%r2444, %r2445, %r2446, %r2447};
	st.shared.v4.u32 	[%r1], {%r2440, %r2441, %r2442, %r2443};
$L__BB44_154:
	add.s64 	%rd160, %rd158, %rd5;
	mad.lo.s64 	%rd161, %rd160, %rd3, %rd4;
	setp.ge.u64 	%p78, %rd161, %rd517;
	@%p78 bra 	$L__BB44_156;
	mul.lo.s64 	%rd751, %rd161, %rd6;
	shl.b64 	%rd752, %rd751, 7;
	add.s64 	%rd753, %rd1, %rd752;
	ld.global.v8.u32 	{%r2472, %r2473, %r2474, %r2475, %r2476, %r2477, %r2478, %r2479}, [%rd753];
	ld.global.v8.u32 	{%r2480, %r2481, %r2482, %r2483, %r2484, %r2485, %r2486, %r2487}, [%rd753+32];
	ld.global.v8.u32 	{%r2488, %r2489, %r2490, %r2491, %r2492, %r2493, %r2494, %r2495}, [%rd753+64];
	ld.global.v8.u32 	{%r2496, %r2497, %r2498, %r2499, %r2500, %r2501, %r2502, %r2503}, [%rd753+96];
	st.shared.v4.u32 	[%r1+112], {%r2500, %r2501, %r2502, %r2503};
	st.shared.v4.u32 	[%r1+96], {%r2496, %r2497, %r2498, %r2499};
	st.shared.v4.u32 	[%r1+80], {%r2492, %r2493, %r2494, %r2495};
	st.shared.v4.u32 	[%r1+64], {%r2488, %r2489, %r2490, %r2491};
	st.shared.v4.u32 	[%r1+48], {%r2484, %r2485, %r2486, %r2487};
	st.shared.v4.u32 	[%r1+32], {%r2480, %r2481, %r2482, %r2483};
	st.shared.v4.u32 	[%r1+16], {%r2476, %r2477, %r2478, %r2479};
	st.shared.v4.u32 	[%r1], {%r2472, %r2473, %r2474, %r2475};
$L__BB44_156:
	add.s64 	%rd162, %rd160, %rd5;
	mad.lo.s64 	%rd163, %rd162, %rd3, %rd4;
	setp.ge.u64 	%p79, %rd163, %rd517;
	@%p79 bra 	$L__BB44_158;
	mul.lo.s64 	%rd754, %rd163, %rd6;
	shl.b64 	%rd755, %rd754, 7;
	add.s64 	%rd756, %rd1, %rd755;
	ld.global.v8.u32 	{%r2504, %r2505, %r2506, %r2507, %r2508, %r2509, %r2510, %r2511}, [%rd756];
	ld.global.v8.u32 	{%r2512, %r2513, %r2514, %r2515, %r2516, %r2517, %r2518, %r2519}, [%rd756+32];
	ld.global.v8.u32 	{%r2520, %r2521, %r2522, %r2523, %r2524, %r2525, %r2526, %r2527}, [%rd756+64];
	ld.global.v8.u32 	{%r2528, %r2529, %r2530, %r2531, %r2532, %r2533, %r2534, %r2535}, [%rd756+96];
	st.shared.v4.u32 	[%r1+112], {%r2532, %r2533, %r2534, %r2535};
	st.shared.v4.u32 	[%r1+96], {%r2528, %r2529, %r2530, %r2531};
	st.shared.v4.u32 	[%r1+80], {%r2524, %r2525, %r2526, %r2527};
	st.shared.v4.u32 	[%r1+64], {%r2520, %r2521, %r2522, %r2523};
	st.shared.v4.u32 	[%r1+48], {%r2516, %r2517, %r2518, %r2519};
	st.shared.v4.u32 	[%r1+32], {%r2512, %r2513, %r2514, %r2515};
	st.shared.v4.u32 	[%r1+16], {%r2508, %r2509, %r2510, %r2511};
	st.shared.v4.u32 	[%r1], {%r2504, %r2505, %r2506, %r2507};
$L__BB44_158:
	add.s64 	%rd164, %rd162, %rd5;
	mad.lo.s64 	%rd165, %rd164, %rd3, %rd4;
	setp.ge.u64 	%p80, %rd165, %rd517;
	@%p80 bra 	$L__BB44_160;
	mul.lo.s64 	%rd757, %rd165, %rd6;
	shl.b64 	%rd758, %rd757, 7;
	add.s64 	%rd759, %rd1, %rd758;
	ld.global.v8.u32 	{%r2536, %r2537, %r2538, %r2539, %r2540, %r2541, %r2542, %r2543}, [%rd759];
	ld.global.v8.u32 	{%r2544, %r2545, %r2546, %r2547, %r2548, %r2549, %r2550, %r2551}, [%rd759+32];
	ld.global.v8.u32 	{%r2552, %r2553, %r2554, %r2555, %r2556, %r2557, %r2558, %r2559}, [%rd759+64];
	ld.global.v8.u32 	{%r2560, %r2561, %r2562, %r2563, %r2564, %r2565, %r2566, %r2567}, [%rd759+96];
	st.shared.v4.u32 	[%r1+112], {%r2564, %r2565, %r2566, %r2567};
	st.shared.v4.u32 	[%r1+96], {%r2560, %r2561, %r2562, %r2563};
	st.shared.v4.u32 	[%r1+80], {%r2556, %r2557, %r2558, %r2559};
	st.shared.v4.u32 	[%r1+64], {%r2552, %r2553, %r2554, %r2555};
	st.shared.v4.u32 	[%r1+48], {%r2548, %r2549, %r2550, %r2551};
	st.shared.v4.u32 	[%r1+32], {%r2544, %r2545, %r2546, %r2547};
	st.shared.v4.u32 	[%r1+16], {%r2540, %r2541, %r2542, %r2543};
	st.shared.v4.u32 	[%r1], {%r2536, %r2537, %r2538, %r2539};
$L__BB44_160:
	add.s64 	%rd166, %rd164, %rd5;
	mad.lo.s64 	%rd167, %rd166, %rd3, %rd4;
	setp.ge.u64 	%p81, %rd167, %rd517;
	@%p81 bra 	$L__BB44_162;
	mul.lo.s64 	%rd760, %rd167, %rd6;
	shl.b64 	%rd761, %rd760, 7;
	add.s64 	%rd762, %rd1, %rd761;
	ld.global.v8.u32 	{%r2568, %r2569, %r2570, %r2571, %r2572, %r2573, %r2574, %r2575}, [%rd762];
	ld.global.v8.u32 	{%r2576, %r2577, %r2578, %r2579, %r2580, %r2581, %r2582, %r2583}, [%rd762+32];
	ld.global.v8.u32 	{%r2584, %r2585, %r2586, %r2587, %r2588, %r2589, %r2590, %r2591}, [%rd762+64];
	ld.global.v8.u32 	{%r2592, %r2593, %r2594, %r2595, %r2596, %r2597, %r2598, %r2599}, [%rd762+96];
	st.shared.v4.u32 	[%r1+112], {%r2596, %r2597, %r2598, %r2599};
	st.shared.v4.u32 	[%r1+96], {%r2592, %r2593, %r2594, %r2595};
	st.shared.v4.u32 	[%r1+80], {%r2588, %r2589, %r2590, %r2591};
	st.shared.v4.u32 	[%r1+64], {%r2584, %r2585, %r2586, %r2587};
	st.shared.v4.u32 	[%r1+48], {%r2580, %r2581, %r2582, %r2583};
	st.shared.v4.u32 	[%r1+32], {%r2576, %r2577, %r2578, %r2579};
	st.shared.v4.u32 	[%r1+16], {%r2572, %r2573, %r2574, %r2575};
	st.shared.v4.u32 	[%r1], {%r2568, %r2569, %r2570, %r2571};
$L__BB44_162:
	add.s64 	%rd168, %rd166, %rd5;
	mad.lo.s64 	%rd169, %rd168, %rd3, %rd4;
	setp.ge.u64 	%p82, %rd169, %rd517;
	@%p82 bra 	$L__BB44_164;
	mul.lo.s64 	%rd763, %rd169, %rd6;
	shl.b64 	%rd764, %rd763, 7;
	add.s64 	%rd765, %rd1, %rd764;
	ld.global.v8.u32 	{%r2600, %r2601, %r2602, %r2603, %r2604, %r2605, %r2606, %r2607}, [%rd765];
	ld.global.v8.u32 	{%r2608, %r2609, %r2610, %r2611, %r2612, %r2613, %r2614, %r2615}, [%rd765+32];
	ld.global.v8.u32 	{%r2616, %r2617, %r2618, %r2619, %r2620, %r2621, %r2622, %r2623}, [%rd765+64];
	ld.global.v8.u32 	{%r2624, %r2625, %r2626, %r2627, %r2628, %r2629, %r2630, %r2631}, [%rd765+96];
	st.shared.v4.u32 	[%r1+112], {%r2628, %r2629, %r2630, %r2631};
	st.shared.v4.u32 	[%r1+96], {%r2624, %r2625, %r2626, %r2627};
	st.shared.v4.u32 	[%r1+80], {%r2620, %r2621, %r2622, %r2623};
	st.shared.v4.u32 	[%r1+64], {%r2616, %r2617, %r2618, %r2619};
	st.shared.v4.u32 	[%r1+48], {%r2612, %r2613, %r2614, %r2615};
	st.shared.v4.u32 	[%r1+32], {%r2608, %r2609, %r2610, %r2611};
	st.shared.v4.u32 	[%r1+16], {%r2604, %r2605, %r2606, %r2607};
	st.shared.v4.u32 	[%r1], {%r2600, %r2601, %r2602, %r2603};
$L__BB44_164:
	add.s64 	%rd170, %rd168, %rd5;
	mad.lo.s64 	%rd171, %rd170, %rd3, %rd4;
	setp.ge.u64 	%p83, %rd171, %rd517;
	@%p83 bra 	$L__BB44_166;
	mul.lo.s64 	%rd766, %rd171, %rd6;
	shl.b64 	%rd767, %rd766, 7;
	add.s64 	%rd768, %rd1, %rd767;
	ld.global.v8.u32 	{%r2632, %r2633, %r2634, %r2635, %r2636, %r2637, %r2638, %r2639}, [%rd768];
	ld.global.v8.u32 	{%r2640, %r2641, %r2642, %r2643, %r2644, %r2645, %r2646, %r2647}, [%rd768+32];
	ld.global.v8.u32 	{%r2648, %r2649, %r2650, %r2651, %r2652, %r2653, %r2654, %r2655}, [%rd768+64];
	ld.global.v8.u32 	{%r2656, %r2657, %r2658, %r2659, %r2660, %r2661, %r2662, %r2663}, [%rd768+96];
	st.shared.v4.u32 	[%r1+112], {%r2660, %r2661, %r2662, %r2663};
	st.shared.v4.u32 	[%r1+96], {%r2656, %r2657, %r2658, %r2659};
	st.shared.v4.u32 	[%r1+80], {%r2652, %r2653, %r2654, %r2655};
	st.shared.v4.u32 	[%r1+64], {%r2648, %r2649, %r2650, %r2651};
	st.shared.v4.u32 	[%r1+48], {%r2644, %r2645, %r2646, %r2647};
	st.shared.v4.u32 	[%r1+32], {%r2640, %r2641, %r2642, %r2643};
	st.shared.v4.u32 	[%r1+16], {%r2636, %r2637, %r2638, %r2639};
	st.shared.v4.u32 	[%r1], {%r2632, %r2633, %r2634, %r2635};
$L__BB44_166:
	add.s64 	%rd172, %rd170, %rd5;
	mad.lo.s64 	%rd173, %rd172, %rd3, %rd4;
	setp.ge.u64 	%p84, %rd173, %rd517;
	@%p84 bra 	$L__BB44_168;
	mul.lo.s64 	%rd769, %rd173, %rd6;
	shl.b64 	%rd770, %rd769, 7;
	add.s64 	%rd771, %rd1, %rd770;
	ld.global.v8.u32 	{%r2664, %r2665, %r2666, %r2667, %r2668, %r2669, %r2670, %r2671}, [%rd771];
	ld.global.v8.u32 	{%r2672, %r2673, %r2674, %r2675, %r2676, %r2677, %r2678, %r2679}, [%rd771+32];
	ld.global.v8.u32 	{%r2680, %r2681, %r2682, %r2683, %r2684, %r2685, %r2686, %r2687}, [%rd771+64];
	ld.global.v8.u32 	{%r2688, %r2689, %r2690, %r2691, %r2692, %r2693, %r2694, %r2695}, [%rd771+96];
	st.shared.v4.u32 	[%r1+112], {%r2692, %r2693, %r2694, %r2695};
	st.shared.v4.u32 	[%r1+96], {%r2688, %r2689, %r2690, %r2691};
	st.shared.v4.u32 	[%r1+80], {%r2684, %r2685, %r2686, %r2687};
	st.shared.v4.u32 	[%r1+64], {%r2680, %r2681, %r2682, %r2683};
	st.shared.v4.u32 	[%r1+48], {%r2676, %r2677, %r2678, %r2679};
	st.shared.v4.u32 	[%r1+32], {%r2672, %r2673, %r2674, %r2675};
	st.shared.v4.u32 	[%r1+16], {%r2668, %r2669, %r2670, %r2671};
	st.shared.v4.u32 	[%r1], {%r2664, %r2665, %r2666, %r2667};
$L__BB44_168:
	add.s64 	%rd174, %rd172, %rd5;
	mad.lo.s64 	%rd175, %rd174, %rd3, %rd4;
	setp.ge.u64 	%p85, %rd175, %rd517;
	@%p85 bra 	$L__BB44_170;
	mul.lo.s64 	%rd772, %rd175, %rd6;
	shl.b64 	%rd773, %rd772, 7;
	add.s64 	%rd774, %rd1, %rd773;
	ld.global.v8.u32 	{%r2696, %r2697, %r2698, %r2699, %r2700, %r2701, %r2702, %r2703}, [%rd774];
	ld.global.v8.u32 	{%r2704, %r2705, %r2706, %r2707, %r2708, %r2709, %r2710, %r2711}, [%rd774+32];
	ld.global.v8.u32 	{%r2712, %r2713, %r2714, %r2715, %r2716, %r2717, %r2718, %r2719}, [%rd774+64];
	ld.global.v8.u32 	{%r2720, %r2721, %r2722, %r2723, %r2724, %r2725, %r2726, %r2727}, [%rd774+96];
	st.shared.v4.u32 	[%r1+112], {%r2724, %r2725, %r2726, %r2727};
	st.shared.v4.u32 	[%r1+96], {%r2720, %r2721, %r2722, %r2723};
	st.shared.v4.u32 	[%r1+80], {%r2716, %r2717, %r2718, %r2719};
	st.shared.v4.u32 	[%r1+64], {%r2712, %r2713, %r2714, %r2715};
	st.shared.v4.u32 	[%r1+48], {%r2708, %r2709, %r2710, %r2711};
	st.shared.v4.u32 	[%r1+32], {%r2704, %r2705, %r2706, %r2707};
	st.shared.v4.u32 	[%r1+16], {%r2700, %r2701, %r2702, %r2703};
	st.shared.v4.u32 	[%r1], {%r2696, %r2697, %r2698, %r2699};
$L__BB44_170:
	add.s64 	%rd176, %rd174, %rd5;
	mad.lo.s64 	%rd177, %rd176, %rd3, %rd4;
	setp.ge.u64 	%p86, %rd177, %rd517;
	@%p86 bra 	$L__BB44_172;
	mul.lo.s64 	%rd775, %rd177, %rd6;
	shl.b64 	%rd776, %rd775, 7;
	add.s64 	%rd777, %rd1, %rd776;
	ld.global.v8.u32 	{%r2728, %r2729, %r2730, %r2731, %r2732, %r2733, %r2734, %r2735}, [%rd777];
	ld.global.v8.u32 	{%r2736, %r2737, %r2738, %r2739, %r2740, %r2741, %r2742, %r2743}, [%rd777+32];
	ld.global.v8.u32 	{%r2744, %r2745, %r2746, %r2747, %r2748, %r2749, %r2750, %r2751}, [%rd777+64];
	ld.global.v8.u32 	{%r2752, %r2753, %r2754, %r2755, %r2756, %r2757, %r2758, %r2759}, [%rd777+96];
	st.shared.v4.u32 	[%r1+112], {%r2756, %r2757, %r2758, %r2759};
	st.shared.v4.u32 	[%r1+96], {%r2752, %r2753, %r2754, %r2755};
	st.shared.v4.u32 	[%r1+80], {%r2748, %r2749, %r2750, %r2751};
	st.shared.v4.u32 	[%r1+64], {%r2744, %r2745, %r2746, %r2747};
	st.shared.v4.u32 	[%r1+48], {%r2740, %r2741, %r2742, %r2743};
	st.shared.v4.u32 	[%r1+32], {%r2736, %r2737, %r2738, %r2739};
	st.shared.v4.u32 	[%r1+16], {%r2732, %r2733, %r2734, %r2735};
	st.shared.v4.u32 	[%r1], {%r2728, %r2729, %r2730, %r2731};
$L__BB44_172:
	add.s64 	%rd178, %rd176, %rd5;
	mad.lo.s64 	%rd179, %rd178, %rd3, %rd4;
	setp.ge.u64 	%p87, %rd179, %rd517;
	@%p87 bra 	$L__BB44_174;
	mul.lo.s64 	%rd778, %rd179, %rd6;
	shl.b64 	%rd779, %rd778, 7;
	add.s64 	%rd780, %rd1, %rd779;
	ld.global.v8.u32 	{%r2760, %r2761, %r2762, %r2763, %r2764, %r2765, %r2766, %r2767}, [%rd780];
	ld.global.v8.u32 	{%r2768, %r2769, %r2770, %r2771, %r2772, %r2773, %r2774, %r2775}, [%rd780+32];
	ld.global.v8.u32 	{%r2776, %r2777, %r2778, %r2779, %r2780, %r2781, %r2782, %r2783}, [%rd780+64];
	ld.global.v8.u32 	{%r2784, %r2785, %r2786, %r2787, %r2788, %r2789, %r2790, %r2791}, [%rd780+96];
	st.shared.v4.u32 	[%r1+112], {%r2788, %r2789, %r2790, %r2791};
	st.shared.v4.u32 	[%r1+96], {%r2784, %r2785, %r2786, %r2787};
	st.shared.v4.u32 	[%r1+80], {%r2780, %r2781, %r2782, %r2783};
	st.shared.v4.u32 	[%r1+64], {%r2776, %r2777, %r2778, %r2779};
	st.shared.v4.u32 	[%r1+48], {%r2772, %r2773, %r2774, %r2775};
	st.shared.v4.u32 	[%r1+32], {%r2768, %r2769, %r2770, %r2771};
	st.shared.v4.u32 	[%r1+16], {%r2764, %r2765, %r2766, %r2767};
	st.shared.v4.u32 	[%r1], {%r2760, %r2761, %r2762, %r2763};
$L__BB44_174:
	add.s64 	%rd180, %rd178, %rd5;
	mad.lo.s64 	%rd181, %rd180, %rd3, %rd4;
	setp.ge.u64 	%p88, %rd181, %rd517;
	@%p88 bra 	$L__BB44_176;
	mul.lo.s64 	%rd781, %rd181, %rd6;
	shl.b64 	%rd782, %rd781, 7;
	add.s64 	%rd783, %rd1, %rd782;
	ld.global.v8.u32 	{%r2792, %r2793, %r2794, %r2795, %r2796, %r2797, %r2798, %r2799}, [%rd783];
	ld.global.v8.u32 	{%r2800, %r2801, %r2802, %r2803, %r2804, %r2805, %r2806, %r2807}, [%rd783+32];
	ld.global.v8.u32 	{%r2808, %r2809, %r2810, %r2811, %r2812, %r2813, %r2814, %r2815}, [%rd783+64];
	ld.global.v8.u32 	{%r2816, %r2817, %r2818, %r2819, %r2820, %r2821, %r2822, %r2823}, [%rd783+96];
	st.shared.v4.u32 	[%r1+112], {%r2820, %r2821, %r2822, %r2823};
	st.shared.v4.u32 	[%r1+96], {%r2816, %r2817, %r2818, %r2819};
	st.shared.v4.u32 	[%r1+80], {%r2812, %r2813, %r2814, %r2815};
	st.shared.v4.u32 	[%r1+64], {%r2808, %r2809, %r2810, %r2811};
	st.shared.v4.u32 	[%r1+48], {%r2804, %r2805, %r2806, %r2807};
	st.shared.v4.u32 	[%r1+32], {%r2800, %r2801, %r2802, %r2803};
	st.shared.v4.u32 	[%r1+16], {%r2796, %r2797, %r2798, %r2799};
	st.shared.v4.u32 	[%r1], {%r2792, %r2793, %r2794, %r2795};
$L__BB44_176:
	add.s64 	%rd182, %rd180, %rd5;
	mad.lo.s64 	%rd183, %rd182, %rd3, %rd4;
	setp.ge.u64 	%p89, %rd183, %rd517;
	@%p89 bra 	$L__BB44_178;
	mul.lo.s64 	%rd784, %rd183, %rd6;
	shl.b64 	%rd785, %rd784, 7;
	add.s64 	%rd786, %rd1, %rd785;
	ld.global.v8.u32 	{%r2824, %r2825, %r2826, %r2827, %r2828, %r2829, %r2830, %r2831}, [%rd786];
	ld.global.v8.u32 	{%r2832, %r2833, %r2834, %r2835, %r2836, %r2837, %r2838, %r2839}, [%rd786+32];
	ld.global.v8.u32 	{%r2840, %r2841, %r2842, %r2843, %r2844, %r2845, %r2846, %r2847}, [%rd786+64];
	ld.global.v8.u32 	{%r2848, %r2849, %r2850, %r2851, %r2852, %r2853, %r2854, %r2855}, [%rd786+96];
	st.shared.v4.u32 	[%r1+112], {%r2852, %r2853, %r2854, %r2855};
	st.shared.v4.u32 	[%r1+96], {%r2848, %r2849, %r2850, %r2851};
	st.shared.v4.u32 	[%r1+80], {%r2844, %r2845, %r2846, %r2847};
	st.shared.v4.u32 	[%r1+64], {%r2840, %r2841, %r2842, %r2843};
	st.shared.v4.u32 	[%r1+48], {%r2836, %r2837, %r2838, %r2839};
	st.shared.v4.u32 	[%r1+32], {%r2832, %r2833, %r2834, %r2835};
	st.shared.v4.u32 	[%r1+16], {%r2828, %r2829, %r2830, %r2831};
	st.shared.v4.u32 	[%r1], {%r2824, %r2825, %r2826, %r2827};
$L__BB44_178:
	add.s64 	%rd184, %rd182, %rd5;
	mad.lo.s64 	%rd185, %rd184, %rd3, %rd4;
	setp.ge.u64 	%p90, %rd185, %rd517;
	@%p90 bra 	$L__BB44_180;
	mul.lo.s64 	%rd787, %rd185, %rd6;
	shl.b64 	%rd788, %rd787, 7;
	add.s64 	%rd789, %rd1, %rd788;
	ld.global.v8.u32 	{%r2856, %r2857, %r2858, %r2859, %r2860, %r2861, %r2862, %r2863}, [%rd789];
	ld.global.v8.u32 	{%r2864, %r2865, %r2866, %r2867, %r2868, %r2869, %r2870, %r2871}, [%rd789+32];
	ld.global.v8.u32 	{%r2872, %r2873, %r2874, %r2875, %r2876, %r2877, %r2878, %r2879}, [%rd789+64];
	ld.global.v8.u32 	{%r2880, %r2881, %r2882, %r2883, %r2884, %r2885, %r2886, %r2887}, [%rd789+96];
	st.shared.v4.u32 	[%r1+112], {%r2884, %r2885, %r2886, %r2887};
	st.shared.v4.u32 	[%r1+96], {%r2880, %r2881, %r2882, %r2883};
	st.shared.v4.u32 	[%r1+80], {%r2876, %r2877, %r2878, %r2879};
	st.shared.v4.u32 	[%r1+64], {%r2872, %r2873, %r2874, %r2875};
	st.shared.v4.u32 	[%r1+48], {%r2868, %r2869, %r2870, %r2871};
	st.shared.v4.u32 	[%r1+32], {%r2864, %r2865, %r2866, %r2867};
	st.shared.v4.u32 	[%r1+16], {%r2860, %r2861, %r2862, %r2863};
	st.shared.v4.u32 	[%r1], {%r2856, %r2857, %r2858, %r2859};
$L__BB44_180:
	add.s64 	%rd186, %rd184, %rd5;
	mad.lo.s64 	%rd187, %rd186, %rd3, %rd4;
	setp.ge.u64 	%p91, %rd187, %rd517;
	@%p91 bra 	$L__BB44_182;
	mul.lo.s64 	%rd790, %rd187, %rd6;
	shl.b64 	%rd791, %rd790, 7;
	add.s64 	%rd792, %rd1, %rd791;
	ld.global.v8.u32 	{%r2888, %r2889, %r2890, %r2891, %r2892, %r2893, %r2894, %r2895}, [%rd792];
	ld.global.v8.u32 	{%r2896, %r2897, %r2898, %r2899, %r2900, %r2901, %r2902, %r2903}, [%rd792+32];
	ld.global.v8.u32 	{%r2904, %r2905, %r2906, %r2907, %r2908, %r2909, %r2910, %r2911}, [%rd792+64];
	ld.global.v8.u32 	{%r2912, %r2913, %r2914, %r2915, %r2916, %r2917, %r2918, %r2919}, [%rd792+96];
	st.shared.v4.u32 	[%r1+112], {%r2916, %r2917, %r2918, %r2919};
	st.shared.v4.u32 	[%r1+96], {%r2912, %r2913, %r2914, %r2915};
	st.shared.v4.u32 	[%r1+80], {%r2908, %r2909, %r2910, %r2911};
	st.shared.v4.u32 	[%r1+64], {%r2904, %r2905, %r2906, %r2907};
	st.shared.v4.u32 	[%r1+48], {%r2900, %r2901, %r2902, %r2903};
	st.shared.v4.u32 	[%r1+32], {%r2896, %r2897, %r2898, %r2899};
	st.shared.v4.u32 	[%r1+16], {%r2892, %r2893, %r2894, %r2895};
	st.shared.v4.u32 	[%r1], {%r2888, %r2889, %r2890, %r2891};
$L__BB44_182:
	add.s64 	%rd188, %rd186, %rd5;
	mad.lo.s64 	%rd189, %rd188, %rd3, %rd4;
	setp.ge.u64 	%p92, %rd189, %rd517;
	@%p92 bra 	$L__BB44_184;
	mul.lo.s64 	%rd793, %rd189, %rd6;
	shl.b64 	%rd794, %rd793, 7;
	add.s64 	%rd795, %rd1, %rd794;
	ld.global.v8.u32 	{%r2920, %r2921, %r2922, %r2923, %r2924, %r2925, %r2926, %r2927}, [%rd795];
	ld.global.v8.u32 	{%r2928, %r2929, %r2930, %r2931, %r2932, %r2933, %r2934, %r2935}, [%rd795+32];
	ld.global.v8.u32 	{%r2936, %r2937, %r2938, %r2939, %r2940, %r2941, %r2942, %r2943}, [%rd795+64];
	ld.global.v8.u32 	{%r2944, %r2945, %r2946, %r2947, %r2948, %r2949, %r2950, %r2951}, [%rd795+96];
	st.shared.v4.u32 	[%r1+112], {%r2948, %r2949, %r2950, %r2951};
	st.shared.v4.u32 	[%r1+96], {%r2944, %r2945, %r2946, %r2947};
	st.shared.v4.u32 	[%r1+80], {%r2940, %r2941, %r2942, %r2943};
	st.shared.v4.u32 	[%r1+64], {%r2936, %r2937, %r2938, %r2939};
	st.shared.v4.u32 	[%r1+48], {%r2932, %r2933, %r2934, %r2935};
	st.shared.v4.u32 	[%r1+32], {%r2928, %r2929, %r2930, %r2931};
	st.shared.v4.u32 	[%r1+16], {%r2924, %r2925, %r2926, %r2927};
	st.shared.v4.u32 	[%r1], {%r2920, %r2921, %r2922, %r2923};
$L__BB44_184:
	add.s64 	%rd190, %rd188, %rd5;
	mad.lo.s64 	%rd191, %rd190, %rd3, %rd4;
	setp.ge.u64 	%p93, %rd191, %rd517;
	@%p93 bra 	$L__BB44_186;
	mul.lo.s64 	%rd796, %rd191, %rd6;
	shl.b64 	%rd797, %rd796, 7;
	add.s64 	%rd798, %rd1, %rd797;
	ld.global.v8.u32 	{%r2952, %r2953, %r2954, %r2955, %r2956, %r2957, %r2958, %r2959}, [%rd798];
	ld.global.v8.u32 	{%r2960, %r2961, %r2962, %r2963, %r2964, %r2965, %r2966, %r2967}, [%rd798+32];
	ld.global.v8.u32 	{%r2968, %r2969, %r2970, %r2971, %r2972, %r2973, %r2974, %r2975}, [%rd798+64];
	ld.global.v8.u32 	{%r2976, %r2977, %r2978, %r2979, %r2980, %r2981, %r2982, %r2983}, [%rd798+96];
	st.shared.v4.u32 	[%r1+112], {%r2980, %r2981, %r2982, %r2983};
	st.shared.v4.u32 	[%r1+96], {%r2976, %r2977, %r2978, %r2979};
	st.shared.v4.u32 	[%r1+80], {%r2972, %r2973, %r2974, %r2975};
	st.shared.v4.u32 	[%r1+64], {%r2968, %r2969, %r2970, %r2971};
	st.shared.v4.u32 	[%r1+48], {%r2964, %r2965, %r2966, %r2967};
	st.shared.v4.u32 	[%r1+32], {%r2960, %r2961, %r2962, %r2963};
	st.shared.v4.u32 	[%r1+16], {%r2956, %r2957, %r2958, %r2959};
	st.shared.v4.u32 	[%r1], {%r2952, %r2953, %r2954, %r2955};
$L__BB44_186:
	add.s64 	%rd192, %rd190, %rd5;
	mad.lo.s64 	%rd193, %rd192, %rd3, %rd4;
	setp.ge.u64 	%p94, %rd193, %rd517;
	@%p94 bra 	$L__BB44_188;
	mul.lo.s64 	%rd799, %rd193, %rd6;
	shl.b64 	%rd800, %rd799, 7;
	add.s64 	%rd801, %rd1, %rd800;
	ld.global.v8.u32 	{%r2984, %r2985, %r2986, %r2987, %r2988, %r2989, %r2990, %r2991}, [%rd801];
	ld.global.v8.u32 	{%r2992, %r2993, %r2994, %r2995, %r2996, %r2997, %r2998, %r2999}, [%rd801+32];
	ld.global.v8.u32 	{%r3000, %r3001, %r3002, %r3003, %r3004, %r3005, %r3006, %r3007}, [%rd801+64];
	ld.global.v8.u32 	{%r3008, %r3009, %r3010, %r3011, %r3012, %r3013, %r3014, %r3015}, [%rd801+96];
	st.shared.v4.u32 	[%r1+112], {%r3012, %r3013, %r3014, %r3015};
	st.shared.v4.u32 	[%r1+96], {%r3008, %r3009, %r3010, %r3011};
	st.shared.v4.u32 	[%r1+80], {%r3004, %r3005, %r3006, %r3007};
	st.shared.v4.u32 	[%r1+64], {%r3000, %r3001, %r3002, %r3003};
	st.shared.v4.u32 	[%r1+48], {%r2996, %r2997, %r2998, %r2999};
	st.shared.v4.u32 	[%r1+32], {%r2992, %r2993, %r2994, %r2995};
	st.shared.v4.u32 	[%r1+16], {%r2988, %r2989, %r2990, %r2991};
	st.shared.v4.u32 	[%r1], {%r2984, %r2985, %r2986, %r2987};
$L__BB44_188:
	add.s64 	%rd194, %rd192, %rd5;
	mad.lo.s64 	%rd195, %rd194, %rd3, %rd4;
	setp.ge.u64 	%p95, %rd195, %rd517;
	@%p95 bra 	$L__BB44_190;
	mul.lo.s64 	%rd802, %rd195, %rd6;
	shl.b64 	%rd803, %rd802, 7;
	add.s64 	%rd804, %rd1, %rd803;
	ld.global.v8.u32 	{%r3016, %r3017, %r3018, %r3019, %r3020, %r3021, %r3022, %r3023}, [%rd804];
	ld.global.v8.u32 	{%r3024, %r3025, %r3026, %r3027, %r3028, %r3029, %r3030, %r3031}, [%rd804+32];
	ld.global.v8.u32 	{%r3032, %r3033, %r3034, %r3035, %r3036, %r3037, %r3038, %r3039}, [%rd804+64];
	ld.global.v8.u32 	{%r3040, %r3041, %r3042, %r3043, %r3044, %r3045, %r3046, %r3047}, [%rd804+96];
	st.shared.v4.u32 	[%r1+112], {%r3044, %r3045, %r3046, %r3047};
	st.shared.v4.u32 	[%r1+96], {%r3040, %r3041, %r3042, %r3043};
	st.shared.v4.u32 	[%r1+80], {%r3036, %r3037, %r3038, %r3039};
	st.shared.v4.u32 	[%r1+64], {%r3032, %r3033, %r3034, %r3035};
	st.shared.v4.u32 	[%r1+48], {%r3028, %r3029, %r3030, %r3031};
	st.shared.v4.u32 	[%r1+32], {%r3024, %r3025, %r3026, %r3027};
	st.shared.v4.u32 	[%r1+16], {%r3020, %r3021, %r3022, %r3023};
	st.shared.v4.u32 	[%r1], {%r3016, %r3017, %r3018, %r3019};
$L__BB44_190:
	add.s64 	%rd196, %rd194, %rd5;
	mad.lo.s64 	%rd197, %rd196, %rd3, %rd4;
	setp.ge.u64 	%p96, %rd197, %rd517;
	@%p96 bra 	$L__BB44_192;
	mul.lo.s64 	%rd805, %rd197, %rd6;
	shl.b64 	%rd806, %rd805, 7;
	add.s64 	%rd807, %rd1, %rd806;
	ld.global.v8.u32 	{%r3048, %r3049, %r3050, %r3051, %r3052, %r3053, %r3054, %r3055}, [%rd807];
	ld.global.v8.u32 	{%r3056, %r3057, %r3058, %r3059, %r3060, %r3061, %r3062, %r3063}, [%rd807+32];
	ld.global.v8.u32 	{%r3064, %r3065, %r3066, %r3067, %r3068, %r3069, %r3070, %r3071}, [%rd807+64];
	ld.global.v8.u32 	{%r3072, %r3073, %r3074, %r3075, %r3076, %r3077, %r3078, %r3079}, [%rd807+96];
	st.shared.v4.u32 	[%r1+112], {%r3076, %r3077, %r3078, %r3079};
	st.shared.v4.u32 	[%r1+96], {%r3072, %r3073, %r3074, %r3075};
	st.shared.v4.u32 	[%r1+80], {%r3068, %r3069, %r3070, %r3071};
	st.shared.v4.u32 	[%r1+64], {%r3064, %r3065, %r3066, %r3067};
	st.shared.v4.u32 	[%r1+48], {%r3060, %r3061, %r3062, %r3063};
	st.shared.v4.u32 	[%r1+32], {%r3056, %r3057, %r3058, %r3059};
	st.shared.v4.u32 	[%r1+16], {%r3052, %r3053, %r3054, %r3055};
	st.shared.v4.u32 	[%r1], {%r3048, %r3049, %r3050, %r3051};
$L__BB44_192:
	add.s64 	%rd198, %rd196, %rd5;
	mad.lo.s64 	%rd199, %rd198, %rd3, %rd4;
	setp.ge.u64 	%p97, %rd199, %rd517;
	@%p97 bra 	$L__BB44_194;
	mul.lo.s64 	%rd808, %rd199, %rd6;
	shl.b64 	%rd809, %rd808, 7;
	add.s64 	%rd810, %rd1, %rd809;
	ld.global.v8.u32 	{%r3080, %r3081, %r3082, %r3083, %r3084, %r3085, %r3086, %r3087}, [%rd810];
	ld.global.v8.u32 	{%r3088, %r3089, %r3090, %r3091, %r3092, %r3093, %r3094, %r3095}, [%rd810+32];
	ld.global.v8.u32 	{%r3096, %r3097, %r3098, %r3099, %r3100, %r3101, %r3102, %r3103}, [%rd810+64];
	ld.global.v8.u32 	{%r3104, %r3105, %r3106, %r3107, %r3108, %r3109, %r3110, %r3111}, [%rd810+96];
	st.shared.v4.u32 	[%r1+112], {%r3108, %r3109, %r3110, %r3111};
	st.shared.v4.u32 	[%r1+96], {%r3104, %r3105, %r3106, %r3107};
	st.shared.v4.u32 	[%r1+80], {%r3100, %r3101, %r3102, %r3103};
	st.shared.v4.u32 	[%r1+64], {%r3096, %r3097, %r3098, %r3099};
	st.shared.v4.u32 	[%r1+48], {%r3092, %r3093, %r3094, %r3095};
	st.shared.v4.u32 	[%r1+32], {%r3088, %r3089, %r3090, %r3091};
	st.shared.v4.u32 	[%r1+16], {%r3084, %r3085, %r3086, %r3087};
	st.shared.v4.u32 	[%r1], {%r3080, %r3081, %r3082, %r3083};
$L__BB44_194:
	add.s64 	%rd200, %rd198, %rd5;
	mad.lo.s64 	%rd201, %rd200, %rd3, %rd4;
	setp.ge.u64 	%p98, %rd201, %rd517;
	@%p98 bra 	$L__BB44_196;
	mul.lo.s64 	%rd811, %rd201, %rd6;
	shl.b64 	%rd812, %rd811, 7;
	add.s64 	%rd813, %rd1, %rd812;
	ld.global.v8.u32 	{%r3112, %r3113, %r3114, %r3115, %r3116, %r3117, %r3118, %r3119}, [%rd813];
	ld.global.v8.u32 	{%r3120, %r3121, %r3122, %r3123, %r3124, %r3125, %r3126, %r3127}, [%rd813+32];
	ld.global.v8.u32 	{%r3128, %r3129, %r3130, %r3131, %r3132, %r3133, %r3134, %r3135}, [%rd813+64];
	ld.global.v8.u32 	{%r3136, %r3137, %r3138, %r3139, %r3140, %r3141, %r3142, %r3143}, [%rd813+96];
	st.shared.v4.u32 	[%r1+112], {%r3140, %r3141, %r3142, %r3143};
	st.shared.v4.u32 	[%r1+96], {%r3136, %r3137, %r3138, %r3139};
	st.shared.v4.u32 	[%r1+80], {%r3132, %r3133, %r3134, %r3135};
	st.shared.v4.u32 	[%r1+64], {%r3128, %r3129, %r3130, %r3131};
	st.shared.v4.u32 	[%r1+48], {%r3124, %r3125, %r3126, %r3127};
	st.shared.v4.u32 	[%r1+32], {%r3120, %r3121, %r3122, %r3123};
	st.shared.v4.u32 	[%r1+16], {%r3116, %r3117, %r3118, %r3119};
	st.shared.v4.u32 	[%r1], {%r3112, %r3113, %r3114, %r3115};
$L__BB44_196:
	add.s64 	%rd202, %rd200, %rd5;
	mad.lo.s64 	%rd203, %rd202, %rd3, %rd4;
	setp.ge.u64 	%p99, %rd203, %rd517;
	@%p99 bra 	$L__BB44_198;
	mul.lo.s64 	%rd814, %rd203, %rd6;
	shl.b64 	%rd815, %rd814, 7;
	add.s64 	%rd816, %rd1, %rd815;
	ld.global.v8.u32 	{%r3144, %r3145, %r3146, %r3147, %r3148, %r3149, %r3150, %r3151}, [%rd816];
	ld.global.v8.u32 	{%r3152, %r3153, %r3154, %r3155, %r3156, %r3157, %r3158, %r3159}, [%rd816+32];
	ld.global.v8.u32 	{%r3160, %r3161, %r3162, %r3163, %r3164, %r3165, %r3166, %r3167}, [%rd816+64];
	ld.global.v8.u32 	{%r3168, %r3169, %r3170, %r3171, %r3172, %r3173, %r3174, %r3175}, [%rd816+96];
	st.shared.v4.u32 	[%r1+112], {%r3172, %r3173, %r3174, %r3175};
	st.shared.v4.u32 	[%r1+96], {%r3168, %r3169, %r3170, %r3171};
	st.shared.v4.u32 	[%r1+80], {%r3164, %r3165, %r3166, %r3167};
	st.shared.v4.u32 	[%r1+64], {%r3160, %r3161, %r3162, %r3163};
	st.shared.v4.u32 	[%r1+48], {%r3156, %r3157, %r3158, %r3159};
	st.shared.v4.u32 	[%r1+32], {%r3152, %r3153, %r3154, %r3155};
	st.shared.v4.u32 	[%r1+16], {%r3148, %r3149, %r3150, %r3151};
	st.shared.v4.u32 	[%r1], {%r3144, %r3145, %r3146, %r3147};
$L__BB44_198:
	add.s64 	%rd204, %rd202, %rd5;
	mad.lo.s64 	%rd205, %rd204, %rd3, %rd4;
	setp.ge.u64 	%p100, %rd205, %rd517;
	@%p100 bra 	$L__BB44_200;
	mul.lo.s64 	%rd817, %rd205, %rd6;
	shl.b64 	%rd818, %rd817, 7;
	add.s64 	%rd819, %rd1, %rd818;
	ld.global.v8.u32 	{%r3176, %r3177, %r3178, %r3179, %r3180, %r3181, %r3182, %r3183}, [%rd819];
	ld.global.v8.u32 	{%r3184, %r3185, %r3186, %r3187, %r3188, %r3189, %r3190, %r3191}, [%rd819+32];
	ld.global.v8.u32 	{%r3192, %r3193, %r3194, %r3195, %r3196, %r3197, %r3198, %r3199}, [%rd819+64];
	ld.global.v8.u32 	{%r3200, %r3201, %r3202, %r3203, %r3204, %r3205, %r3206, %r3207}, [%rd819+96];
	st.shared.v4.u32 	[%r1+112], {%r3204, %r3205, %r3206, %r3207};
	st.shared.v4.u32 	[%r1+96], {%r3200, %r3201, %r3202, %r3203};
	st.shared.v4.u32 	[%r1+80], {%r3196, %r3197, %r3198, %r3199};
	st.shared.v4.u32 	[%r1+64], {%r3192, %r3193, %r3194, %r3195};
	st.shared.v4.u32 	[%r1+48], {%r3188, %r3189, %r3190, %r3191};
	st.shared.v4.u32 	[%r1+32], {%r3184, %r3185, %r3186, %r3187};
	st.shared.v4.u32 	[%r1+16], {%r3180, %r3181, %r3182, %r3183};
	st.shared.v4.u32 	[%r1], {%r3176, %r3177, %r3178, %r3179};
$L__BB44_200:
	add.s64 	%rd206, %rd204, %rd5;
	mad.lo.s64 	%rd207, %rd206, %rd3, %rd4;
	setp.ge.u64 	%p101, %rd207, %rd517;
	@%p101 bra 	$L__BB44_202;
	mul.lo.s64 	%rd820, %rd207, %rd6;
	shl.b64 	%rd821, %rd820, 7;
	add.s64 	%rd822, %rd1, %rd821;
	ld.global.v8.u32 	{%r3208, %r3209, %r3210, %r3211, %r3212, %r3213, %r3214, %r3215}, [%rd822];
	ld.global.v8.u32 	{%r3216, %r3217, %r3218, %r3219, %r3220, %r3221, %r3222, %r3223}, [%rd822+32];
	ld.global.v8.u32 	{%r3224, %r3225, %r3226, %r3227, %r3228, %r3229, %r3230, %r3231}, [%rd822+64];
	ld.global.v8.u32 	{%r3232, %r3233, %r3234, %r3235, %r3236, %r3237, %r3238, %r3239}, [%rd822+96];
	st.shared.v4.u32 	[%r1+112], {%r3236, %r3237, %r3238, %r3239};
	st.shared.v4.u32 	[%r1+96], {%r3232, %r3233, %r3234, %r3235};
	st.shared.v4.u32 	[%r1+80], {%r3228, %r3229, %r3230, %r3231};
	st.shared.v4.u32 	[%r1+64], {%r3224, %r3225, %r3226, %r3227};
	st.shared.v4.u32 	[%r1+48], {%r3220, %r3221, %r3222, %r3223};
	st.shared.v4.u32 	[%r1+32], {%r3216, %r3217, %r3218, %r3219};
	st.shared.v4.u32 	[%r1+16], {%r3212, %r3213, %r3214, %r3215};
	st.shared.v4.u32 	[%r1], {%r3208, %r3209, %r3210, %r3211};
$L__BB44_202:
	add.s64 	%rd208, %rd206, %rd5;
	mad.lo.s64 	%rd209, %rd208, %rd3, %rd4;
	setp.ge.u64 	%p102, %rd209, %rd517;
	@%p102 bra 	$L__BB44_204;
	mul.lo.s64 	%rd823, %rd209, %rd6;
	shl.b64 	%rd824, %rd823, 7;
	add.s64 	%rd825, %rd1, %rd824;
	ld.global.v8.u32 	{%r3240, %r3241, %r3242, %r3243, %r3244, %r3245, %r3246, %r3247}, [%rd825];
	ld.global.v8.u32 	{%r3248, %r3249, %r3250, %r3251, %r3252, %r3253, %r3254, %r3255}, [%rd825+32];
	ld.global.v8.u32 	{%r3256, %r3257, %r3258, %r3259, %r3260, %r3261, %r3262, %r3263}, [%rd825+64];
	ld.global.v8.u32 	{%r3264, %r3265, %r3266, %r3267, %r3268, %r3269, %r3270, %r3271}, [%rd825+96];
	st.shared.v4.u32 	[%r1+112], {%r3268, %r3269, %r3270, %r3271};
	st.shared.v4.u32 	[%r1+96], {%r3264, %r3265, %r3266, %r3267};
	st.shared.v4.u32 	[%r1+80], {%r3260, %r3261, %r3262, %r3263};
	st.shared.v4.u32 	[%r1+64], {%r3256, %r3257, %r3258, %r3259};
	st.shared.v4.u32 	[%r1+48], {%r3252, %r3253, %r3254, %r3255};
	st.shared.v4.u32 	[%r1+32], {%r3248, %r3249, %r3250, %r3251};
	st.shared.v4.u32 	[%r1+16], {%r3244, %r3245, %r3246, %r3247};
	st.shared.v4.u32 	[%r1], {%r3240, %r3241, %r3242, %r3243};
$L__BB44_204:
	add.s64 	%rd210, %rd208, %rd5;
	mad.lo.s64 	%rd211, %rd210, %rd3, %rd4;
	setp.ge.u64 	%p103, %rd211, %rd517;
	@%p103 bra 	$L__BB44_206;
	mul.lo.s64 	%rd826, %rd211, %rd6;
	shl.b64 	%rd827, %rd826, 7;
	add.s64 	%rd828, %rd1, %rd827;
	ld.global.v8.u32 	{%r3272, %r3273, %r3274, %r3275, %r3276, %r3277, %r3278, %r3279}, [%rd828];
	ld.global.v8.u32 	{%r3280, %r3281, %r3282, %r3283, %r3284, %r3285, %r3286, %r3287}, [%rd828+32];
	ld.global.v8.u32 	{%r3288, %r3289, %r3290, %r3291, %r3292, %r3293, %r3294, %r3295}, [%rd828+64];
	ld.global.v8.u32 	{%r3296, %r3297, %r3298, %r3299, %r3300, %r3301, %r3302, %r3303}, [%rd828+96];
	st.shared.v4.u32 	[%r1+112], {%r3300, %r3301, %r3302, %r3303};
	st.shared.v4.u32 	[%r1+96], {%r3296, %r3297, %r3298, %r3299};
	st.shared.v4.u32 	[%r1+80], {%r3292, %r3293, %r3294, %r3295};
	st.shared.v4.u32 	[%r1+64], {%r3288, %r3289, %r3290, %r3291};
	st.shared.v4.u32 	[%r1+48], {%r3284, %r3285, %r3286, %r3287};
	st.shared.v4.u32 	[%r1+32], {%r3280, %r3281, %r3282, %r3283};
	st.shared.v4.u32 	[%r1+16], {%r3276, %r3277, %r3278, %r3279};
	st.shared.v4.u32 	[%r1], {%r3272, %r3273, %r3274, %r3275};
$L__BB44_206:
	add.s64 	%rd212, %rd210, %rd5;
	mad.lo.s64 	%rd213, %rd212, %rd3, %rd4;
	setp.ge.u64 	%p104, %rd213, %rd517;
	@%p104 bra 	$L__BB44_208;
	mul.lo.s64 	%rd829, %rd213, %rd6;
	shl.b64 	%rd830, %rd829, 7;
	add.s64 	%rd831, %rd1, %rd830;
	ld.global.v8.u32 	{%r3304, %r3305, %r3306, %r3307, %r3308, %r3309, %r3310, %r3311}, [%rd831];
	ld.global.v8.u32 	{%r3312, %r3313, %r3314, %r3315, %r3316, %r3317, %r3318, %r3319}, [%rd831+32];
	ld.global.v8.u32 	{%r3320, %r3321, %r3322, %r3323, %r3324, %r3325, %r3326, %r3327}, [%rd831+64];
	ld.global.v8.u32 	{%r3328, %r3329, %r3330, %r3331, %r3332, %r3333, %r3334, %r3335}, [%rd831+96];
	st.shared.v4.u32 	[%r1+112], {%r3332, %r3333, %r3334, %r3335};
	st.shared.v4.u32 	[%r1+96], {%r3328, %r3329, %r3330, %r3331};
	st.shared.v4.u32 	[%r1+80], {%r3324, %r3325, %r3326, %r3327};
	st.shared.v4.u32 	[%r1+64], {%r3320, %r3321, %r3322, %r3323};
	st.shared.v4.u32 	[%r1+48], {%r3316, %r3317, %r3318, %r3319};
	st.shared.v4.u32 	[%r1+32], {%r3312, %r3313, %r3314, %r3315};
	st.shared.v4.u32 	[%r1+16], {%r3308, %r3309, %r3310, %r3311};
	st.shared.v4.u32 	[%r1], {%r3304, %r3305, %r3306, %r3307};
$L__BB44_208:
	add.s64 	%rd214, %rd212, %rd5;
	mad.lo.s64 	%rd215, %rd214, %rd3, %rd4;
	setp.ge.u64 	%p105, %rd215, %rd517;
	@%p105 bra 	$L__BB44_210;
	mul.lo.s64 	%rd832, %rd215, %rd6;
	shl.b64 	%rd833, %rd832, 7;
	add.s64 	%rd834, %rd1, %rd833;
	ld.global.v8.u32 	{%r3336, %r3337, %r3338, %r3339, %r3340, %r3341, %r3342, %r3343}, [%rd834];
	ld.global.v8.u32 	{%r3344, %r3345, %r3346, %r3347, %r3348, %r3349, %r3350, %r3351}, [%rd834+32];
	ld.global.v8.u32 	{%r3352, %r3353, %r3354, %r3355, %r3356, %r3357, %r3358, %r3359}, [%rd834+64];
	ld.global.v8.u32 	{%r3360, %r3361, %r3362, %r3363, %r3364, %r3365, %r3366, %r3367}, [%rd834+96];
	st.shared.v4.u32 	[%r1+112], {%r3364, %r3365, %r3366, %r3367};
	st.shared.v4.u32 	[%r1+96], {%r3360, %r3361, %r3362, %r3363};
	st.shared.v4.u32 	[%r1+80], {%r3356, %r3357, %r3358, %r3359};
	st.shared.v4.u32 	[%r1+64], {%r3352, %r3353, %r3354, %r3355};
	st.shared.v4.u32 	[%r1+48], {%r3348, %r3349, %r3350, %r3351};
	st.shared.v4.u32 	[%r1+32], {%r3344, %r3345, %r3346, %r3347};
	st.shared.v4.u32 	[%r1+16], {%r3340, %r3341, %r3342, %r3343};
	st.shared.v4.u32 	[%r1], {%r3336, %r3337, %r3338, %r3339};
$L__BB44_210:
	add.s64 	%rd216, %rd214, %rd5;
	mad.lo.s64 	%rd217, %rd216, %rd3, %rd4;
	setp.ge.u64 	%p106, %rd217, %rd517;
	@%p106 bra 	$L__BB44_212;
	mul.lo.s64 	%rd835, %rd217, %rd6;
	shl.b64 	%rd836, %rd835, 7;
	add.s64 	%rd837, %rd1, %rd836;
	ld.global.v8.u32 	{%r3368, %r3369, %r3370, %r3371, %r3372, %r3373, %r3374, %r3375}, [%rd837];
	ld.global.v8.u32 	{%r3376, %r3377, %r3378, %r3379, %r3380, %r3381, %r3382, %r3383}, [%rd837+32];
	ld.global.v8.u32 	{%r3384, %r3385, %r3386, %r3387, %r3388, %r3389, %r3390, %r3391}, [%rd837+64];
	ld.global.v8.u32 	{%r3392, %r3393, %r3394, %r3395, %r3396, %r3397, %r3398, %r3399}, [%rd837+96];
	st.shared.v4.u32 	[%r1+112], {%r3396, %r3397, %r3398, %r3399};
	st.shared.v4.u32 	[%r1+96], {%r3392, %r3393, %r3394, %r3395};
	st.shared.v4.u32 	[%r1+80], {%r3388, %r3389, %r3390, %r3391};
	st.shared.v4.u32 	[%r1+64], {%r3384, %r3385, %r3386, %r3387};
	st.shared.v4.u32 	[%r1+48], {%r3380, %r3381, %r3382, %r3383};
	st.shared.v4.u32 	[%r1+32], {%r3376, %r3377, %r3378, %r3379};
	st.shared.v4.u32 	[%r1+16], {%r3372, %r3373, %r3374, %r3375};
	st.shared.v4.u32 	[%r1], {%r3368, %r3369, %r3370, %r3371};
$L__BB44_212:
	add.s64 	%rd218, %rd216, %rd5;
	mad.lo.s64 	%rd219, %rd218, %rd3, %rd4;
	setp.ge.u64 	%p107, %rd219, %rd517;
	@%p107 bra 	$L__BB44_214;
	mul.lo.s64 	%rd838, %rd219, %rd6;
	shl.b64 	%rd839, %rd838, 7;
	add.s64 	%rd840, %rd1, %rd839;
	ld.global.v8.u32 	{%r3400, %r3401, %r3402, %r3403, %r3404, %r3405, %r3406, %r3407}, [%rd840];
	ld.global.v8.u32 	{%r3408, %r3409, %r3410, %r3411, %r3412, %r3413, %r3414, %r3415}, [%rd840+32];
	ld.global.v8.u32 	{%r3416, %r3417, %r3418, %r3419, %r3420, %r3421, %r3422, %r3423}, [%rd840+64];
	ld.global.v8.u32 	{%r3424, %r3425, %r3426, %r3427, %r3428, %r3429, %r3430, %r3431}, [%rd840+96];
	st.shared.v4.u32 	[%r1+112], {%r3428, %r3429, %r3430, %r3431};
	st.shared.v4.u32 	[%r1+96], {%r3424, %r3425, %r3426, %r3427};
	st.shared.v4.u32 	[%r1+80], {%r3420, %r3421, %r3422, %r3423};
	st.shared.v4.u32 	[%r1+64], {%r3416, %r3417, %r3418, %r3419};
	st.shared.v4.u32 	[%r1+48], {%r3412, %r3413, %r3414, %r3415};
	st.shared.v4.u32 	[%r1+32], {%r3408, %r3409, %r3410, %r3411};
	st.shared.v4.u32 	[%r1+16], {%r3404, %r3405, %r3406, %r3407};
	st.shared.v4.u32 	[%r1], {%r3400, %r3401, %r3402, %r3403};
$L__BB44_214:
	add.s64 	%rd220, %rd218, %rd5;
	mad.lo.s64 	%rd221, %rd220, %rd3, %rd4;
	setp.ge.u64 	%p108, %rd221, %rd517;
	@%p108 bra 	$L__BB44_216;
	mul.lo.s64 	%rd841, %rd221, %rd6;
	shl.b64 	%rd842, %rd841, 7;
	add.s64 	%rd843, %rd1, %rd842;
	ld.global.v8.u32 	{%r3432, %r3433, %r3434, %r3435, %r3436, %r3437, %r3438, %r3439}, [%rd843];
	ld.global.v8.u32 	{%r3440, %r3441, %r3442, %r3443, %r3444, %r3445, %r3446, %r3447}, [%rd843+32];
	ld.global.v8.u32 	{%r3448, %r3449, %r3450, %r3451, %r3452, %r3453, %r3454, %r3455}, [%rd843+64];
	ld.global.v8.u32 	{%r3456, %r3457, %r3458, %r3459, %r3460, %r3461, %r3462, %r3463}, [%rd843+96];
	st.shared.v4.u32 	[%r1+112], {%r3460, %r3461, %r3462, %r3463};
	st.shared.v4.u32 	[%r1+96], {%r3456, %r3457, %r3458, %r3459};
	st.shared.v4.u32 	[%r1+80], {%r3452, %r3453, %r3454, %r3455};
	st.shared.v4.u32 	[%r1+64], {%r3448, %r3449, %r3450, %r3451};
	st.shared.v4.u32 	[%r1+48], {%r3444, %r3445, %r3446, %r3447};
	st.shared.v4.u32 	[%r1+32], {%r3440, %r3441, %r3442, %r3443};
	st.shared.v4.u32 	[%r1+16], {%r3436, %r3437, %r3438, %r3439};
	st.shared.v4.u32 	[%r1], {%r3432, %r3433, %r3434, %r3435};
$L__BB44_216:
	add.s64 	%rd222, %rd220, %rd5;
	mad.lo.s64 	%rd223, %rd222, %rd3, %rd4;
	setp.ge.u64 	%p109, %rd223, %rd517;
	@%p109 bra 	$L__BB44_218;
	mul.lo.s64 	%rd844, %rd223, %rd6;
	shl.b64 	%rd845, %rd844, 7;
	add.s64 	%rd846, %rd1, %rd845;
	ld.global.v8.u32 	{%r3464, %r3465, %r3466, %r3467, %r3468, %r3469, %r3470, %r3471}, [%rd846];
	ld.global.v8.u32 	{%r3472, %r3473, %r3474, %r3475, %r3476, %r3477, %r3478, %r3479}, [%rd846+32];
	ld.global.v8.u32 	{%r3480, %r3481, %r3482, %r3483, %r3484, %r3485, %r3486, %r3487}, [%rd846+64];
	ld.global.v8.u32 	{%r3488, %r3489, %r3490, %r3491, %r3492, %r3493, %r3494, %r3495}, [%rd846+96];
	st.shared.v4.u32 	[%r1+112], {%r3492, %r3493, %r3494, %r3495};
	st.shared.v4.u32 	[%r1+96], {%r3488, %r3489, %r3490, %r3491};
	st.shared.v4.u32 	[%r1+80], {%r3484, %r3485, %r3486, %r3487};
	st.shared.v4.u32 	[%r1+64], {%r3480, %r3481, %r3482, %r3483};
	st.shared.v4.u32 	[%r1+48], {%r3476, %r3477, %r3478, %r3479};
	st.shared.v4.u32 	[%r1+32], {%r3472, %r3473, %r3474, %r3475};
	st.shared.v4.u32 	[%r1+16], {%r3468, %r3469, %r3470, %r3471};
	st.shared.v4.u32 	[%r1], {%r3464, %r3465, %r3466, %r3467};
$L__BB44_218:
	add.s64 	%rd224, %rd222, %rd5;
	mad.lo.s64 	%rd225, %rd224, %rd3, %rd4;
	setp.ge.u64 	%p110, %rd225, %rd517;
	@%p110 bra 	$L__BB44_220;
	mul.lo.s64 	%rd847, %rd225, %rd6;
	shl.b64 	%rd848, %rd847, 7;
	add.s64 	%rd849, %rd1, %rd848;
	ld.global.v8.u32 	{%r3496, %r3497, %r3498, %r3499, %r3500, %r3501, %r3502, %r3503}, [%rd849];
	ld.global.v8.u32 	{%r3504, %r3505, %r3506, %r3507, %r3508, %r3509, %r3510, %r3511}, [%rd849+32];
	ld.global.v8.u32 	{%r3512, %r3513, %r3514, %r3515, %r3516, %r3517, %r3518, %r3519}, [%rd849+64];
	ld.global.v8.u32 	{%r3520, %r3521, %r3522, %r3523, %r3524, %r3525, %r3526, %r3527}, [%rd849+96];
	st.shared.v4.u32 	[%r1+112], {%r3524, %r3525, %r3526, %r3527};
	st.shared.v4.u32 	[%r1+96], {%r3520, %r3521, %r3522, %r3523};
	st.shared.v4.u32 	[%r1+80], {%r3516, %r3517, %r3518, %r3519};
	st.shared.v4.u32 	[%r1+64], {%r3512, %r3513, %r3514, %r3515};
	st.shared.v4.u32 	[%r1+48], {%r3508, %r3509, %r3510, %r3511};
	st.shared.v4.u32 	[%r1+32], {%r3504, %r3505, %r3506, %r3507};
	st.shared.v4.u32 	[%r1+16], {%r3500, %r3501, %r3502, %r3503};
	st.shared.v4.u32 	[%r1], {%r3496, %r3497, %r3498, %r3499};
$L__BB44_220:
	add.s64 	%rd226, %rd224, %rd5;
	mad.lo.s64 	%rd227, %rd226, %rd3, %rd4;
	setp.ge.u64 	%p111, %rd227, %rd517;
	@%p111 bra 	$L__BB44_222;
	mul.lo.s64 	%rd850, %rd227, %rd6;
	shl.b64 	%rd851, %rd850, 7;
	add.s64 	%rd852, %rd1, %rd851;
	ld.global.v8.u32 	{%r3528, %r3529, %r3530, %r3531, %r3532, %r3533, %r3534, %r3535}, [%rd852];
	ld.global.v8.u32 	{%r3536, %r3537, %r3538, %r3539, %r3540, %r3541, %r3542, %r3543}, [%rd852+32];
	ld.global.v8.u32 	{%r3544, %r3545, %r3546, %r3547, %r3548, %r3549, %r3550, %r3551}, [%rd852+64];
	ld.global.v8.u32 	{%r3552, %r3553, %r3554, %r3555, %r3556, %r3557, %r3558, %r3559}, [%rd852+96];
	st.shared.v4.u32 	[%r1+112], {%r3556, %r3557, %r3558, %r3559};
	st.shared.v4.u32 	[%r1+96], {%r3552, %r3553, %r3554, %r3555};
	st.shared.v4.u32 	[%r1+80], {%r3548, %r3549, %r3550, %r3551};
	st.shared.v4.u32 	[%r1+64], {%r3544, %r3545, %r3546, %r3547};
	st.shared.v4.u32 	[%r1+48], {%r3540, %r3541, %r3542, %r3543};
	st.shared.v4.u32 	[%r1+32], {%r3536, %r3537, %r3538, %r3539};
	st.shared.v4.u32 	[%r1+16], {%r3532, %r3533, %r3534, %r3535};
	st.shared.v4.u32 	[%r1], {%r3528, %r3529, %r3530, %r3531};
$L__BB44_222:
	add.s64 	%rd228, %rd226, %rd5;
	mad.lo.s64 	%rd229, %rd228, %rd3, %rd4;
	setp.ge.u64 	%p112, %rd229, %rd517;
	@%p112 bra 	$L__BB44_224;
	mul.lo.s64 	%rd853, %rd229, %rd6;
	shl.b64 	%rd854, %rd853, 7;
	add.s64 	%rd855, %rd1, %rd854;
	ld.global.v8.u32 	{%r3560, %r3561, %r3562, %r3563, %r3564, %r3565, %r3566, %r3567}, [%rd855];
	ld.global.v8.u32 	{%r3568, %r3569, %r3570, %r3571, %r3572, %r3573, %r3574, %r3575}, [%rd855+32];
	ld.global.v8.u32 	{%r3576, %r3577, %r3578, %r3579, %r3580, %r3581, %r3582, %r3583}, [%rd855+64];
	ld.global.v8.u32 	{%r3584, %r3585, %r3586, %r3587, %r3588, %r3589, %r3590, %r3591}, [%rd855+96];
	st.shared.v4.u32 	[%r1+112], {%r3588, %r3589, %r3590, %r3591};
	st.shared.v4.u32 	[%r1+96], {%r3584, %r3585, %r3586, %r3587};
	st.shared.v4.u32 	[%r1+80], {%r3580, %r3581, %r3582, %r3583};
	st.shared.v4.u32 	[%r1+64], {%r3576, %r3577, %r3578, %r3579};
	st.shared.v4.u32 	[%r1+48], {%r3572, %r3573, %r3574, %r3575};
	st.shared.v4.u32 	[%r1+32], {%r3568, %r3569, %r3570, %r3571};
	st.shared.v4.u32 	[%r1+16], {%r3564, %r3565, %r3566, %r3567};
	st.shared.v4.u32 	[%r1], {%r3560, %r3561, %r3562, %r3563};
$L__BB44_224:
	add.s64 	%rd230, %rd228, %rd5;
	mad.lo.s64 	%rd231, %rd230, %rd3, %rd4;
	setp.ge.u64 	%p113, %rd231, %rd517;
	@%p113 bra 	$L__BB44_226;
	mul.lo.s64 	%rd856, %rd231, %rd6;
	shl.b64 	%rd857, %rd856, 7;
	add.s64 	%rd858, %rd1, %rd857;
	ld.global.v8.u32 	{%r3592, %r3593, %r3594, %r3595, %r3596, %r3597, %r3598, %r3599}, [%rd858];
	ld.global.v8.u32 	{%r3600, %r3601, %r3602, %r3603, %r3604, %r3605, %r3606, %r3607}, [%rd858+32];
	ld.global.v8.u32 	{%r3608, %r3609, %r3610, %r3611, %r3612, %r3613, %r3614, %r3615}, [%rd858+64];
	ld.global.v8.u32 	{%r3616, %r3617, %r3618, %r3619, %r3620, %r3621, %r3622, %r3623}, [%rd858+96];
	st.shared.v4.u32 	[%r1+112], {%r3620, %r3621, %r3622, %r3623};
	st.shared.v4.u32 	[%r1+96], {%r3616, %r3617, %r3618, %r3619};
	st.shared.v4.u32 	[%r1+80], {%r3612, %r3613, %r3614, %r3615};
	st.shared.v4.u32 	[%r1+64], {%r3608, %r3609, %r3610, %r3611};
	st.shared.v4.u32 	[%r1+48], {%r3604, %r3605, %r3606, %r3607};
	st.shared.v4.u32 	[%r1+32], {%r3600, %r3601, %r3602, %r3603};
	st.shared.v4.u32 	[%r1+16], {%r3596, %r3597, %r3598, %r3599};
	st.shared.v4.u32 	[%r1], {%r3592, %r3593, %r3594, %r3595};
$L__BB44_226:
	add.s64 	%rd232, %rd230, %rd5;
	mad.lo.s64 	%rd233, %rd232, %rd3, %rd4;
	setp.ge.u64 	%p114, %rd233, %rd517;
	@%p114 bra 	$L__BB44_228;
	mul.lo.s64 	%rd859, %rd233, %rd6;
	shl.b64 	%rd860, %rd859, 7;
	add.s64 	%rd861, %rd1, %rd860;
	ld.global.v8.u32 	{%r3624, %r3625, %r3626, %r3627, %r3628, %r3629, %r3630, %r3631}, [%rd861];
	ld.global.v8.u32 	{%r3632, %r3633, %r3634, %r3635, %r3636, %r3637, %r3638, %r3639}, [%rd861+32];
	ld.global.v8.u32 	{%r3640, %r3641, %r3642, %r3643, %r3644, %r3645, %r3646, %r3647}, [%rd861+64];
	ld.global.v8.u32 	{%r3648, %r3649, %r3650, %r3651, %r3652, %r3653, %r3654, %r3655}, [%rd861+96];
	st.shared.v4.u32 	[%r1+112], {%r3652, %r3653, %r3654, %r3655};
	st.shared.v4.u32 	[%r1+96], {%r3648, %r3649, %r3650, %r3651};
	st.shared.v4.u32 	[%r1+80], {%r3644, %r3645, %r3646, %r3647};
	st.shared.v4.u32 	[%r1+64], {%r3640, %r3641, %r3642, %r3643};
	st.shared.v4.u32 	[%r1+48], {%r3636, %r3637, %r3638, %r3639};
	st.shared.v4.u32 	[%r1+32], {%r3632, %r3633, %r3634, %r3635};
	st.shared.v4.u32 	[%r1+16], {%r3628, %r3629, %r3630, %r3631};
	st.shared.v4.u32 	[%r1], {%r3624, %r3625, %r3626, %r3627};
$L__BB44_228:
	add.s64 	%rd234, %rd232, %rd5;
	mad.lo.s64 	%rd235, %rd234, %rd3, %rd4;
	setp.ge.u64 	%p115, %rd235, %rd517;
	@%p115 bra 	$L__BB44_230;
	mul.lo.s64 	%rd862, %rd235, %rd6;
	shl.b64 	%rd863, %rd862, 7;
	add.s64 	%rd864, %rd1, %rd863;
	ld.global.v8.u32 	{%r3656, %r3657, %r3658, %r3659, %r3660, %r3661, %r3662, %r3663}, [%rd864];
	ld.global.v8.u32 	{%r3664, %r3665, %r3666, %r3667, %r3668, %r3669, %r3670, %r3671}, [%rd864+32];
	ld.global.v8.u32 	{%r3672, %r3673, %r3674, %r3675, %r3676, %r3677, %r3678, %r3679}, [%rd864+64];
	ld.global.v8.u32 	{%r3680, %r3681, %r3682, %r3683, %r3684, %r3685, %r3686, %r3687}, [%rd864+96];
	st.shared.v4.u32 	[%r1+112], {%r3684, %r3685, %r3686, %r3687};
	st.shared.v4.u32 	[%r1+96], {%r3680, %r3681, %r3682, %r3683};
	st.shared.v4.u32 	[%r1+80], {%r3676, %r3677, %r3678, %r3679};
	st.shared.v4.u32 	[%r1+64], {%r3672, %r3673, %r3674, %r3675};
	st.shared.v4.u32 	[%r1+48], {%r3668, %r3669, %r3670, %r3671};
	st.shared.v4.u32 	[%r1+32], {%r3664, %r3665, %r3666, %r3667};
	st.shared.v4.u32 	[%r1+16], {%r3660, %r3661, %r3662, %r3663};
	st.shared.v4.u32 	[%r1], {%r3656, %r3657, %r3658, %r3659};
$L__BB44_230:
	add.s64 	%rd236, %rd234, %rd5;
	mad.lo.s64 	%rd237, %rd236, %rd3, %rd4;
	setp.ge.u64 	%p116, %rd237, %rd517;
	@%p116 bra 	$L__BB44_232;
	mul.lo.s64 	%rd865, %rd237, %rd6;
	shl.b64 	%rd866, %rd865, 7;
	add.s64 	%rd867, %rd1, %rd866;
	ld.global.v8.u32 	{%r3688, %r3689, %r3690, %r3691, %r3692, %r3693, %r3694, %r3695}, [%rd867];
	ld.global.v8.u32 	{%r3696, %r3697, %r3698, %r3699, %r3700, %r3701, %r3702, %r3703}, [%rd867+32];
	ld.global.v8.u32 	{%r3704, %r3705, %r3706, %r3707, %r3708, %r3709, %r3710, %r3711}, [%rd867+64];
	ld.global.v8.u32 	{%r3712, %r3713, %r3714, %r3715, %r3716, %r3717, %r3718, %r3719}, [%rd867+96];
	st.shared.v4.u32 	[%r1+112], {%r3716, %r3717, %r3718, %r3719};
	st.shared.v4.u32 	[%r1+96], {%r3712, %r3713, %r3714, %r3715};
	st.shared.v4.u32 	[%r1+80], {%r3708, %r3709, %r3710, %r3711};
	st.shared.v4.u32 	[%r1+64], {%r3704, %r3705, %r3706, %r3707};
	st.shared.v4.u32 	[%r1+48], {%r3700, %r3701, %r3702, %r3703};
	st.shared.v4.u32 	[%r1+32], {%r3696, %r3697, %r3698, %r3699};
	st.shared.v4.u32 	[%r1+16], {%r3692, %r3693, %r3694, %r3695};
	st.shared.v4.u32 	[%r1], {%r3688, %r3689, %r3690, %r3691};
$L__BB44_232:
	add.s64 	%rd238, %rd236, %rd5;
	mad.lo.s64 	%rd239, %rd238, %rd3, %rd4;
	setp.ge.u64 	%p117, %rd239, %rd517;
	@%p117 bra 	$L__BB44_234;
	mul.lo.s64 	%rd868, %rd239, %rd6;
	shl.b64 	%rd869, %rd868, 7;
	add.s64 	%rd870, %rd1, %rd869;
	ld.global.v8.u32 	{%r3720, %r3721, %r3722, %r3723, %r3724, %r3725, %r3726, %r3727}, [%rd870];
	ld.global.v8.u32 	{%r3728, %r3729, %r3730, %r3731, %r3732, %r3733, %r3734, %r3735}, [%rd870+32];
	ld.global.v8.u32 	{%r3736, %r3737, %r3738, %r3739, %r3740, %r3741, %r3742, %r3743}, [%rd870+64];
	ld.global.v8.u32 	{%r3744, %r3745, %r3746, %r3747, %r3748, %r3749, %r3750, %r3751}, [%rd870+96];
	st.shared.v4.u32 	[%r1+112], {%r3748, %r3749, %r3750, %r3751};
	st.shared.v4.u32 	[%r1+96], {%r3744, %r3745, %r3746, %r3747};
	st.shared.v4.u32 	[%r1+80], {%r3740, %r3741, %r3742, %r3743};
	st.shared.v4.u32 	[%r1+64], {%r3736, %r3737, %r3738, %r3739};
	st.shared.v4.u32 	[%r1+48], {%r3732, %r3733, %r3734, %r3735};
	st.shared.v4.u32 	[%r1+32], {%r3728, %r3729, %r3730, %r3731};
	st.shared.v4.u32 	[%r1+16], {%r3724, %r3725, %r3726, %r3727};
	st.shared.v4.u32 	[%r1], {%r3720, %r3721, %r3722, %r3723};
$L__BB44_234:
	add.s64 	%rd240, %rd238, %rd5;
	mad.lo.s64 	%rd241, %rd240, %rd3, %rd4;
	setp.ge.u64 	%p118, %rd241, %rd517;
	@%p118 bra 	$L__BB44_236;
	mul.lo.s64 	%rd871, %rd241, %rd6;
	shl.b64 	%rd872, %rd871, 7;
	add.s64 	%rd873, %rd1, %rd872;
	ld.global.v8.u32 	{%r3752, %r3753, %r3754, %r3755, %r3756, %r3757, %r3758, %r3759}, [%rd873];
	ld.global.v8.u32 	{%r3760, %r3761, %r3762, %r3763, %r3764, %r3765, %r3766, %r3767}, [%rd873+32];
	ld.global.v8.u32 	{%r3768, %r3769, %r3770, %r3771, %r3772, %r3773, %r3774, %r3775}, [%rd873+64];
	ld.global.v8.u32 	{%r3776, %r3777, %r3778, %r3779, %r3780, %r3781, %r3782, %r3783}, [%rd873+96];
	st.shared.v4.u32 	[%r1+112], {%r3780, %r3781, %r3782, %r3783};
	st.shared.v4.u32 	[%r1+96], {%r3776, %r3777, %r3778, %r3779};
	st.shared.v4.u32 	[%r1+80], {%r3772, %r3773, %r3774, %r3775};
	st.shared.v4.u32 	[%r1+64], {%r3768, %r3769, %r3770, %r3771};
	st.shared.v4.u32 	[%r1+48], {%r3764, %r3765, %r3766, %r3767};
	st.shared.v4.u32 	[%r1+32], {%r3760, %r3761, %r3762, %r3763};
	st.shared.v4.u32 	[%r1+16], {%r3756, %r3757, %r3758, %r3759};
	st.shared.v4.u32 	[%r1], {%r3752, %r3753, %r3754, %r3755};
$L__BB44_236:
	add.s64 	%rd242, %rd240, %rd5;
	mad.lo.s64 	%rd243, %rd242, %rd3, %rd4;
	setp.ge.u64 	%p119, %rd243, %rd517;
	@%p119 bra 	$L__BB44_238;
	mul.lo.s64 	%rd874, %rd243, %rd6;
	shl.b64 	%rd875, %rd874, 7;
	add.s64 	%rd876, %rd1, %rd875;
	ld.global.v8.u32 	{%r3784, %r3785, %r3786, %r3787, %r3788, %r3789, %r3790, %r3791}, [%rd876];
	ld.global.v8.u32 	{%r3792, %r3793, %r3794, %r3795, %r3796, %r3797, %r3798, %r3799}, [%rd876+32];
	ld.global.v8.u32 	{%r3800, %r3801, %r3802, %r3803, %r3804, %r3805, %r3806, %r3807}, [%rd876+64];
	ld.global.v8.u32 	{%r3808, %r3809, %r3810, %r3811, %r3812, %r3813, %r3814, %r3815}, [%rd876+96];
	st.shared.v4.u32 	[%r1+112], {%r3812, %r3813, %r3814, %r3815};
	st.shared.v4.u32 	[%r1+96], {%r3808, %r3809, %r3810, %r3811};
	st.shared.v4.u32 	[%r1+80], {%r3804, %r3805, %r3806, %r3807};
	st.shared.v4.u32 	[%r1+64], {%r3800, %r3801, %r3802, %r3803};
	st.shared.v4.u32 	[%r1+48], {%r3796, %r3797, %r3798, %r3799};
	st.shared.v4.u32 	[%r1+32], {%r3792, %r3793, %r3794, %r3795};
	st.shared.v4.u32 	[%r1+16], {%r3788, %r3789, %r3790, %r3791};
	st.shared.v4.u32 	[%r1], {%r3784, %r3785, %r3786, %r3787};
$L__BB44_238:
	add.s64 	%rd244, %rd242, %rd5;
	mad.lo.s64 	%rd245, %rd244, %rd3, %rd4;
	setp.ge.u64 	%p120, %rd245, %rd517;
	@%p120 bra 	$L__BB44_240;
	mul.lo.s64 	%rd877, %rd245, %rd6;
	shl.b64 	%rd878, %rd877, 7;
	add.s64 	%rd879, %rd1, %rd878;
	ld.global.v8.u32 	{%r3816, %r3817, %r3818, %r3819, %r3820, %r3821, %r3822, %r3823}, [%rd879];
	ld.global.v8.u32 	{%r3824, %r3825, %r3826, %r3827, %r3828, %r3829, %r3830, %r3831}, [%rd879+32];
	ld.global.v8.u32 	{%r3832, %r3833, %r3834, %r3835, %r3836, %r3837, %r3838, %r3839}, [%rd879+64];
	ld.global.v8.u32 	{%r3840, %r3841, %r3842, %r3843, %r3844, %r3845, %r3846, %r3847}, [%rd879+96];
	st.shared.v4.u32 	[%r1+112], {%r3844, %r3845, %r3846, %r3847};
	st.shared.v4.u32 	[%r1+96], {%r3840, %r3841, %r3842, %r3843};
	st.shared.v4.u32 	[%r1+80], {%r3836, %r3837, %r3838, %r3839};
	st.shared.v4.u32 	[%r1+64], {%r3832, %r3833, %r3834, %r3835};
	st.shared.v4.u32 	[%r1+48], {%r3828, %r3829, %r3830, %r3831};
	st.shared.v4.u32 	[%r1+32], {%r3824, %r3825, %r3826, %r3827};
	st.shared.v4.u32 	[%r1+16], {%r3820, %r3821, %r3822, %r3823};
	st.shared.v4.u32 	[%r1], {%r3816, %r3817, %r3818, %r3819};
$L__BB44_240:
	add.s64 	%rd246, %rd244, %rd5;
	mad.lo.s64 	%rd247, %rd246, %rd3, %rd4;
	setp.ge.u64 	%p121, %rd247, %rd517;
	@%p121 bra 	$L__BB44_242;
	mul.lo.s64 	%rd880, %rd247, %rd6;
	shl.b64 	%rd881, %rd880, 7;
	add.s64 	%rd882, %rd1, %rd881;
	ld.global.v8.u32 	{%r3848, %r3849, %r3850, %r3851, %r3852, %r3853, %r3854, %r3855}, [%rd882];
	ld.global.v8.u32 	{%r3856, %r3857, %r3858, %r3859, %r3860, %r3861, %r3862, %r3863}, [%rd882+32];
	ld.global.v8.u32 	{%r3864, %r3865, %r3866, %r3867, %r3868, %r3869, %r3870, %r3871}, [%rd882+64];
	ld.global.v8.u32 	{%r3872, %r3873, %r3874, %r3875, %r3876, %r3877, %r3878, %r3879}, [%rd882+96];
	st.shared.v4.u32 	[%r1+112], {%r3876, %r3877, %r3878, %r3879};
	st.shared.v4.u32 	[%r1+96], {%r3872, %r3873, %r3874, %r3875};
	st.shared.v4.u32 	[%r1+80], {%r3868, %r3869, %r3870, %r3871};
	st.shared.v4.u32 	[%r1+64], {%r3864, %r3865, %r3866, %r3867};
	st.shared.v4.u32 	[%r1+48], {%r3860, %r3861, %r3862, %r3863};
	st.shared.v4.u32 	[%r1+32], {%r3856, %r3857, %r3858, %r3859};
	st.shared.v4.u32 	[%r1+16], {%r3852, %r3853, %r3854, %r3855};
	st.shared.v4.u32 	[%r1], {%r3848, %r3849, %r3850, %r3851};
$L__BB44_242:
	add.s64 	%rd248, %rd246, %rd5;
	mad.lo.s64 	%rd249, %rd248, %rd3, %rd4;
	setp.ge.u64 	%p122, %rd249, %rd517;
	@%p122 bra 	$L__BB44_244;
	mul.lo.s64 	%rd883, %rd249, %rd6;
	shl.b64 	%rd884, %rd883, 7;
	add.s64 	%rd885, %rd1, %rd884;
	ld.global.v8.u32 	{%r3880, %r3881, %r3882, %r3883, %r3884, %r3885, %r3886, %r3887}, [%rd885];
	ld.global.v8.u32 	{%r3888, %r3889, %r3890, %r3891, %r3892, %r3893, %r3894, %r3895}, [%rd885+32];
	ld.global.v8.u32 	{%r3896, %r3897, %r3898, %r3899, %r3900, %r3901, %r3902, %r3903}, [%rd885+64];
	ld.global.v8.u32 	{%r3904, %r3905, %r3906, %r3907, %r3908, %r3909, %r3910, %r3911}, [%rd885+96];
	st.shared.v4.u32 	[%r1+112], {%r3908, %r3909, %r3910, %r3911};
	st.shared.v4.u32 	[%r1+96], {%r3904, %r3905, %r3906, %r3907};
	st.shared.v4.u32 	[%r1+80], {%r3900, %r3901, %r3902, %r3903};
	st.shared.v4.u32 	[%r1+64], {%r3896, %r3897, %r3898, %r3899};
	st.shared.v4.u32 	[%r1+48], {%r3892, %r3893, %r3894, %r3895};
	st.shared.v4.u32 	[%r1+32], {%r3888, %r3889, %r3890, %r3891};
	st.shared.v4.u32 	[%r1+16], {%r3884, %r3885, %r3886, %r3887};
	st.shared.v4.u32 	[%r1], {%r3880, %r3881, %r3882, %r3883};
$L__BB44_244:
	add.s64 	%rd250, %rd248, %rd5;
	mad.lo.s64 	%rd251, %rd250, %rd3, %rd4;
	setp.ge.u64 	%p123, %rd251, %rd517;
	@%p123 bra 	$L__BB44_246;
	mul.lo.s64 	%rd886, %rd251, %rd6;
	shl.b64 	%rd887, %rd886, 7;
	add.s64 	%rd888, %rd1, %rd887;
	ld.global.v8.u32 	{%r3912, %r3913, %r3914, %r3915, %r3916, %r3917, %r3918, %r3919}, [%rd888];
	ld.global.v8.u32 	{%r3920, %r3921, %r3922, %r3923, %r3924, %r3925, %r3926, %r3927}, [%rd888+32];
	ld.global.v8.u32 	{%r3928, %r3929, %r3930, %r3931, %r3932, %r3933, %r3934, %r3935}, [%rd888+64];
	ld.global.v8.u32 	{%r3936, %r3937, %r3938, %r3939, %r3940, %r3941, %r3942, %r3943}, [%rd888+96];
	st.shared.v4.u32 	[%r1+112], {%r3940, %r3941, %r3942, %r3943};
	st.shared.v4.u32 	[%r1+96], {%r3936, %r3937, %r3938, %r3939};
	st.shared.v4.u32 	[%r1+80], {%r3932, %r3933, %r3934, %r3935};
	st.shared.v4.u32 	[%r1+64], {%r3928, %r3929, %r3930, %r3931};
	st.shared.v4.u32 	[%r1+48], {%r3924, %r3925, %r3926, %r3927};
	st.shared.v4.u32 	[%r1+32], {%r3920, %r3921, %r3922, %r3923};
	st.shared.v4.u32 	[%r1+16], {%r3916, %r3917, %r3918, %r3919};
	st.shared.v4.u32 	[%r1], {%r3912, %r3913, %r3914, %r3915};
$L__BB44_246:
	add.s64 	%rd252, %rd250, %rd5;
	mad.lo.s64 	%rd253, %rd252, %rd3, %rd4;
	setp.ge.u64 	%p124, %rd253, %rd517;
	@%p124 bra 	$L__BB44_248;
	mul.lo.s64 	%rd889, %rd253, %rd6;
	shl.b64 	%rd890, %rd889, 7;
	add.s64 	%rd891, %rd1, %rd890;
	ld.global.v8.u32 	{%r3944, %r3945, %r3946, %r3947, %r3948, %r3949, %r3950, %r3951}, [%rd891];
	ld.global.v8.u32 	{%r3952, %r3953, %r3954, %r3955, %r3956, %r3957, %r3958, %r3959}, [%rd891+32];
	ld.global.v8.u32 	{%r3960, %r3961, %r3962, %r3963, %r3964, %r3965, %r3966, %r3967}, [%rd891+64];
	ld.global.v8.u32 	{%r3968, %r3969, %r3970, %r3971, %r3972, %r3973, %r3974, %r3975}, [%rd891+96];
	st.shared.v4.u32 	[%r1+112], {%r3972, %r3973, %r3974, %r3975};
	st.shared.v4.u32 	[%r1+96], {%r3968, %r3969, %r3970, %r3971};
	st.shared.v4.u32 	[%r1+80], {%r3964, %r3965, %r3966, %r3967};
	st.shared.v4.u32 	[%r1+64], {%r3960, %r3961, %r3962, %r3963};
	st.shared.v4.u32 	[%r1+48], {%r3956, %r3957, %r3958, %r3959};
	st.shared.v4.u32 	[%r1+32], {%r3952, %r3953, %r3954, %r3955};
	st.shared.v4.u32 	[%r1+16], {%r3948, %r3949, %r3950, %r3951};
	st.shared.v4.u32 	[%r1], {%r3944, %r3945, %r3946, %r3947};
$L__BB44_248:
	add.s64 	%rd254, %rd252, %rd5;
	mad.lo.s64 	%rd255, %rd254, %rd3, %rd4;
	setp.ge.u64 	%p125, %rd255, %rd517;
	@%p125 bra 	$L__BB44_250;
	mul.lo.s64 	%rd892, %rd255, %rd6;
	shl.b64 	%rd893, %rd892, 7;
	add.s64 	%rd894, %rd1, %rd893;
	ld.global.v8.u32 	{%r3976, %r3977, %r3978, %r3979, %r3980, %r3981, %r3982, %r3983}, [%rd894];
	ld.global.v8.u32 	{%r3984, %r3985, %r3986, %r3987, %r3988, %r3989, %r3990, %r3991}, [%rd894+32];
	ld.global.v8.u32 	{%r3992, %r3993, %r3994, %r3995, %r3996, %r3997, %r3998, %r3999}, [%rd894+64];
	ld.global.v8.u32 	{%r4000, %r4001, %r4002, %r4003, %r4004, %r4005, %r4006, %r4007}, [%rd894+96];
	st.shared.v4.u32 	[%r1+112], {%r4004, %r4005, %r4006, %r4007};
	st.shared.v4.u32 	[%r1+96], {%r4000, %r4001, %r4002, %r4003};
	st.shared.v4.u32 	[%r1+80], {%r3996, %r3997, %r3998, %r3999};
	st.shared.v4.u32 	[%r1+64], {%r3992, %r3993, %r3994, %r3995};
	st.shared.v4.u32 	[%r1+48], {%r3988, %r3989, %r3990, %r3991};
	st.shared.v4.u32 	[%r1+32], {%r3984, %r3985, %r3986, %r3987};
	st.shared.v4.u32 	[%r1+16], {%r3980, %r3981, %r3982, %r3983};
	st.shared.v4.u32 	[%r1], {%r3976, %r3977, %r3978, %r3979};
$L__BB44_250:
	add.s64 	%rd256, %rd254, %rd5;
	mad.lo.s64 	%rd257, %rd256, %rd3, %rd4;
	setp.ge.u64 	%p126, %rd257, %rd517;
	@%p126 bra 	$L__BB44_252;
	mul.lo.s64 	%rd895, %rd257, %rd6;
	shl.b64 	%rd896, %rd895, 7;
	add.s64 	%rd897, %rd1, %rd896;
	ld.global.v8.u32 	{%r4008, %r4009, %r4010, %r4011, %r4012, %r4013, %r4014, %r4015}, [%rd897];
	ld.global.v8.u32 	{%r4016, %r4017, %r4018, %r4019, %r4020, %r4021, %r4022, %r4023}, [%rd897+32];
	ld.global.v8.u32 	{%r4024, %r4025, %r4026, %r4027, %r4028, %r4029, %r4030, %r4031}, [%rd897+64];
	ld.global.v8.u32 	{%r4032, %r4033, %r4034, %r4035, %r4036, %r4037, %r4038, %r4039}, [%rd897+96];
	st.shared.v4.u32 	[%r1+112], {%r4036, %r4037, %r4038, %r4039};
	st.shared.v4.u32 	[%r1+96], {%r4032, %r4033, %r4034, %r4035};
	st.shared.v4.u32 	[%r1+80], {%r4028, %r4029, %r4030, %r4031};
	st.shared.v4.u32 	[%r1+64], {%r4024, %r4025, %r4026, %r4027};
	st.shared.v4.u32 	[%r1+48], {%r4020, %r4021, %r4022, %r4023};
	st.shared.v4.u32 	[%r1+32], {%r4016, %r4017, %r4018, %r4019};
	st.shared.v4.u32 	[%r1+16], {%r4012, %r4013, %r4014, %r4015};
	st.shared.v4.u32 	[%r1], {%r4008, %r4009, %r4010, %r4011};
$L__BB44_252:
	add.s64 	%rd258, %rd256, %rd5;
	mad.lo.s64 	%rd259, %rd258, %rd3, %rd4;
	setp.ge.u64 	%p127, %rd259, %rd517;
	@%p127 bra 	$L__BB44_254;
	mul.lo.s64 	%rd898, %rd259, %rd6;
	shl.b64 	%rd899, %rd898, 7;
	add.s64 	%rd900, %rd1, %rd899;
	ld.global.v8.u32 	{%r4040, %r4041, %r4042, %r4043, %r4044, %r4045, %r4046, %r4047}, [%rd900];
	ld.global.v8.u32 	{%r4048, %r4049, %r4050, %r4051, %r4052, %r4053, %r4054, %r4055}, [%rd900+32];
	ld.global.v8.u32 	{%r4056, %r4057, %r4058, %r4059, %r4060, %r4061, %r4062, %r4063}, [%rd900+64];
	ld.global.v8.u32 	{%r4064, %r4065, %r4066, %r4067, %r4068, %r4069, %r4070, %r4071}, [%rd900+96];
	st.shared.v4.u32 	[%r1+112], {%r4068, %r4069, %r4070, %r4071};
	st.shared.v4.u32 	[%r1+96], {%r4064, %r4065, %r4066, %r4067};
	st.shared.v4.u32 	[%r1+80], {%r4060, %r4061, %r4062, %r4063};
	st.shared.v4.u32 	[%r1+64], {%r4056, %r4057, %r4058, %r4059};
	st.shared.v4.u32 	[%r1+48], {%r4052, %r4053, %r4054, %r4055};
	st.shared.v4.u32 	[%r1+32], {%r4048, %r4049, %r4050, %r4051};
	st.shared.v4.u32 	[%r1+16], {%r4044, %r4045, %r4046, %r4047};
	st.shared.v4.u32 	[%r1], {%r4040, %r4041, %r4042, %r4043};
$L__BB44_254:
	add.s64 	%rd260, %rd258, %rd5;
	mad.lo.s64 	%rd261, %rd260, %rd3, %rd4;
	setp.ge.u64 	%p128, %rd261, %rd517;
	@%p128 bra 	$L__BB44_256;
	mul.lo.s64 	%rd901, %rd261, %rd6;
	shl.b64 	%rd902, %rd901, 7;
	add.s64 	%rd903, %rd1, %rd902;
	ld.global.v8.u32 	{%r4072, %r4073, %r4074, %r4075, %r4076, %r4077, %r4078, %r4079}, [%rd903];
	ld.global.v8.u32 	{%r4080, %r4081, %r4082, %r4083, %r4084, %r4085, %r4086, %r4087}, [%rd903+32];
	ld.global.v8.u32 	{%r4088, %r4089, %r4090, %r4091, %r4092, %r4093, %r4094, %r4095}, [%rd903+64];
	ld.global.v8.u32 	{%r4096, %r4097, %r4098, %r4099, %r4100, %r4101, %r4102, %r4103}, [%rd903+96];
	st.shared.v4.u32 	[%r1+112], {%r4100, %r4101, %r4102, %r4103};
	st.shared.v4.u32 	[%r1+96], {%r4096, %r4097, %r4098, %r4099};
	st.shared.v4.u32 	[%r1+80], {%r4092, %r4093, %r4094, %r4095};
	st.shared.v4.u32 	[%r1+64], {%r4088, %r4089, %r4090, %r4091};
	st.shared.v4.u32 	[%r1+48], {%r4084, %r4085, %r4086, %r4087};
	st.shared.v4.u32 	[%r1+32], {%r4080, %r4081, %r4082, %r4083};
	st.shared.v4.u32 	[%r1+16], {%r4076, %r4077, %r4078, %r4079};
	st.shared.v4.u32 	[%r1], {%r4072, %r4073, %r4074, %r4075};
$L__BB44_256:
	add.s64 	%rd262, %rd260, %rd5;
	mad.lo.s64 	%rd263, %rd262, %rd3, %rd4;
	setp.ge.u64 	%p129, %rd263, %rd517;
	@%p129 bra 	$L__BB44_258;
	mul.lo.s64 	%rd904, %rd263, %rd6;
	shl.b64 	%rd905, %rd904, 7;
	add.s64 	%rd906, %rd1, %rd905;
	ld.global.v8.u32 	{%r4104, %r4105, %r4106, %r4107, %r4108, %r4109, %r4110, %r4111}, [%rd906];
	ld.global.v8.u32 	{%r4112, %r4113, %r4114, %r4115, %r4116, %r4117, %r4118, %r4119}, [%rd906+32];
	ld.global.v8.u32 	{%r4120, %r4121, %r4122, %r4123, %r4124, %r4125, %r4126, %r4127}, [%rd906+64];
	ld.global.v8.u32 	{%r4128, %r4129, %r4130, %r4131, %r4132, %r4133, %r4134, %r4135}, [%rd906+96];
	st.shared.v4.u32 	[%r1+112], {%r4132, %r4133, %r4134, %r4135};
	st.shared.v4.u32 	[%r1+96], {%r4128, %r4129, %r4130, %r4131};
	st.shared.v4.u32 	[%r1+80], {%r4124, %r4125, %r4126, %r4127};
	st.shared.v4.u32 	[%r1+64], {%r4120, %r4121, %r4122, %r4123};
	st.shared.v4.u32 	[%r1+48], {%r4116, %r4117, %r4118, %r4119};
	st.shared.v4.u32 	[%r1+32], {%r4112, %r4113, %r4114, %r4115};
	st.shared.v4.u32 	[%r1+16], {%r4108, %r4109, %r4110, %r4111};
	st.shared.v4.u32 	[%r1], {%r4104, %r4105, %r4106, %r4107};
$L__BB44_258:
	add.s64 	%rd264, %rd262, %rd5;
	mad.lo.s64 	%rd265, %rd264, %rd3, %rd4;
	setp.ge.u64 	%p130, %rd265, %rd517;
	@%p130 bra 	$L__BB44_260;
	mul.lo.s64 	%rd907, %rd265, %rd6;
	shl.b64 	%rd908, %rd907, 7;
	add.s64 	%rd909, %rd1, %rd908;
	ld.global.v8.u32 	{%r4136, %r4137, %r4138, %r4139, %r4140, %r4141, %r4142, %r4143}, [%rd909];
	ld.global.v8.u32 	{%r4144, %r4145, %r4146, %r4147, %r4148, %r4149, %r4150, %r4151}, [%rd909+32];
	ld.global.v8.u32 	{%r4152, %r4153, %r4154, %r4155, %r4156, %r4157, %r4158, %r4159}, [%rd909+64];
	ld.global.v8.u32 	{%r4160, %r4161, %r4162, %r4163, %r4164, %r4165, %r4166, %r4167}, [%rd909+96];
	st.shared.v4.u32 	[%r1+112], {%r4164, %r4165, %r4166, %r4167};
	st.shared.v4.u32 	[%r1+96], {%r4160, %r4161, %r4162, %r4163};
	st.shared.v4.u32 	[%r1+80], {%r4156, %r4157, %r4158, %r4159};
	st.shared.v4.u32 	[%r1+64], {%r4152, %r4153, %r4154, %r4155};
	st.shared.v4.u32 	[%r1+48], {%r4148, %r4149, %r4150, %r4151};
	st.shared.v4.u32 	[%r1+32], {%r4144, %r4145, %r4146, %r4147};
	st.shared.v4.u32 	[%r1+16], {%r4140, %r4141, %r4142, %r4143};
	st.shared.v4.u32 	[%r1], {%r4136, %r4137, %r4138, %r4139};
$L__BB44_260:
	add.s64 	%rd266, %rd264, %rd5;
	mad.lo.s64 	%rd267, %rd266, %rd3, %rd4;
	setp.ge.u64 	%p131, %rd267, %rd517;
	@%p131 bra 	$L__BB44_262;
	mul.lo.s64 	%rd910, %rd267, %rd6;
	shl.b64 	%rd911, %rd910, 7;
	add.s64 	%rd912, %rd1, %rd911;
	ld.global.v8.u32 	{%r4168, %r4169, %r4170, %r4171, %r4172, %r4173, %r4174, %r4175}, [%rd912];
	ld.global.v8.u32 	{%r4176, %r4177, %r4178, %r4179, %r4180, %r4181, %r4182, %r4183}, [%rd912+32];
	ld.global.v8.u32 	{%r4184, %r4185, %r4186, %r4187, %r4188, %r4189, %r4190, %r4191}, [%rd912+64];
	ld.global.v8.u32 	{%r4192, %r4193, %r4194, %r4195, %r4196, %r4197, %r4198, %r4199}, [%rd912+96];
	st.shared.v4.u32 	[%r1+112], {%r4196, %r4197, %r4198, %r4199};
	st.shared.v4.u32 	[%r1+96], {%r4192, %r4193, %r4194, %r4195};
	st.shared.v4.u32 	[%r1+80], {%r4188, %r4189, %r4190, %r4191};
	st.shared.v4.u32 	[%r1+64], {%r4184, %r4185, %r4186, %r4187};
	st.shared.v4.u32 	[%r1+48], {%r4180, %r4181, %r4182, %r4183};
	st.shared.v4.u32 	[%r1+32], {%r4176, %r4177, %r4178, %r4179};
	st.shared.v4.u32 	[%r1+16], {%r4172, %r4173, %r4174, %r4175};
	st.shared.v4.u32 	[%r1], {%r4168, %r4169, %r4170, %r4171};
$L__BB44_262:
	add.s64 	%rd268, %rd266, %rd5;
	mad.lo.s64 	%rd269, %rd268, %rd3, %rd4;
	setp.ge.u64 	%p132, %rd269, %rd517;
	@%p132 bra 	$L__BB44_264;
	mul.lo.s64 	%rd913, %rd269, %rd6;
	shl.b64 	%rd914, %rd913, 7;
	add.s64 	%rd915, %rd1, %rd914;
	ld.global.v8.u32 	{%r4200, %r4201, %r4202, %r4203, %r4204, %r4205, %r4206, %r4207}, [%rd915];
	ld.global.v8.u32 	{%r4208, %r4209, %r4210, %r4211, %r4212, %r4213, %r4214, %r4215}, [%rd915+32];
	ld.global.v8.u32 	{%r4216, %r4217, %r4218, %r4219, %r4220, %r4221, %r4222, %r4223}, [%rd915+64];
	ld.global.v8.u32 	{%r4224, %r4225, %r4226, %r4227, %r4228, %r4229, %r4230, %r4231}, [%rd915+96];
	st.shared.v4.u32 	[%r1+112], {%r4228, %r4229, %r4230, %r4231};
	st.shared.v4.u32 	[%r1+96], {%r4224, %r4225, %r4226, %r4227};
	st.shared.v4.u32 	[%r1+80], {%r4220, %r4221, %r4222, %r4223};
	st.shared.v4.u32 	[%r1+64], {%r4216, %r4217, %r4218, %r4219};
	st.shared.v4.u32 	[%r1+48], {%r4212, %r4213, %r4214, %r4215};
	st.shared.v4.u32 	[%r1+32], {%r4208, %r4209, %r4210, %r4211};
	st.shared.v4.u32 	[%r1+16], {%r4204, %r4205, %r4206, %r4207};
	st.shared.v4.u32 	[%r1], {%r4200, %r4201, %r4202, %r4203};
$L__BB44_264:
	add.s64 	%rd270, %rd268, %rd5;
	mad.lo.s64 	%rd271, %rd270, %rd3, %rd4;
	setp.ge.u64 	%p133, %rd271, %rd517;
	@%p133 bra 	$L__BB44_266;
	mul.lo.s64 	%rd916, %rd271, %rd6;
	shl.b64 	%rd917, %rd916, 7;
	add.s64 	%rd918, %rd1, %rd917;
	ld.global.v8.u32 	{%r4232, %r4233, %r4234, %r4235, %r4236, %r4237, %r4238, %r4239}, [%rd918];
	ld.global.v8.u32 	{%r4240, %r4241, %r4242, %r4243, %r4244, %r4245, %r4246, %r4247}, [%rd918+32];
	ld.global.v8.u32 	{%r4248, %r4249, %r4250, %r4251, %r4252, %r4253, %r4254, %r4255}, [%rd918+64];
	ld.global.v8.u32 	{%r4256, %r4257, %r4258, %r4259, %r4260, %r4261, %r4262, %r4263}, [%rd918+96];
	st.shared.v4.u32 	[%r1+112], {%r4260, %r4261, %r4262, %r4263};
	st.shared.v4.u32 	[%r1+96], {%r4256, %r4257, %r4258, %r4259};
	st.shared.v4.u32 	[%r1+80], {%r4252, %r4253, %r4254, %r4255};
	st.shared.v4.u32 	[%r1+64], {%r4248, %r4249, %r4250, %r4251};
	st.shared.v4.u32 	[%r1+48], {%r4244, %r4245, %r4246, %r4247};
	st.shared.v4.u32 	[%r1+32], {%r4240, %r4241, %r4242, %r4243};
	st.shared.v4.u32 	[%r1+16], {%r4236, %r4237, %r4238, %r4239};
	st.shared.v4.u32 	[%r1], {%r4232, %r4233, %r4234, %r4235};
$L__BB44_266:
	add.s64 	%rd272, %rd270, %rd5;
	mad.lo.s64 	%rd273, %rd272, %rd3, %rd4;
	setp.ge.u64 	%p134, %rd273, %rd517;
	@%p134 bra 	$L__BB44_268;
	mul.lo.s64 	%rd919, %rd273, %rd6;
	shl.b64 	%rd920, %rd919, 7;
	add.s64 	%rd921, %rd1, %rd920;
	ld.global.v8.u32 	{%r4264, %r4265, %r4266, %r4267, %r4268, %r4269, %r4270, %r4271}, [%rd921];
	ld.global.v8.u32 	{%r4272, %r4273, %r4274, %r4275, %r4276, %r4277, %r4278, %r4279}, [%rd921+32];
	ld.global.v8.u32 	{%r4280, %r4281, %r4282, %r4283, %r4284, %r4285, %r4286, %r4287}, [%rd921+64];
	ld.global.v8.u32 	{%r4288, %r4289, %r4290, %r4291, %r4292, %r4293, %r4294, %r4295}, [%rd921+96];
	st.shared.v4.u32 	[%r1+112], {%r4292, %r4293, %r4294, %r4295};
	st.shared.v4.u32 	[%r1+96], {%r4288, %r4289, %r4290, %r4291};
	st.shared.v4.u32 	[%r1+80], {%r4284, %r4285, %r4286, %r4287};
	st.shared.v4.u32 	[%r1+64], {%r4280, %r4281, %r4282, %r4283};
	st.shared.v4.u32 	[%r1+48], {%r4276, %r4277, %r4278, %r4279};
	st.shared.v4.u32 	[%r1+32], {%r4272, %r4273, %r4274, %r4275};
	st.shared.v4.u32 	[%r1+16], {%r4268, %r4269, %r4270, %r4271};
	st.shared.v4.u32 	[%r1], {%r4264, %r4265, %r4266, %r4267};
$L__BB44_268:
	add.s64 	%rd274, %rd272, %rd5;
	mad.lo.s64 	%rd275, %rd274, %rd3, %rd4;
	setp.ge.u64 	%p135, %rd275, %rd517;
	@%p135 bra 	$L__BB44_270;
	mul.lo.s64 	%rd922, %rd275, %rd6;
	shl.b64 	%rd923, %rd922, 7;
	add.s64 	%rd924, %rd1, %rd923;
	ld.global.v8.u32 	{%r4296, %r4297, %r4298, %r4299, %r4300, %r4301, %r4302, %r4303}, [%rd924];
	ld.global.v8.u32 	{%r4304, %r4305, %r4306, %r4307, %r4308, %r4309, %r4310, %r4311}, [%rd924+32];
	ld.global.v8.u32 	{%r4312, %r4313, %r4314, %r4315, %r4316, %r4317, %r4318, %r4319}, [%rd924+64];
	ld.global.v8.u32 	{%r4320, %r4321, %r4322, %r4323, %r4324, %r4325, %r4326, %r4327}, [%rd924+96];
	st.shared.v4.u32 	[%r1+112], {%r4324, %r4325, %r4326, %r4327};
	st.shared.v4.u32 	[%r1+96], {%r4320, %r4321, %r4322, %r4323};
	st.shared.v4.u32 	[%r1+80], {%r4316, %r4317, %r4318, %r4319};
	st.shared.v4.u32 	[%r1+64], {%r4312, %r4313, %r4314, %r4315};
	st.shared.v4.u32 	[%r1+48], {%r4308, %r4309, %r4310, %r4311};
	st.shared.v4.u32 	[%r1+32], {%r4304, %r4305, %r4306, %r4307};
	st.shared.v4.u32 	[%r1+16], {%r4300, %r4301, %r4302, %r4303};
	st.shared.v4.u32 	[%r1], {%r4296, %r4297, %r4298, %r4299};
$L__BB44_270:
	add.s64 	%rd276, %rd274, %rd5;
	mad.lo.s64 	%rd277, %rd276, %rd3, %rd4;
	setp.ge.u64 	%p136, %rd277, %rd517;
	@%p136 bra 	$L__BB44_272;
	mul.lo.s64 	%rd925, %rd277, %rd6;
	shl.b64 	%rd926, %rd925, 7;
	add.s64 	%rd927, %rd1, %rd926;
	ld.global.v8.u32 	{%r4328, %r4329, %r4330, %r4331, %r4332, %r4333, %r4334, %r4335}, [%rd927];
	ld.global.v8.u32 	{%r4336, %r4337, %r4338, %r4339, %r4340, %r4341, %r4342, %r4343}, [%rd927+32];
	ld.global.v8.u32 	{%r4344, %r4345, %r4346, %r4347, %r4348, %r4349, %r4350, %r4351}, [%rd927+64];
	ld.global.v8.u32 	{%r4352, %r4353, %r4354, %r4355, %r4356, %r4357, %r4358, %r4359}, [%rd927+96];
	st.shared.v4.u32 	[%r1+112], {%r4356, %r4357, %r4358, %r4359};
	st.shared.v4.u32 	[%r1+96], {%r4352, %r4353, %r4354, %r4355};
	st.shared.v4.u32 	[%r1+80], {%r4348, %r4349, %r4350, %r4351};
	st.shared.v4.u32 	[%r1+64], {%r4344, %r4345, %r4346, %r4347};
	st.shared.v4.u32 	[%r1+48], {%r4340, %r4341, %r4342, %r4343};
	st.shared.v4.u32 	[%r1+32], {%r4336, %r4337, %r4338, %r4339};
	st.shared.v4.u32 	[%r1+16], {%r4332, %r4333, %r4334, %r4335};
	st.shared.v4.u32 	[%r1], {%r4328, %r4329, %r4330, %r4331};
$L__BB44_272:
	add.s64 	%rd278, %rd276, %rd5;
	mad.lo.s64 	%rd279, %rd278, %rd3, %rd4;
	setp.ge.u64 	%p137, %rd279, %rd517;
	@%p137 bra 	$L__BB44_274;
	mul.lo.s64 	%rd928, %rd279, %rd6;
	shl.b64 	%rd929, %rd928, 7;
	add.s64 	%rd930, %rd1, %rd929;
	ld.global.v8.u32 	{%r4360, %r4361, %r4362, %r4363, %r4364, %r4365, %r4366, %r4367}, [%rd930];
	ld.global.v8.u32 	{%r4368, %r4369, %r4370, %r4371, %r4372, %r4373, %r4374, %r4375}, [%rd930+32];
	ld.global.v8.u32 	{%r4376, %r4377, %r4378, %r4379, %r4380, %r4381, %r4382, %r4383}, [%rd930+64];
	ld.global.v8.u32 	{%r4384, %r4385, %r4386, %r4387, %r4388, %r4389, %r4390, %r4391}, [%rd930+96];
	st.shared.v4.u32 	[%r1+112], {%r4388, %r4389, %r4390, %r4391};
	st.shared.v4.u32 	[%r1+96], {%r4384, %r4385, %r4386, %r4387};
	st.shared.v4.u32 	[%r1+80], {%r4380, %r4381, %r4382, %r4383};
	st.shared.v4.u32 	[%r1+64], {%r4376, %r4377, %r4378, %r4379};
	st.shared.v4.u32 	[%r1+48], {%r4372, %r4373, %r4374, %r4375};
	st.shared.v4.u32 	[%r1+32], {%r4368, %r4369, %r4370, %r4371};
	st.shared.v4.u32 	[%r1+16], {%r4364, %r4365, %r4366, %r4367};
	st.shared.v4.u32 	[%r1], {%r4360, %r4361, %r4362, %r4363};
$L__BB44_274:
	add.s64 	%rd280, %rd278, %rd5;
	mad.lo.s64 	%rd281, %rd280, %rd3, %rd4;
	setp.ge.u64 	%p138, %rd281, %rd517;
	@%p138 bra 	$L__BB44_276;
	mul.lo.s64 	%rd931, %rd281, %rd6;
	shl.b64 	%rd932, %rd931, 7;
	add.s64 	%rd933, %rd1, %rd932;
	ld.global.v8.u32 	{%r4392, %r4393, %r4394, %r4395, %r4396, %r4397, %r4398, %r4399}, [%rd933];
	ld.global.v8.u32 	{%r4400, %r4401, %r4402, %r4403, %r4404, %r4405, %r4406, %r4407}, [%rd933+32];
	ld.global.v8.u32 	{%r4408, %r4409, %r4410, %r4411, %r4412, %r4413, %r4414, %r4415}, [%rd933+64];
	ld.global.v8.u32 	{%r4416, %r4417, %r4418, %r4419, %r4420, %r4421, %r4422, %r4423}, [%rd933+96];
	st.shared.v4.u32 	[%r1+112], {%r4420, %r4421, %r4422, %r4423};
	st.shared.v4.u32 	[%r1+96], {%r4416, %r4417, %r4418, %r4419};
	st.shared.v4.u32 	[%r1+80], {%r4412, %r4413, %r4414, %r4415};
	st.shared.v4.u32 	[%r1+64], {%r4408, %r4409, %r4410, %r4411};
	st.shared.v4.u32 	[%r1+48], {%r4404, %r4405, %r4406, %r4407};
	st.shared.v4.u32 	[%r1+32], {%r4400, %r4401, %r4402, %r4403};
	st.shared.v4.u32 	[%r1+16], {%r4396, %r4397, %r4398, %r4399};
	st.shared.v4.u32 	[%r1], {%r4392, %r4393, %r4394, %r4395};
$L__BB44_276:
	add.s64 	%rd282, %rd280, %rd5;
	mad.lo.s64 	%rd283, %rd282, %rd3, %rd4;
	setp.ge.u64 	%p139, %rd283, %rd517;
	@%p139 bra 	$L__BB44_278;
	mul.lo.s64 	%rd934, %rd283, %rd6;
	shl.b64 	%rd935, %rd934, 7;
	add.s64 	%rd936, %rd1, %rd935;
	ld.global.v8.u32 	{%r4424, %r4425, %r4426, %r4427, %r4428, %r4429, %r4430, %r4431}, [%rd936];
	ld.global.v8.u32 	{%r4432, %r4433, %r4434, %r4435, %r4436, %r4437, %r4438, %r4439}, [%rd936+32];
	ld.global.v8.u32 	{%r4440, %r4441, %r4442, %r4443, %r4444, %r4445, %r4446, %r4447}, [%rd936+64];
	ld.global.v8.u32 	{%r4448, %r4449, %r4450, %r4451, %r4452, %r4453, %r4454, %r4455}, [%rd936+96];
	st.shared.v4.u32 	[%r1+112], {%r4452, %r4453, %r4454, %r4455};
	st.shared.v4.u32 	[%r1+96], {%r4448, %r4449, %r4450, %r4451};
	st.shared.v4.u32 	[%r1+80], {%r4444, %r4445, %r4446, %r4447};
	st.shared.v4.u32 	[%r1+64], {%r4440, %r4441, %r4442, %r4443};
	st.shared.v4.u32 	[%r1+48], {%r4436, %r4437, %r4438, %r4439};
	st.shared.v4.u32 	[%r1+32], {%r4432, %r4433, %r4434, %r4435};
	st.shared.v4.u32 	[%r1+16], {%r4428, %r4429, %r4430, %r4431};
	st.shared.v4.u32 	[%r1], {%r4424, %r4425, %r4426, %r4427};
$L__BB44_278:
	add.s64 	%rd284, %rd282, %rd5;
	mad.lo.s64 	%rd285, %rd284, %rd3, %rd4;
	setp.ge.u64 	%p140, %rd285, %rd517;
	@%p140 bra 	$L__BB44_280;
	mul.lo.s64 	%rd937, %rd285, %rd6;
	shl.b64 	%rd938, %rd937, 7;
	add.s64 	%rd939, %rd1, %rd938;
	ld.global.v8.u32 	{%r4456, %r4457, %r4458, %r4459, %r4460, %r4461, %r4462, %r4463}, [%rd939];
	ld.global.v8.u32 	{%r4464, %r4465, %r4466, %r4467, %r4468, %r4469, %r4470, %r4471}, [%rd939+32];
	ld.global.v8.u32 	{%r4472, %r4473, %r4474, %r4475, %r4476, %r4477, %r4478, %r4479}, [%rd939+64];
	ld.global.v8.u32 	{%r4480, %r4481, %r4482, %r4483, %r4484, %r4485, %r4486, %r4487}, [%rd939+96];
	st.shared.v4.u32 	[%r1+112], {%r4484, %r4485, %r4486, %r4487};
	st.shared.v4.u32 	[%r1+96], {%r4480, %r4481, %r4482, %r4483};
	st.shared.v4.u32 	[%r1+80], {%r4476, %r4477, %r4478, %r4479};
	st.shared.v4.u32 	[%r1+64], {%r4472, %r4473, %r4474, %r4475};
	st.shared.v4.u32 	[%r1+48], {%r4468, %r4469, %r4470, %r4471};
	st.shared.v4.u32 	[%r1+32], {%r4464, %r4465, %r4466, %r4467};
	st.shared.v4.u32 	[%r1+16], {%r4460, %r4461, %r4462, %r4463};
	st.shared.v4.u32 	[%r1], {%r4456, %r4457, %r4458, %r4459};
$L__BB44_280:
	add.s64 	%rd286, %rd284, %rd5;
	mad.lo.s64 	%rd287, %rd286, %rd3, %rd4;
	setp.ge.u64 	%p141, %rd287, %rd517;
	@%p141 bra 	$L__BB44_282;
	mul.lo.s64 	%rd940, %rd287, %rd6;
	shl.b64 	%rd941, %rd940, 7;
	add.s64 	%rd942, %rd1, %rd941;
	ld.global.v8.u32 	{%r4488, %r4489, %r4490, %r4491, %r4492, %r4493, %r4494, %r4495}, [%rd942];
	ld.global.v8.u32 	{%r4496, %r4497, %r4498, %r4499, %r4500, %r4501, %r4502, %r4503}, [%rd942+32];
	ld.global.v8.u32 	{%r4504, %r4505, %r4506, %r4507, %r4508, %r4509, %r4510, %r4511}, [%rd942+64];
	ld.global.v8.u32 	{%r4512, %r4513, %r4514, %r4515, %r4516, %r4517, %r4518, %r4519}, [%rd942+96];
	st.shared.v4.u32 	[%r1+112], {%r4516, %r4517, %r4518, %r4519};
	st.shared.v4.u32 	[%r1+96], {%r4512, %r4513, %r4514, %r4515};
	st.shared.v4.u32 	[%r1+80], {%r4508, %r4509, %r4510, %r4511};
	st.shared.v4.u32 	[%r1+64], {%r4504, %r4505, %r4506, %r4507};
	st.shared.v4.u32 	[%r1+48], {%r4500, %r4501, %r4502, %r4503};
	st.shared.v4.u32 	[%r1+32], {%r4496, %r4497, %r4498, %r4499};
	st.shared.v4.u32 	[%r1+16], {%r4492, %r4493, %r4494, %r4495};
	st.shared.v4.u32 	[%r1], {%r4488, %r4489, %r4490, %r4491};
$L__BB44_282:
	add.s64 	%rd288, %rd286, %rd5;
	mad.lo.s64 	%rd289, %rd288, %rd3, %rd4;
	setp.ge.u64 	%p142, %rd289, %rd517;
	@%p142 bra 	$L__BB44_284;
	mul.lo.s64 	%rd943, %rd289, %rd6;
	shl.b64 	%rd944, %rd943, 7;
	add.s64 	%rd945, %rd1, %rd944;
	ld.global.v8.u32 	{%r4520, %r4521, %r4522, %r4523, %r4524, %r4525, %r4526, %r4527}, [%rd945];
	ld.global.v8.u32 	{%r4528, %r4529, %r4530, %r4531, %r4532, %r4533, %r4534, %r4535}, [%rd945+32];
	ld.global.v8.u32 	{%r4536, %r4537, %r4538, %r4539, %r4540, %r4541, %r4542, %r4543}, [%rd945+64];
	ld.global.v8.u32 	{%r4544, %r4545, %r4546, %r4547, %r4548, %r4549, %r4550, %r4551}, [%rd945+96];
	st.shared.v4.u32 	[%r1+112], {%r4548, %r4549, %r4550, %r4551};
	st.shared.v4.u32 	[%r1+96], {%r4544, %r4545, %r4546, %r4547};
	st.shared.v4.u32 	[%r1+80], {%r4540, %r4541, %r4542, %r4543};
	st.shared.v4.u32 	[%r1+64], {%r4536, %r4537, %r4538, %r4539};
	st.shared.v4.u32 	[%r1+48], {%r4532, %r4533, %r4534, %r4535};
	st.shared.v4.u32 	[%r1+32], {%r4528, %r4529, %r4530, %r4531};
	st.shared.v4.u32 	[%r1+16], {%r4524, %r4525, %r4526, %r4527};
	st.shared.v4.u32 	[%r1], {%r4520, %r4521, %r4522, %r4523};
$L__BB44_284:
	add.s64 	%rd290, %rd288, %rd5;
	mad.lo.s64 	%rd291, %rd290, %rd3, %rd4;
	setp.ge.u64 	%p143, %rd291, %rd517;
	@%p143 bra 	$L__BB44_286;
	mul.lo.s64 	%rd946, %rd291, %rd6;
	shl.b64 	%rd947, %rd946, 7;
	add.s64 	%rd948, %rd1, %rd947;
	ld.global.v8.u32 	{%r4552, %r4553, %r4554, %r4555, %r4556, %r4557, %r4558, %r4559}, [%rd948];
	ld.global.v8.u32 	{%r4560, %r4561, %r4562, %r4563, %r4564, %r4565, %r4566, %r4567}, [%rd948+32];
	ld.global.v8.u32 	{%r4568, %r4569, %r4570, %r4571, %r4572, %r4573, %r4574, %r4575}, [%rd948+64];
	ld.global.v8.u32 	{%r4576, %r4577, %r4578, %r4579, %r4580, %r4581, %r4582, %r4583}, [%rd948+96];
	st.shared.v4.u32 	[%r1+112], {%r4580, %r4581, %r4582, %r4583};
	st.shared.v4.u32 	[%r1+96], {%r4576, %r4577, %r4578, %r4579};
	st.shared.v4.u32 	[%r1+80], {%r4572, %r4573, %r4574, %r4575};
	st.shared.v4.u32 	[%r1+64], {%r4568, %r4569, %r4570, %r4571};
	st.shared.v4.u32 	[%r1+48], {%r4564, %r4565, %r4566, %r4567};
	st.shared.v4.u32 	[%r1+32], {%r4560, %r4561, %r4562, %r4563};
	st.shared.v4.u32 	[%r1+16], {%r4556, %r4557, %r4558, %r4559};
	st.shared.v4.u32 	[%r1], {%r4552, %r4553, %r4554, %r4555};
$L__BB44_286:
	add.s64 	%rd292, %rd290, %rd5;
	mad.lo.s64 	%rd293, %rd292, %rd3, %rd4;
	setp.ge.u64 	%p144, %rd293, %rd517;
	@%p144 bra 	$L__BB44_288;
	mul.lo.s64 	%rd949, %rd293, %rd6;
	shl.b64 	%rd950, %rd949, 7;
	add.s64 	%rd951, %rd1, %rd950;
	ld.global.v8.u32 	{%r4584, %r4585, %r4586, %r4587, %r4588, %r4589, %r4590, %r4591}, [%rd951];
	ld.global.v8.u32 	{%r4592, %r4593, %r4594, %r4595, %r4596, %r4597, %r4598, %r4599}, [%rd951+32];
	ld.global.v8.u32 	{%r4600, %r4601, %r4602, %r4603, %r4604, %r4605, %r4606, %r4607}, [%rd951+64];
	ld.global.v8.u32 	{%r4608, %r4609, %r4610, %r4611, %r4612, %r4613, %r4614, %r4615}, [%rd951+96];
	st.shared.v4.u32 	[%r1+112], {%r4612, %r4613, %r4614, %r4615};
	st.shared.v4.u32 	[%r1+96], {%r4608, %r4609, %r4610, %r4611};
	st.shared.v4.u32 	[%r1+80], {%r4604, %r4605, %r4606, %r4607};
	st.shared.v4.u32 	[%r1+64], {%r4600, %r4601, %r4602, %r4603};
	st.shared.v4.u32 	[%r1+48], {%r4596, %r4597, %r4598, %r4599};
	st.shared.v4.u32 	[%r1+32], {%r4592, %r4593, %r4594, %r4595};
	st.shared.v4.u32 	[%r1+16], {%r4588, %r4589, %r4590, %r4591};
	st.shared.v4.u32 	[%r1], {%r4584, %r4585, %r4586, %r4587};
$L__BB44_288:
	add.s64 	%rd294, %rd292, %rd5;
	mad.lo.s64 	%rd295, %rd294, %rd3, %rd4;
	setp.ge.u64 	%p145, %rd295, %rd517;
	@%p145 bra 	$L__BB44_290;
	mul.lo.s64 	%rd952, %rd295, %rd6;
	shl.b64 	%rd953, %rd952, 7;
	add.s64 	%rd954, %rd1, %rd953;
	ld.global.v8.u32 	{%r4616, %r4617, %r4618, %r4619, %r4620, %r4621, %r4622, %r4623}, [%rd954];
	ld.global.v8.u32 	{%r4624, %r4625, %r4626, %r4627, %r4628, %r4629, %r4630, %r4631}, [%rd954+32];
	ld.global.v8.u32 	{%r4632, %r4633, %r4634, %r4635, %r4636, %r4637, %r4638, %r4639}, [%rd954+64];
	ld.global.v8.u32 	{%r4640, %r4641, %r4642, %r4643, %r4644, %r4645, %r4646, %r4647}, [%rd954+96];
	st.shared.v4.u32 	[%r1+112], {%r4644, %r4645, %r4646, %r4647};
	st.shared.v4.u32 	[%r1+96], {%r4640, %r4641, %r4642, %r4643};
	st.shared.v4.u32 	[%r1+80], {%r4636, %r4637, %r4638, %r4639};
	st.shared.v4.u32 	[%r1+64], {%r4632, %r4633, %r4634, %r4635};
	st.shared.v4.u32 	[%r1+48], {%r4628, %r4629, %r4630, %r4631};
	st.shared.v4.u32 	[%r1+32], {%r4624, %r4625, %r4626, %r4627};
	st.shared.v4.u32 	[%r1+16], {%r4620, %r4621, %r4622, %r4623};
	st.shared.v4.u32 	[%r1], {%r4616, %r4617, %r4618, %r4619};
$L__BB44_290:
	add.s64 	%rd296, %rd294, %rd5;
	mad.lo.s64 	%rd297, %rd296, %rd3, %rd4;
	setp.ge.u64 	%p146, %rd297, %rd517;
	@%p146 bra 	$L__BB44_292;
	mul.lo.s64 	%rd955, %rd297, %rd6;
	shl.b64 	%rd956, %rd955, 7;
	add.s64 	%rd957, %rd1, %rd956;
	ld.global.v8.u32 	{%r4648, %r4649, %r4650, %r4651, %r4652, %r4653, %r4654, %r4655}, [%rd957];
	ld.global.v8.u32 	{%r4656, %r4657, %r4658, %r4659, %r4660, %r4661, %r4662, %r4663}, [%rd957+32];
	ld.global.v8.u32 	{%r4664, %r4665, %r4666, %r4667, %r4668, %r4669, %r4670, %r4671}, [%rd957+64];
	ld.global.v8.u32 	{%r4672, %r4673, %r4674, %r4675, %r4676, %r4677, %r4678, %r4679}, [%rd957+96];
	st.shared.v4.u32 	[%r1+112], {%r4676, %r4677, %r4678, %r4679};
	st.shared.v4.u32 	[%r1+96], {%r4672, %r4673, %r4674, %r4675};
	st.shared.v4.u32 	[%r1+80], {%r4668, %r4669, %r4670, %r4671};
	st.shared.v4.u32 	[%r1+64], {%r4664, %r4665, %r4666, %r4667};
	st.shared.v4.u32 	[%r1+48], {%r4660, %r4661, %r4662, %r4663};
	st.shared.v4.u32 	[%r1+32], {%r4656, %r4657, %r4658, %r4659};
	st.shared.v4.u32 	[%r1+16], {%r4652, %r4653, %r4654, %r4655};
	st.shared.v4.u32 	[%r1], {%r4648, %r4649, %r4650, %r4651};
$L__BB44_292:
	add.s64 	%rd298, %rd296, %rd5;
	mad.lo.s64 	%rd299, %rd298, %rd3, %rd4;
	setp.ge.u64 	%p147, %rd299, %rd517;
	@%p147 bra 	$L__BB44_294;
	mul.lo.s64 	%rd958, %rd299, %rd6;
	shl.b64 	%rd959, %rd958, 7;
	add.s64 	%rd960, %rd1, %rd959;
	ld.global.v8.u32 	{%r4680, %r4681, %r4682, %r4683, %r4684, %r4685, %r4686, %r4687}, [%rd960];
	ld.global.v8.u32 	{%r4688, %r4689, %r4690, %r4691, %r4692, %r4693, %r4694, %r4695}, [%rd960+32];
	ld.global.v8.u32 	{%r4696, %r4697, %r4698, %r4699, %r4700, %r4701, %r4702, %r4703}, [%rd960+64];
	ld.global.v8.u32 	{%r4704, %r4705, %r4706, %r4707, %r4708, %r4709, %r4710, %r4711}, [%rd960+96];
	st.shared.v4.u32 	[%r1+112], {%r4708, %r4709, %r4710, %r4711};
	st.shared.v4.u32 	[%r1+96], {%r4704, %r4705, %r4706, %r4707};
	st.shared.v4.u32 	[%r1+80], {%r4700, %r4701, %r4702, %r4703};
	st.shared.v4.u32 	[%r1+64], {%r4696, %r4697, %r4698, %r4699};
	st.shared.v4.u32 	[%r1+48], {%r4692, %r4693, %r4694, %r4695};
	st.shared.v4.u32 	[%r1+32], {%r4688, %r4689, %r4690, %r4691};
	st.shared.v4.u32 	[%r1+16], {%r4684, %r4685, %r4686, %r4687};
	st.shared.v4.u32 	[%r1], {%r4680, %r4681, %r4682, %r4683};
$L__BB44_294:
	add.s64 	%rd300, %rd298, %rd5;
	mad.lo.s64 	%rd301, %rd300, %rd3, %rd4;
	setp.ge.u64 	%p148, %rd301, %rd517;
	@%p148 bra 	$L__BB44_296;
	mul.lo.s64 	%rd961, %rd301, %rd6;
	shl.b64 	%rd962, %rd961, 7;
	add.s64 	%rd963, %rd1, %rd962;
	ld.global.v8.u32 	{%r4712, %r4713, %r4714, %r4715, %r4716, %r4717, %r4718, %r4719}, [%rd963];
	ld.global.v8.u32 	{%r4720, %r4721, %r4722, %r4723, %r4724, %r4725, %r4726, %r4727}, [%rd963+32];
	ld.global.v8.u32 	{%r4728, %r4729, %r4730, %r4731, %r4732, %r4733, %r4734, %r4735}, [%rd963+64];
	ld.global.v8.u32 	{%r4736, %r4737, %r4738, %r4739, %r4740, %r4741, %r4742, %r4743}, [%rd963+96];
	st.shared.v4.u32 	[%r1+112], {%r4740, %r4741, %r4742, %r4743};
	st.shared.v4.u32 	[%r1+96], {%r4736, %r4737, %r4738, %r4739};
	st.shared.v4.u32 	[%r1+80], {%r4732, %r4733, %r4734, %r4735};
	st.shared.v4.u32 	[%r1+64], {%r4728, %r4729, %r4730, %r4731};
	st.shared.v4.u32 	[%r1+48], {%r4724, %r4725, %r4726, %r4727};
	st.shared.v4.u32 	[%r1+32], {%r4720, %r4721, %r4722, %r4723};
	st.shared.v4.u32 	[%r1+16], {%r4716, %r4717, %r4718, %r4719};
	st.shared.v4.u32 	[%r1], {%r4712, %r4713, %r4714, %r4715};
$L__BB44_296:
	add.s64 	%rd302, %rd300, %rd5;
	mad.lo.s64 	%rd303, %rd302, %rd3, %rd4;
	setp.ge.u64 	%p149, %rd303, %rd517;
	@%p149 bra 	$L__BB44_298;
	mul.lo.s64 	%rd964, %rd303, %rd6;
	shl.b64 	%rd965, %rd964, 7;
	add.s64 	%rd966, %rd1, %rd965;
	ld.global.v8.u32 	{%r4744, %r4745, %r4746, %r4747, %r4748, %r4749, %r4750, %r4751}, [%rd966];
	ld.global.v8.u32 	{%r4752, %r4753, %r4754, %r4755, %r4756, %r4757, %r4758, %r4759}, [%rd966+32];
	ld.global.v8.u32 	{%r4760, %r4761, %r4762, %r4763, %r4764, %r4765, %r4766, %r4767}, [%rd966+64];
	ld.global.v8.u32 	{%r4768, %r4769, %r4770, %r4771, %r4772, %r4773, %r4774, %r4775}, [%rd966+96];
	st.shared.v4.u32 	[%r1+112], {%r4772, %r4773, %r4774, %r4775};
	st.shared.v4.u32 	[%r1+96], {%r4768, %r4769, %r4770, %r4771};
	st.shared.v4.u32 	[%r1+80], {%r4764, %r4765, %r4766, %r4767};
	st.shared.v4.u32 	[%r1+64], {%r4760, %r4761, %r4762, %r4763};
	st.shared.v4.u32 	[%r1+48], {%r4756, %r4757, %r4758, %r4759};
	st.shared.v4.u32 	[%r1+32], {%r4752, %r4753, %r4754, %r4755};
	st.shared.v4.u32 	[%r1+16], {%r4748, %r4749, %r4750, %r4751};
	st.shared.v4.u32 	[%r1], {%r4744, %r4745, %r4746, %r4747};
$L__BB44_298:
	add.s64 	%rd304, %rd302, %rd5;
	mad.lo.s64 	%rd305, %rd304, %rd3, %rd4;
	setp.ge.u64 	%p150, %rd305, %rd517;
	@%p150 bra 	$L__BB44_300;
	mul.lo.s64 	%rd967, %rd305, %rd6;
	shl.b64 	%rd968, %rd967, 7;
	add.s64 	%rd969, %rd1, %rd968;
	ld.global.v8.u32 	{%r4776, %r4777, %r4778, %r4779, %r4780, %r4781, %r4782, %r4783}, [%rd969];
	ld.global.v8.u32 	{%r4784, %r4785, %r4786, %r4787, %r4788, %r4789, %r4790, %r4791}, [%rd969+32];
	ld.global.v8.u32 	{%r4792, %r4793, %r4794, %r4795, %r4796, %r4797, %r4798, %r4799}, [%rd969+64];
	ld.global.v8.u32 	{%r4800, %r4801, %r4802, %r4803, %r4804, %r4805, %r4806, %r4807}, [%rd969+96];
	st.shared.v4.u32 	[%r1+112], {%r4804, %r4805, %r4806, %r4807};
	st.shared.v4.u32 	[%r1+96], {%r4800, %r4801, %r4802, %r4803};
	st.shared.v4.u32 	[%r1+80], {%r4796, %r4797, %r4798, %r4799};
	st.shared.v4.u32 	[%r1+64], {%r4792, %r4793, %r4794, %r4795};
	st.shared.v4.u32 	[%r1+48], {%r4788, %r4789, %r4790, %r4791};
	st.shared.v4.u32 	[%r1+32], {%r4784, %r4785, %r4786, %r4787};
	st.shared.v4.u32 	[%r1+16], {%r4780, %r4781, %r4782, %r4783};
	st.shared.v4.u32 	[%r1], {%r4776, %r4777, %r4778, %r4779};
$L__BB44_300:
	add.s64 	%rd306, %rd304, %rd5;
	mad.lo.s64 	%rd307, %rd306, %rd3, %rd4;
	setp.ge.u64 	%p151, %rd307, %rd517;
	@%p151 bra 	$L__BB44_302;
	mul.lo.s64 	%rd970, %rd307, %rd6;
	shl.b64 	%rd971, %rd970, 7;
	add.s64 	%rd972, %rd1, %rd971;
	ld.global.v8.u32 	{%r4808, %r4809, %r4810, %r4811, %r4812, %r4813, %r4814, %r4815}, [%rd972];
	ld.global.v8.u32 	{%r4816, %r4817, %r4818, %r4819, %r4820, %r4821, %r4822, %r4823}, [%rd972+32];
	ld.global.v8.u32 	{%r4824, %r4825, %r4826, %r4827, %r4828, %r4829, %r4830, %r4831}, [%rd972+64];
	ld.global.v8.u32 	{%r4832, %r4833, %r4834, %r4835, %r4836, %r4837, %r4838, %r4839}, [%rd972+96];
	st.shared.v4.u32 	[%r1+112], {%r4836, %r4837, %r4838, %r4839};
	st.shared.v4.u32 	[%r1+96], {%r4832, %r4833, %r4834, %r4835};
	st.shared.v4.u32 	[%r1+80], {%r4828, %r4829, %r4830, %r4831};
	st.shared.v4.u32 	[%r1+64], {%r4824, %r4825, %r4826, %r4827};
	st.shared.v4.u32 	[%r1+48], {%r4820, %r4821, %r4822, %r4823};
	st.shared.v4.u32 	[%r1+32], {%r4816, %r4817, %r4818, %r4819};
	st.shared.v4.u32 	[%r1+16], {%r4812, %r4813, %r4814, %r4815};
	st.shared.v4.u32 	[%r1], {%r4808, %r4809, %r4810, %r4811};
$L__BB44_302:
	add.s64 	%rd308, %rd306, %rd5;
	mad.lo.s64 	%rd309, %rd308, %rd3, %rd4;
	setp.ge.u64 	%p152, %rd309, %rd517;
	@%p152 bra 	$L__BB44_304;
	mul.lo.s64 	%rd973, %rd309, %rd6;
	shl.b64 	%rd974, %rd973, 7;
	add.s64 	%rd975, %rd1, %rd974;
	ld.global.v8.u32 	{%r4840, %r4841, %r4842, %r4843, %r4844, %r4845, %r4846, %r4847}, [%rd975];
	ld.global.v8.u32 	{%r4848, %r4849, %r4850, %r4851, %r4852, %r4853, %r4854, %r4855}, [%rd975+32];
	ld.global.v8.u32 	{%r4856, %r4857, %r4858, %r4859, %r4860, %r4861, %r4862, %r4863}, [%rd975+64];
	ld.global.v8.u32 	{%r4864, %r4865, %r4866, %r4867, %r4868, %r4869, %r4870, %r4871}, [%rd975+96];
	st.shared.v4.u32 	[%r1+112], {%r4868, %r4869, %r4870, %r4871};
	st.shared.v4.u32 	[%r1+96], {%r4864, %r4865, %r4866, %r4867};
	st.shared.v4.u32 	[%r1+80], {%r4860, %r4861, %r4862, %r4863};
	st.shared.v4.u32 	[%r1+64], {%r4856, %r4857, %r4858, %r4859};
	st.shared.v4.u32 	[%r1+48], {%r4852, %r4853, %r4854, %r4855};
	st.shared.v4.u32 	[%r1+32], {%r4848, %r4849, %r4850, %r4851};
	st.shared.v4.u32 	[%r1+16], {%r4844, %r4845, %r4846, %r4847};
	st.shared.v4.u32 	[%r1], {%r4840, %r4841, %r4842, %r4843};
$L__BB44_304:
	add.s64 	%rd310, %rd308, %rd5;
	mad.lo.s64 	%rd311, %rd310, %rd3, %rd4;
	setp.ge.u64 	%p153, %rd311, %rd517;
	@%p153 bra 	$L__BB44_306;
	mul.lo.s64 	%rd976, %rd311, %rd6;
	shl.b64 	%rd977, %rd976, 7;
	add.s64 	%rd978, %rd1, %rd977;
	ld.global.v8.u32 	{%r4872, %r4873, %r4874, %r4875, %r4876, %r4877, %r4878, %r4879}, [%rd978];
	ld.global.v8.u32 	{%r4880, %r4881, %r4882, %r4883, %r4884, %r4885, %r4886, %r4887}, [%rd978+32];
	ld.global.v8.u32 	{%r4888, %r4889, %r4890, %r4891, %r4892, %r4893, %r4894, %r4895}, [%rd978+64];
	ld.global.v8.u32 	{%r4896, %r4897, %r4898, %r4899, %r4900, %r4901, %r4902, %r4903}, [%rd978+96];
	st.shared.v4.u32 	[%r1+112], {%r4900, %r4901, %r4902, %r4903};
	st.shared.v4.u32 	[%r1+96], {%r4896, %r4897, %r4898, %r4899};
	st.shared.v4.u32 	[%r1+80], {%r4892, %r4893, %r4894, %r4895};
	st.shared.v4.u32 	[%r1+64], {%r4888, %r4889, %r4890, %r4891};
	st.shared.v4.u32 	[%r1+48], {%r4884, %r4885, %r4886, %r4887};
	st.shared.v4.u32 	[%r1+32], {%r4880, %r4881, %r4882, %r4883};
	st.shared.v4.u32 	[%r1+16], {%r4876, %r4877, %r4878, %r4879};
	st.shared.v4.u32 	[%r1], {%r4872, %r4873, %r4874, %r4875};
$L__BB44_306:
	add.s64 	%rd312, %rd310, %rd5;
	mad.lo.s64 	%rd313, %rd312, %rd3, %rd4;
	setp.ge.u64 	%p154, %rd313, %rd517;
	@%p154 bra 	$L__BB44_308;
	mul.lo.s64 	%rd979, %rd313, %rd6;
	shl.b64 	%rd980, %rd979, 7;
	add.s64 	%rd981, %rd1, %rd980;
	ld.global.v8.u32 	{%r4904, %r4905, %r4906, %r4907, %r4908, %r4909, %r4910, %r4911}, [%rd981];
	ld.global.v8.u32 	{%r4912, %r4913, %r4914, %r4915, %r4916, %r4917, %r4918, %r4919}, [%rd981+32];
	ld.global.v8.u32 	{%r4920, %r4921, %r4922, %r4923, %r4924, %r4925, %r4926, %r4927}, [%rd981+64];
	ld.global.v8.u32 	{%r4928, %r4929, %r4930, %r4931, %r4932, %r4933, %r4934, %r4935}, [%rd981+96];
	st.shared.v4.u32 	[%r1+112], {%r4932, %r4933, %r4934, %r4935};
	st.shared.v4.u32 	[%r1+96], {%r4928, %r4929, %r4930, %r4931};
	st.shared.v4.u32 	[%r1+80], {%r4924, %r4925, %r4926, %r4927};
	st.shared.v4.u32 	[%r1+64], {%r4920, %r4921, %r4922, %r4923};
	st.shared.v4.u32 	[%r1+48], {%r4916, %r4917, %r4918, %r4919};
	st.shared.v4.u32 	[%r1+32], {%r4912, %r4913, %r4914, %r4915};
	st.shared.v4.u32 	[%r1+16], {%r4908, %r4909, %r4910, %r4911};
	st.shared.v4.u32 	[%r1], {%r4904, %r4905, %r4906, %r4907};
$L__BB44_308:
	add.s64 	%rd314, %rd312, %rd5;
	mad.lo.s64 	%rd315, %rd314, %rd3, %rd4;
	setp.ge.u64 	%p155, %rd315, %rd517;
	@%p155 bra 	$L__BB44_310;
	mul.lo.s64 	%rd982, %rd315, %rd6;
	shl.b64 	%rd983, %rd982, 7;
	add.s64 	%rd984, %rd1, %rd983;
	ld.global.v8.u32 	{%r4936, %r4937, %r4938, %r4939, %r4940, %r4941, %r4942, %r4943}, [%rd984];
	ld.global.v8.u32 	{%r4944, %r4945, %r4946, %r4947, %r4948, %r4949, %r4950, %r4951}, [%rd984+32];
	ld.global.v8.u32 	{%r4952, %r4953, %r4954, %r4955, %r4956, %r4957, %r4958, %r4959}, [%rd984+64];
	ld.global.v8.u32 	{%r4960, %r4961, %r4962, %r4963, %r4964, %r4965, %r4966, %r4967}, [%rd984+96];
	st.shared.v4.u32 	[%r1+112], {%r4964, %r4965, %r4966, %r4967};
	st.shared.v4.u32 	[%r1+96], {%r4960, %r4961, %r4962, %r4963};
	st.shared.v4.u32 	[%r1+80], {%r4956, %r4957, %r4958, %r4959};
	st.shared.v4.u32 	[%r1+64], {%r4952, %r4953, %r4954, %r4955};
	st.shared.v4.u32 	[%r1+48], {%r4948, %r4949, %r4950, %r4951};
	st.shared.v4.u32 	[%r1+32], {%r4944, %r4945, %r4946, %r4947};
	st.shared.v4.u32 	[%r1+16], {%r4940, %r4941, %r4942, %r4943};
	st.shared.v4.u32 	[%r1], {%r4936, %r4937, %r4938, %r4939};
$L__BB44_310:
	add.s64 	%rd316, %rd314, %rd5;
	mad.lo.s64 	%rd317, %rd316, %rd3, %rd4;
	setp.ge.u64 	%p156, %rd317, %rd517;
	@%p156 bra 	$L__BB44_312;
	mul.lo.s64 	%rd985, %rd317, %rd6;
	shl.b64 	%rd986, %rd985, 7;
	add.s64 	%rd987, %rd1, %rd986;
	ld.global.v8.u32 	{%r4968, %r4969, %r4970, %r4971, %r4972, %r4973, %r4974, %r4975}, [%rd987];
	ld.global.v8.u32 	{%r4976, %r4977, %r4978, %r4979, %r4980, %r4981, %r4982, %r4983}, [%rd987+32];
	ld.global.v8.u32 	{%r4984, %r4985, %r4986, %r4987, %r4988, %r4989, %r4990, %r4991}, [%rd987+64];
	ld.global.v8.u32 	{%r4992, %r4993, %r4994, %r4995, %r4996, %r4997, %r4998, %r4999}, [%rd987+96];
	st.shared.v4.u32 	[%r1+112], {%r4996, %r4997, %r4998, %r4999};
	st.shared.v4.u32 	[%r1+96], {%r4992, %r4993, %r4994, %r4995};
	st.shared.v4.u32 	[%r1+80], {%r4988, %r4989, %r4990, %r4991};
	st.shared.v4.u32 	[%r1+64], {%r4984, %r4985, %r4986, %r4987};
	st.shared.v4.u32 	[%r1+48], {%r4980, %r4981, %r4982, %r4983};
	st.shared.v4.u32 	[%r1+32], {%r4976, %r4977, %r4978, %r4979};
	st.shared.v4.u32 	[%r1+16], {%r4972, %r4973, %r4974, %r4975};
	st.shared.v4.u32 	[%r1], {%r4968, %r4969, %r4970, %r4971};
$L__BB44_312:
	add.s64 	%rd318, %rd316, %rd5;
	mad.lo.s64 	%rd319, %rd318, %rd3, %rd4;
	setp.ge.u64 	%p157, %rd319, %rd517;
	@%p157 bra 	$L__BB44_314;
	mul.lo.s64 	%rd988, %rd319, %rd6;
	shl.b64 	%rd989, %rd988, 7;
	add.s64 	%rd990, %rd1, %rd989;
	ld.global.v8.u32 	{%r5000, %r5001, %r5002, %r5003, %r5004, %r5005, %r5006, %r5007}, [%rd990];
	ld.global.v8.u32 	{%r5008, %r5009, %r5010, %r5011, %r5012, %r5013, %r5014, %r5015}, [%rd990+32];
	ld.global.v8.u32 	{%r5016, %r5017, %r5018, %r5019, %r5020, %r5021, %r5022, %r5023}, [%rd990+64];
	ld.global.v8.u32 	{%r5024, %r5025, %r5026, %r5027, %r5028, %r5029, %r5030, %r5031}, [%rd990+96];
	st.shared.v4.u32 	[%r1+112], {%r5028, %r5029, %r5030, %r5031};
	st.shared.v4.u32 	[%r1+96], {%r5024, %r5025, %r5026, %r5027};
	st.shared.v4.u32 	[%r1+80], {%r5020, %r5021, %r5022, %r5023};
	st.shared.v4.u32 	[%r1+64], {%r5016, %r5017, %r5018, %r5019};
	st.shared.v4.u32 	[%r1+48], {%r5012, %r5013, %r5014, %r5015};
	st.shared.v4.u32 	[%r1+32], {%r5008, %r5009, %r5010, %r5011};
	st.shared.v4.u32 	[%r1+16], {%r5004, %r5005, %r5006, %r5007};
	st.shared.v4.u32 	[%r1], {%r5000, %r5001, %r5002, %r5003};
$L__BB44_314:
	add.s64 	%rd320, %rd318, %rd5;
	mad.lo.s64 	%rd321, %rd320, %rd3, %rd4;
	setp.ge.u64 	%p158, %rd321, %rd517;
	@%p158 bra 	$L__BB44_316;
	mul.lo.s64 	%rd991, %rd321, %rd6;
	shl.b64 	%rd992, %rd991, 7;
	add.s64 	%rd993, %rd1, %rd992;
	ld.global.v8.u32 	{%r5032, %r5033, %r5034, %r5035, %r5036, %r5037, %r5038, %r5039}, [%rd993];
	ld.global.v8.u32 	{%r5040, %r5041, %r5042, %r5043, %r5044, %r5045, %r5046, %r5047}, [%rd993+32];
	ld.global.v8.u32 	{%r5048, %r5049, %r5050, %r5051, %r5052, %r5053, %r5054, %r5055}, [%rd993+64];
	ld.global.v8.u32 	{%r5056, %r5057, %r5058, %r5059, %r5060, %r5061, %r5062, %r5063}, [%rd993+96];
	st.shared.v4.u32 	[%r1+112], {%r5060, %r5061, %r5062, %r5063};
	st.shared.v4.u32 	[%r1+96], {%r5056, %r5057, %r5058, %r5059};
	st.shared.v4.u32 	[%r1+80], {%r5052, %r5053, %r5054, %r5055};
	st.shared.v4.u32 	[%r1+64], {%r5048, %r5049, %r5050, %r5051};
	st.shared.v4.u32 	[%r1+48], {%r5044, %r5045, %r5046, %r5047};
	st.shared.v4.u32 	[%r1+32], {%r5040, %r5041, %r5042, %r5043};
	st.shared.v4.u32 	[%r1+16], {%r5036, %r5037, %r5038, %r5039};
	st.shared.v4.u32 	[%r1], {%r5032, %r5033, %r5034, %r5035};
$L__BB44_316:
	add.s64 	%rd322, %rd320, %rd5;
	mad.lo.s64 	%rd323, %rd322, %rd3, %rd4;
	setp.ge.u64 	%p159, %rd323, %rd517;
	@%p159 bra 	$L__BB44_318;
	mul.lo.s64 	%rd994, %rd323, %rd6;
	shl.b64 	%rd995, %rd994, 7;
	add.s64 	%rd996, %rd1, %rd995;
	ld.global.v8.u32 	{%r5064, %r5065, %r5066, %r5067, %r5068, %r5069, %r5070, %r5071}, [%rd996];
	ld.global.v8.u32 	{%r5072, %r5073, %r5074, %r5075, %r5076, %r5077, %r5078, %r5079}, [%rd996+32];
	ld.global.v8.u32 	{%r5080, %r5081, %r5082, %r5083, %r5084, %r5085, %r5086, %r5087}, [%rd996+64];
	ld.global.v8.u32 	{%r5088, %r5089, %r5090, %r5091, %r5092, %r5093, %r5094, %r5095}, [%rd996+96];
	st.shared.v4.u32 	[%r1+112], {%r5092, %r5093, %r5094, %r5095};
	st.shared.v4.u32 	[%r1+96], {%r5088, %r5089, %r5090, %r5091};
	st.shared.v4.u32 	[%r1+80], {%r5084, %r5085, %r5086, %r5087};
	st.shared.v4.u32 	[%r1+64], {%r5080, %r5081, %r5082, %r5083};
	st.shared.v4.u32 	[%r1+48], {%r5076, %r5077, %r5078, %r5079};
	st.shared.v4.u32 	[%r1+32], {%r5072, %r5073, %r5074, %r5075};
	st.shared.v4.u32 	[%r1+16], {%r5068, %r5069, %r5070, %r5071};
	st.shared.v4.u32 	[%r1], {%r5064, %r5065, %r5066, %r5067};
$L__BB44_318:
	add.s64 	%rd324, %rd322, %rd5;
	mad.lo.s64 	%rd325, %rd324, %rd3, %rd4;
	setp.ge.u64 	%p160, %rd325, %rd517;
	@%p160 bra 	$L__BB44_320;
	mul.lo.s64 	%rd997, %rd325, %rd6;
	shl.b64 	%rd998, %rd997, 7;
	add.s64 	%rd999, %rd1, %rd998;
	ld.global.v8.u32 	{%r5096, %r5097, %r5098, %r5099, %r5100, %r5101, %r5102, %r5103}, [%rd999];
	ld.global.v8.u32 	{%r5104, %r5105, %r5106, %r5107, %r5108, %r5109, %r5110, %r5111}, [%rd999+32];
	ld.global.v8.u32 	{%r5112, %r5113, %r5114, %r5115, %r5116, %r5117, %r5118, %r5119}, [%rd999+64];
	ld.global.v8.u32 	{%r5120, %r5121, %r5122, %r5123, %r5124, %r5125, %r5126, %r5127}, [%rd999+96];
	st.shared.v4.u32 	[%r1+112], {%r5124, %r5125, %r5126, %r5127};
	st.shared.v4.u32 	[%r1+96], {%r5120, %r5121, %r5122, %r5123};
	st.shared.v4.u32 	[%r1+80], {%r5116, %r5117, %r5118, %r5119};
	st.shared.v4.u32 	[%r1+64], {%r5112, %r5113, %r5114, %r5115};
	st.shared.v4.u32 	[%r1+48], {%r5108, %r5109, %r5110, %r5111};
	st.shared.v4.u32 	[%r1+32], {%r5104, %r5105, %r5106, %r5107};
	st.shared.v4.u32 	[%r1+16], {%r5100, %r5101, %r5102, %r5103};
	st.shared.v4.u32 	[%r1], {%r5096, %r5097, %r5098, %r5099};
$L__BB44_320:
	add.s64 	%rd326, %rd324, %rd5;
	mad.lo.s64 	%rd327, %rd326, %rd3, %rd4;
	setp.ge.u64 	%p161, %rd327, %rd517;
	@%p161 bra 	$L__BB44_322;
	mul.lo.s64 	%rd1000, %rd327, %rd6;
	shl.b64 	%rd1001, %rd1000, 7;
	add.s64 	%rd1002, %rd1, %rd1001;
	ld.global.v8.u32 	{%r5128, %r5129, %r5130, %r5131, %r5132, %r5133, %r5134, %r5135}, [%rd1002];
	ld.global.v8.u32 	{%r5136, %r5137, %r5138, %r5139, %r5140, %r5141, %r5142, %r5143}, [%rd1002+32];
	ld.global.v8.u32 	{%r5144, %r5145, %r5146, %r5147, %r5148, %r5149, %r5150, %r5151}, [%rd1002+64];
	ld.global.v8.u32 	{%r5152, %r5153, %r5154, %r5155, %r5156, %r5157, %r5158, %r5159}, [%rd1002+96];
	st.shared.v4.u32 	[%r1+112], {%r5156, %r5157, %r5158, %r5159};
	st.shared.v4.u32 	[%r1+96], {%r5152, %r5153, %r5154, %r5155};
	st.shared.v4.u32 	[%r1+80], {%r5148, %r5149, %r5150, %r5151};
	st.shared.v4.u32 	[%r1+64], {%r5144, %r5145, %r5146, %r5147};
	st.shared.v4.u32 	[%r1+48], {%r5140, %r5141, %r5142, %r5143};
	st.shared.v4.u32 	[%r1+32], {%r5136, %r5137, %r5138, %r5139};
	st.shared.v4.u32 	[%r1+16], {%r5132, %r5133, %r5134, %r5135};
	st.shared.v4.u32 	[%r1], {%r5128, %r5129, %r5130, %r5131};
$L__BB44_322:
	add.s64 	%rd328, %rd326, %rd5;
	mad.lo.s64 	%rd329, %rd328, %rd3, %rd4;
	setp.ge.u64 	%p162, %rd329, %rd517;
	@%p162 bra 	$L__BB44_324;
	mul.lo.s64 	%rd1003, %rd329, %rd6;
	shl.b64 	%rd1004, %rd1003, 7;
	add.s64 	%rd1005, %rd1, %rd1004;
	ld.global.v8.u32 	{%r5160, %r5161, %r5162, %r5163, %r5164, %r5165, %r5166, %r5167}, [%rd1005];
	ld.global.v8.u32 	{%r5168, %r5169, %r5170, %r5171, %r5172, %r5173, %r5174, %r5175}, [%rd1005+32];
	ld.global.v8.u32 	{%r5176, %r5177, %r5178, %r5179, %r5180, %r5181, %r5182, %r5183}, [%rd1005+64];
	ld.global.v8.u32 	{%r5184, %r5185, %r5186, %r5187, %r5188, %r5189, %r5190, %r5191}, [%rd1005+96];
	st.shared.v4.u32 	[%r1+112], {%r5188, %r5189, %r5190, %r5191};
	st.shared.v4.u32 	[%r1+96], {%r5184, %r5185, %r5186, %r5187};
	st.shared.v4.u32 	[%r1+80], {%r5180, %r5181, %r5182, %r5183};
	st.shared.v4.u32 	[%r1+64], {%r5176, %r5177, %r5178, %r5179};
	st.shared.v4.u32 	[%r1+48], {%r5172, %r5173, %r5174, %r5175};
	st.shared.v4.u32 	[%r1+32], {%r5168, %r5169, %r5170, %r5171};
	st.shared.v4.u32 	[%r1+16], {%r5164, %r5165, %r5166, %r5167};
	st.shared.v4.u32 	[%r1], {%r5160, %r5161, %r5162, %r5163};
$L__BB44_324:
	add.s64 	%rd330, %rd328, %rd5;
	mad.lo.s64 	%rd331, %rd330, %rd3, %rd4;
	setp.ge.u64 	%p163, %rd331, %rd517;
	@%p163 bra 	$L__BB44_326;
	mul.lo.s64 	%rd1006, %rd331, %rd6;
	shl.b64 	%rd1007, %rd1006, 7;
	add.s64 	%rd1008, %rd1, %rd1007;
	ld.global.v8.u32 	{%r5192, %r5193, %r5194, %r5195, %r5196, %r5197, %r5198, %r5199}, [%rd1008];
	ld.global.v8.u32 	{%r5200, %r5201, %r5202, %r5203, %r5204, %r5205, %r5206, %r5207}, [%rd1008+32];
	ld.global.v8.u32 	{%r5208, %r5209, %r5210, %r5211, %r5212, %r5213, %r5214, %r5215}, [%rd1008+64];
	ld.global.v8.u32 	{%r5216, %r5217, %r5218, %r5219, %r5220, %r5221, %r5222, %r5223}, [%rd1008+96];
	st.shared.v4.u32 	[%r1+112], {%r5220, %r5221, %r5222, %r5223};
	st.shared.v4.u32 	[%r1+96], {%r5216, %r5217, %r5218, %r5219};
	st.shared.v4.u32 	[%r1+80], {%r5212, %r5213, %r5214, %r5215};
	st.shared.v4.u32 	[%r1+64], {%r5208, %r5209, %r5210, %r5211};
	st.shared.v4.u32 	[%r1+48], {%r5204, %r5205, %r5206, %r5207};
	st.shared.v4.u32 	[%r1+32], {%r5200, %r5201, %r5202, %r5203};
	st.shared.v4.u32 	[%r1+16], {%r5196, %r5197, %r5198, %r5199};
	st.shared.v4.u32 	[%r1], {%r5192, %r5193, %r5194, %r5195};
$L__BB44_326:
	add.s64 	%rd332, %rd330, %rd5;
	mad.lo.s64 	%rd333, %rd332, %rd3, %rd4;
	setp.ge.u64 	%p164, %rd333, %rd517;
	@%p164 bra 	$L__BB44_328;
	mul.lo.s64 	%rd1009, %rd333, %rd6;
	shl.b64 	%rd1010, %rd1009, 7;
	add.s64 	%rd1011, %rd1, %rd1010;
	ld.global.v8.u32 	{%r5224, %r5225, %r5226, %r5227, %r5228, %r5229, %r5230, %r5231}, [%rd1011];
	ld.global.v8.u32 	{%r5232, %r5233, %r5234, %r5235, %r5236, %r5237, %r5238, %r5239}, [%rd1011+32];
	ld.global.v8.u32 	{%r5240, %r5241, %r5242, %r5243, %r5244, %r5245, %r5246, %r5247}, [%rd1011+64];
	ld.global.v8.u32 	{%r5248, %r5249, %r5250, %r5251, %r5252, %r5253, %r5254, %r5255}, [%rd1011+96];
	st.shared.v4.u32 	[%r1+112], {%r5252, %r5253, %r5254, %r5255};
	st.shared.v4.u32 	[%r1+96], {%r5248, %r5249, %r5250, %r5251};
	st.shared.v4.u32 	[%r1+80], {%r5244, %r5245, %r5246, %r5247};
	st.shared.v4.u32 	[%r1+64], {%r5240, %r5241, %r5242, %r5243};
	st.shared.v4.u32 	[%r1+48], {%r5236, %r5237, %r5238, %r5239};
	st.shared.v4.u32 	[%r1+32], {%r5232, %r5233, %r5234, %r5235};
	st.shared.v4.u32 	[%r1+16], {%r5228, %r5229, %r5230, %r5231};
	st.shared.v4.u32 	[%r1], {%r5224, %r5225, %r5226, %r5227};
$L__BB44_328:
	add.s64 	%rd334, %rd332, %rd5;
	mad.lo.s64 	%rd335, %rd334, %rd3, %rd4;
	setp.ge.u64 	%p165, %rd335, %rd517;
	@%p165 bra 	$L__BB44_330;
	mul.lo.s64 	%rd1012, %rd335, %rd6;
	shl.b64 	%rd1013, %rd1012, 7;
	add.s64 	%rd1014, %rd1, %rd1013;
	ld.global.v8.u32 	{%r5256, %r5257, %r5258, %r5259, %r5260, %r5261, %r5262, %r5263}, [%rd1014];
	ld.global.v8.u32 	{%r5264, %r5265, %r5266, %r5267, %r5268, %r5269, %r5270, %r5271}, [%rd1014+32];
	ld.global.v8.u32 	{%r5272, %r5273, %r5274, %r5275, %r5276, %r5277, %r5278, %r5279}, [%rd1014+64];
	ld.global.v8.u32 	{%r5280, %r5281, %r5282, %r5283, %r5284, %r5285, %r5286, %r5287}, [%rd1014+96];
	st.shared.v4.u32 	[%r1+112], {%r5284, %r5285, %r5286, %r5287};
	st.shared.v4.u32 	[%r1+96], {%r5280, %r5281, %r5282, %r5283};
	st.shared.v4.u32 	[%r1+80], {%r5276, %r5277, %r5278, %r5279};
	st.shared.v4.u32 	[%r1+64], {%r5272, %r5273, %r5274, %r5275};
	st.shared.v4.u32 	[%r1+48], {%r5268, %r5269, %r5270, %r5271};
	st.shared.v4.u32 	[%r1+32], {%r5264, %r5265, %r5266, %r5267};
	st.shared.v4.u32 	[%r1+16], {%r5260, %r5261, %r5262, %r5263};
	st.shared.v4.u32 	[%r1], {%r5256, %r5257, %r5258, %r5259};
$L__BB44_330:
	add.s64 	%rd336, %rd334, %rd5;
	mad.lo.s64 	%rd337, %rd336, %rd3, %rd4;
	setp.ge.u64 	%p166, %rd337, %rd517;
	@%p166 bra 	$L__BB44_332;
	mul.lo.s64 	%rd1015, %rd337, %rd6;
	shl.b64 	%rd1016, %rd1015, 7;
	add.s64 	%rd1017, %rd1, %rd1016;
	ld.global.v8.u32 	{%r5288, %r5289, %r5290, %r5291, %r5292, %r5293, %r5294, %r5295}, [%rd1017];
	ld.global.v8.u32 	{%r5296, %r5297, %r5298, %r5299, %r5300, %r5301, %r5302, %r5303}, [%rd1017+32];
	ld.global.v8.u32 	{%r5304, %r5305, %r5306, %r5307, %r5308, %r5309, %r5310, %r5311}, [%rd1017+64];
	ld.global.v8.u32 	{%r5312, %r5313, %r5314, %r5315, %r5316, %r5317, %r5318, %r5319}, [%rd1017+96];
	st.shared.v4.u32 	[%r1+112], {%r5316, %r5317, %r5318, %r5319};
	st.shared.v4.u32 	[%r1+96], {%r5312, %r5313, %r5314, %r5315};
	st.shared.v4.u32 	[%r1+80], {%r5308, %r5309, %r5310, %r5311};
	st.shared.v4.u32 	[%r1+64], {%r5304, %r5305, %r5306, %r5307};
	st.shared.v4.u32 	[%r1+48], {%r5300, %r5301, %r5302, %r5303};
	st.shared.v4.u32 	[%r1+32], {%r5296, %r5297, %r5298, %r5299};
	st.shared.v4.u32 	[%r1+16], {%r5292, %r5293, %r5294, %r5295};
	st.shared.v4.u32 	[%r1], {%r5288, %r5289, %r5290, %r5291};
$L__BB44_332:
	add.s64 	%rd338, %rd336, %rd5;
	mad.lo.s64 	%rd339, %rd338, %rd3, %rd4;
	setp.ge.u64 	%p167, %rd339, %rd517;
	@%p167 bra 	$L__BB44_334;
	mul.lo.s64 	%rd1018, %rd339, %rd6;
	shl.b64 	%rd1019, %rd1018, 7;
	add.s64 	%rd1020, %rd1, %rd1019;
	ld.global.v8.u32 	{%r5320, %r5321, %r5322, %r5323, %r5324, %r5325, %r5326, %r5327}, [%rd1020];
	ld.global.v8.u32 	{%r5328, %r5329, %r5330, %r5331, %r5332, %r5333, %r5334, %r5335}, [%rd1020+32];
	ld.global.v8.u32 	{%r5336, %r5337, %r5338, %r5339, %r5340, %r5341, %r5342, %r5343}, [%rd1020+64];
	ld.global.v8.u32 	{%r5344, %r5345, %r5346, %r5347, %r5348, %r5349, %r5350, %r5351}, [%rd1020+96];
	st.shared.v4.u32 	[%r1+112], {%r5348, %r5349, %r5350, %r5351};
	st.shared.v4.u32 	[%r1+96], {%r5344, %r5345, %r5346, %r5347};
	st.shared.v4.u32 	[%r1+80], {%r5340, %r5341, %r5342, %r5343};
	st.shared.v4.u32 	[%r1+64], {%r5336, %r5337, %r5338, %r5339};
	st.shared.v4.u32 	[%r1+48], {%r5332, %r5333, %r5334, %r5335};
	st.shared.v4.u32 	[%r1+32], {%r5328, %r5329, %r5330, %r5331};
	st.shared.v4.u32 	[%r1+16], {%r5324, %r5325, %r5326, %r5327};
	st.shared.v4.u32 	[%r1], {%r5320, %r5321, %r5322, %r5323};
$L__BB44_334:
	add.s64 	%rd340, %rd338, %rd5;
	mad.lo.s64 	%rd341, %rd340, %rd3, %rd4;
	setp.ge.u64 	%p168, %rd341, %rd517;
	@%p168 bra 	$L__BB44_336;
	mul.lo.s64 	%rd1021, %rd341, %rd6;
	shl.b64 	%rd1022, %rd1021, 7;
	add.s64 	%rd1023, %rd1, %rd1022;
	ld.global.v8.u32 	{%r5352, %r5353, %r5354, %r5355, %r5356, %r5357, %r5358, %r5359}, [%rd1023];
	ld.global.v8.u32 	{%r5360, %r5361, %r5362, %r5363, %r5364, %r5365, %r5366, %r5367}, [%rd1023+32];
	ld.global.v8.u32 	{%r5368, %r5369, %r5370, %r5371, %r5372, %r5373, %r5374, %r5375}, [%rd1023+64];
	ld.global.v8.u32 	{%r5376, %r5377, %r5378, %r5379, %r5380, %r5381, %r5382, %r5383}, [%rd1023+96];
	st.shared.v4.u32 	[%r1+112], {%r5380, %r5381, %r5382, %r5383};
	st.shared.v4.u32 	[%r1+96], {%r5376, %r5377, %r5378, %r5379};
	st.shared.v4.u32 	[%r1+80], {%r5372, %r5373, %r5374, %r5375};
	st.shared.v4.u32 	[%r1+64], {%r5368, %r5369, %r5370, %r5371};
	st.shared.v4.u32 	[%r1+48], {%r5364, %r5365, %r5366, %r5367};
	st.shared.v4.u32 	[%r1+32], {%r5360, %r5361, %r5362, %r5363};
	st.shared.v4.u32 	[%r1+16], {%r5356, %r5357, %r5358, %r5359};
	st.shared.v4.u32 	[%r1], {%r5352, %r5353, %r5354, %r5355};
$L__BB44_336:
	add.s64 	%rd342, %rd340, %rd5;
	mad.lo.s64 	%rd343, %rd342, %rd3, %rd4;
	setp.ge.u64 	%p169, %rd343, %rd517;
	@%p169 bra 	$L__BB44_338;
	mul.lo.s64 	%rd1024, %rd343, %rd6;
	shl.b64 	%rd1025, %rd1024, 7;
	add.s64 	%rd1026, %rd1, %rd1025;
	ld.global.v8.u32 	{%r5384, %r5385, %r5386, %r5387, %r5388, %r5389, %r5390, %r5391}, [%rd1026];
	ld.global.v8.u32 	{%r5392, %r5393, %r5394, %r5395, %r5396, %r5397, %r5398, %r5399}, [%rd1026+32];
	ld.global.v8.u32 	{%r5400, %r5401, %r5402, %r5403, %r5404, %r5405, %r5406, %r5407}, [%rd1026+64];
	ld.global.v8.u32 	{%r5408, %r5409, %r5410, %r5411, %r5412, %r5413, %r5414, %r5415}, [%rd1026+96];
	st.shared.v4.u32 	[%r1+112], {%r5412, %r5413, %r5414, %r5415};
	st.shared.v4.u32 	[%r1+96], {%r5408, %r5409, %r5410, %r5411};
	st.shared.v4.u32 	[%r1+80], {%r5404, %r5405, %r5406, %r5407};
	st.shared.v4.u32 	[%r1+64], {%r5400, %r5401, %r5402, %r5403};
	st.shared.v4.u32 	[%r1+48], {%r5396, %r5397, %r5398, %r5399};
	st.shared.v4.u32 	[%r1+32], {%r5392, %r5393, %r5394, %r5395};
	st.shared.v4.u32 	[%r1+16], {%r5388, %r5389, %r5390, %r5391};
	st.shared.v4.u32 	[%r1], {%r5384, %r5385, %r5386, %r5387};
$L__BB44_338:
	add.s64 	%rd344, %rd342, %rd5;
	mad.lo.s64 	%rd345, %rd344, %rd3, %rd4;
	setp.ge.u64 	%p170, %rd345, %rd517;
	@%p170 bra 	$L__BB44_340;
	mul.lo.s64 	%rd1027, %rd345, %rd6;
	shl.b64 	%rd1028, %rd1027, 7;
	add.s64 	%rd1029, %rd1, %rd1028;
	ld.global.v8.u32 	{%r5416, %r5417, %r5418, %r5419, %r5420, %r5421, %r5422, %r5423}, [%rd1029];
	ld.global.v8.u32 	{%r5424, %r5425, %r5426, %r5427, %r5428, %r5429, %r5430, %r5431}, [%rd1029+32];
	ld.global.v8.u32 	{%r5432, %r5433, %r5434, %r5435, %r5436, %r5437, %r5438, %r5439}, [%rd1029+64];
	ld.global.v8.u32 	{%r5440, %r5441, %r5442, %r5443, %r5444, %r5445, %r5446, %r5447}, [%rd1029+96];
	st.shared.v4.u32 	[%r1+112], {%r5444, %r5445, %r5446, %r5447};
	st.shared.v4.u32 	[%r1+96], {%r5440, %r5441, %r5442, %r5443};
	st.shared.v4.u32 	[%r1+80], {%r5436, %r5437, %r5438, %r5439};
	st.shared.v4.u32 	[%r1+64], {%r5432, %r5433, %r5434, %r5435};
	st.shared.v4.u32 	[%r1+48], {%r5428, %r5429, %r5430, %r5431};
	st.shared.v4.u32 	[%r1+32], {%r5424, %r5425, %r5426, %r5427};
	st.shared.v4.u32 	[%r1+16], {%r5420, %r5421, %r5422, %r5423};
	st.shared.v4.u32 	[%r1], {%r5416, %r5417, %r5418, %r5419};
$L__BB44_340:
	add.s64 	%rd346, %rd344, %rd5;
	mad.lo.s64 	%rd347, %rd346, %rd3, %rd4;
	setp.ge.u64 	%p171, %rd347, %rd517;
	@%p171 bra 	$L__BB44_342;
	mul.lo.s64 	%rd1030, %rd347, %rd6;
	shl.b64 	%rd1031, %rd1030, 7;
	add.s64 	%rd1032, %rd1, %rd1031;
	ld.global.v8.u32 	{%r5448, %r5449, %r5450, %r5451, %r5452, %r5453, %r5454, %r5455}, [%rd1032];
	ld.global.v8.u32 	{%r5456, %r5457, %r5458, %r5459, %r5460, %r5461, %r5462, %r5463}, [%rd1032+32];
	ld.global.v8.u32 	{%r5464, %r5465, %r5466, %r5467, %r5468, %r5469, %r5470, %r5471}, [%rd1032+64];
	ld.global.v8.u32 	{%r5472, %r5473, %r5474, %r5475, %r5476, %r5477, %r5478, %r5479}, [%rd1032+96];
	st.shared.v4.u32 	[%r1+112], {%r5476, %r5477, %r5478, %r5479};
	st.shared.v4.u32 	[%r1+96], {%r5472, %r5473, %r5474, %r5475};
	st.shared.v4.u32 	[%r1+80], {%r5468, %r5469, %r5470, %r5471};
	st.shared.v4.u32 	[%r1+64], {%r5464, %r5465, %r5466, %r5467};
	st.shared.v4.u32 	[%r1+48], {%r5460, %r5461, %r5462, %r5463};
	st.shared.v4.u32 	[%r1+32], {%r5456, %r5457, %r5458, %r5459};
	st.shared.v4.u32 	[%r1+16], {%r5452, %r5453, %r5454, %r5455};
	st.shared.v4.u32 	[%r1], {%r5448, %r5449, %r5450, %r5451};
$L__BB44_342:
	add.s64 	%rd348, %rd346, %rd5;
	mad.lo.s64 	%rd349, %rd348, %rd3, %rd4;
	setp.ge.u64 	%p172, %rd349, %rd517;
	@%p172 bra 	$L__BB44_344;
	mul.lo.s64 	%rd1033, %rd349, %rd6;
	shl.b64 	%rd1034, %rd1033, 7;
	add.s64 	%rd1035, %rd1, %rd1034;
	ld.global.v8.u32 	{%r5480, %r5481, %r5482, %r5483, %r5484, %r5485, %r5486, %r5487}, [%rd1035];
	ld.global.v8.u32 	{%r5488, %r5489, %r5490, %r5491, %r5492, %r5493, %r5494, %r5495}, [%rd1035+32];
	ld.global.v8.u32 	{%r5496, %r5497, %r5498, %r5499, %r5500, %r5501, %r5502, %r5503}, [%rd1035+64];
	ld.global.v8.u32 	{%r5504, %r5505, %r5506, %r5507, %r5508, %r5509, %r5510, %r5511}, [%rd1035+96];
	st.shared.v4.u32 	[%r1+112], {%r5508, %r5509, %r5510, %r5511};
	st.shared.v4.u32 	[%r1+96], {%r5504, %r5505, %r5506, %r5507};
	st.shared.v4.u32 	[%r1+80], {%r5500, %r5501, %r5502, %r5503};
	st.shared.v4.u32 	[%r1+64], {%r5496, %r5497, %r5498, %r5499};
	st.shared.v4.u32 	[%r1+48], {%r5492, %r5493, %r5494, %r5495};
	st.shared.v4.u32 	[%r1+32], {%r5488, %r5489, %r5490, %r5491};
	st.shared.v4.u32 	[%r1+16], {%r5484, %r5485, %r5486, %r5487};
	st.shared.v4.u32 	[%r1], {%r5480, %r5481, %r5482, %r5483};
$L__BB44_344:
	add.s64 	%rd350, %rd348, %rd5;
	mad.lo.s64 	%rd351, %rd350, %rd3, %rd4;
	setp.ge.u64 	%p173, %rd351, %rd517;
	@%p173 bra 	$L__BB44_346;
	mul.lo.s64 	%rd1036, %rd351, %rd6;
	shl.b64 	%rd1037, %rd1036, 7;
	add.s64 	%rd1038, %rd1, %rd1037;
	ld.global.v8.u32 	{%r5512, %r5513, %r5514, %r5515, %r5516, %r5517, %r5518, %r5519}, [%rd1038];
	ld.global.v8.u32 	{%r5520, %r5521, %r5522, %r5523, %r5524, %r5525, %r5526, %r5527}, [%rd1038+32];
	ld.global.v8.u32 	{%r5528, %r5529, %r5530, %r5531, %r5532, %r5533, %r5534, %r5535}, [%rd1038+64];
	ld.global.v8.u32 	{%r5536, %r5537, %r5538, %r5539, %r5540, %r5541, %r5542, %r5543}, [%rd1038+96];
	st.shared.v4.u32 	[%r1+112], {%r5540, %r5541, %r5542, %r5543};
	st.shared.v4.u32 	[%r1+96], {%r5536, %r5537, %r5538, %r5539};
	st.shared.v4.u32 	[%r1+80], {%r5532, %r5533, %r5534, %r5535};
	st.shared.v4.u32 	[%r1+64], {%r5528, %r5529, %r5530, %r5531};
	st.shared.v4.u32 	[%r1+48], {%r5524, %r5525, %r5526, %r5527};
	st.shared.v4.u32 	[%r1+32], {%r5520, %r5521, %r5522, %r5523};
	st.shared.v4.u32 	[%r1+16], {%r5516, %r5517, %r5518, %r5519};
	st.shared.v4.u32 	[%r1], {%r5512, %r5513, %r5514, %r5515};
$L__BB44_346:
	add.s64 	%rd352, %rd350, %rd5;
	mad.lo.s64 	%rd353, %rd352, %rd3, %rd4;
	setp.ge.u64 	%p174, %rd353, %rd517;
	@%p174 bra 	$L__BB44_348;
	mul.lo.s64 	%rd1039, %rd353, %rd6;
	shl.b64 	%rd1040, %rd1039, 7;
	add.s64 	%rd1041, %rd1, %rd1040;
	ld.global.v8.u32 	{%r5544, %r5545, %r5546, %r5547, %r5548, %r5549, %r5550, %r5551}, [%rd1041];
	ld.global.v8.u32 	{%r5552, %r5553, %r5554, %r5555, %r5556, %r5557, %r5558, %r5559}, [%rd1041+32];
	ld.global.v8.u32 	{%r5560, %r5561, %r5562, %r5563, %r5564, %r5565, %r5566, %r5567}, [%rd1041+64];
	ld.global.v8.u32 	{%r5568, %r5569, %r5570, %r5571, %r5572, %r5573, %r5574, %r5575}, [%rd1041+96];
	st.shared.v4.u32 	[%r1+112], {%r5572, %r5573, %r5574, %r5575};
	st.shared.v4.u32 	[%r1+96], {%r5568, %r5569, %r5570, %r5571};
	st.shared.v4.u32 	[%r1+80], {%r5564, %r5565, %r5566, %r5567};
	st.shared.v4.u32 	[%r1+64], {%r5560, %r5561, %r5562, %r5563};
	st.shared.v4.u32 	[%r1+48], {%r5556, %r5557, %r5558, %r5559};
	st.shared.v4.u32 	[%r1+32], {%r5552, %r5553, %r5554, %r5555};
	st.shared.v4.u32 	[%r1+16], {%r5548, %r5549, %r5550, %r5551};
	st.shared.v4.u32 	[%r1], {%r5544, %r5545, %r5546, %r5547};
$L__BB44_348:
	add.s64 	%rd354, %rd352, %rd5;
	mad.lo.s64 	%rd355, %rd354, %rd3, %rd4;
	setp.ge.u64 	%p175, %rd355, %rd517;
	@%p175 bra 	$L__BB44_350;
	mul.lo.s64 	%rd1042, %rd355, %rd6;
	shl.b64 	%rd1043, %rd1042, 7;
	add.s64 	%rd1044, %rd1, %rd1043;
	ld.global.v8.u32 	{%r5576, %r5577, %r5578, %r5579, %r5580, %r5581, %r5582, %r5583}, [%rd1044];
	ld.global.v8.u32 	{%r5584, %r5585, %r5586, %r5587, %r5588, %r5589, %r5590, %r5591}, [%rd1044+32];
	ld.global.v8.u32 	{%r5592, %r5593, %r5594, %r5595, %r5596, %r5597, %r5598, %r5599}, [%rd1044+64];
	ld.global.v8.u32 	{%r5600, %r5601, %r5602, %r5603, %r5604, %r5605, %r5606, %r5607}, [%rd1044+96];
	st.shared.v4.u32 	[%r1+112], {%r5604, %r5605, %r5606, %r5607};
	st.shared.v4.u32 	[%r1+96], {%r5600, %r5601, %r5602, %r5603};
	st.shared.v4.u32 	[%r1+80], {%r5596, %r5597, %r5598, %r5599};
	st.shared.v4.u32 	[%r1+64], {%r5592, %r5593, %r5594, %r5595};
	st.shared.v4.u32 	[%r1+48], {%r5588, %r5589, %r5590, %r5591};
	st.shared.v4.u32 	[%r1+32], {%r5584, %r5585, %r5586, %r5587};
	st.shared.v4.u32 	[%r1+16], {%r5580, %r5581, %r5582, %r5583};
	st.shared.v4.u32 	[%r1], {%r5576, %r5577, %r5578, %r5579};
$L__BB44_350:
	add.s64 	%rd356, %rd354, %rd5;
	mad.lo.s64 	%rd357, %rd356, %rd3, %rd4;
	setp.ge.u64 	%p176, %rd357, %rd517;
	@%p176 bra 	$L__BB44_352;
	mul.lo.s64 	%rd1045, %rd357, %rd6;
	shl.b64 	%rd1046, %rd1045, 7;
	add.s64 	%rd1047, %rd1, %rd1046;
	ld.global.v8.u32 	{%r5608, %r5609, %r5610, %r5611, %r5612, %r5613, %r5614, %r5615}, [%rd1047];
	ld.global.v8.u32 	{%r5616, %r5617, %r5618, %r5619, %r5620, %r5621, %r5622, %r5623}, [%rd1047+32];
	ld.global.v8.u32 	{%r5624, %r5625, %r5626, %r5627, %r5628, %r5629, %r5630, %r5631}, [%rd1047+64];
	ld.global.v8.u32 	{%r5632, %r5633, %r5634, %r5635, %r5636, %r5637, %r5638, %r5639}, [%rd1047+96];
	st.shared.v4.u32 	[%r1+112], {%r5636, %r5637, %r5638, %r5639};
	st.shared.v4.u32 	[%r1+96], {%r5632, %r5633, %r5634, %r5635};
	st.shared.v4.u32 	[%r1+80], {%r5628, %r5629, %r5630, %r5631};
	st.shared.v4.u32 	[%r1+64], {%r5624, %r5625, %r5626, %r5627};
	st.shared.v4.u32 	[%r1+48], {%r5620, %r5621, %r5622, %r5623};
	st.shared.v4.u32 	[%r1+32], {%r5616, %r5617, %r5618, %r5619};
	st.shared.v4.u32 	[%r1+16], {%r5612, %r5613, %r5614, %r5615};
	st.shared.v4.u32 	[%r1], {%r5608, %r5609, %r5610, %r5611};
$L__BB44_352:
	add.s64 	%rd358, %rd356, %rd5;
	mad.lo.s64 	%rd359, %rd358, %rd3, %rd4;
	setp.ge.u64 	%p177, %rd359, %rd517;
	@%p177 bra 	$L__BB44_354;
	mul.lo.s64 	%rd1048, %rd359, %rd6;
	shl.b64 	%rd1049, %rd1048, 7;
	add.s64 	%rd1050, %rd1, %rd1049;
	ld.global.v8.u32 	{%r5640, %r5641, %r5642, %r5643, %r5644, %r5645, %r5646, %r5647}, [%rd1050];
	ld.global.v8.u32 	{%r5648, %r5649, %r5650, %r5651, %r5652, %r5653, %r5654, %r5655}, [%rd1050+32];
	ld.global.v8.u32 	{%r5656, %r5657, %r5658, %r5659, %r5660, %r5661, %r5662, %r5663}, [%rd1050+64];
	ld.global.v8.u32 	{%r5664, %r5665, %r5666, %r5667, %r5668, %r5669, %r5670, %r5671}, [%rd1050+96];
	st.shared.v4.u32 	[%r1+112], {%r5668, %r5669, %r5670, %r5671};
	st.shared.v4.u32 	[%r1+96], {%r5664, %r5665, %r5666, %r5667};
	st.shared.v4.u32 	[%r1+80], {%r5660, %r5661, %r5662, %r5663};
	st.shared.v4.u32 	[%r1+64], {%r5656, %r5657, %r5658, %r5659};
	st.shared.v4.u32 	[%r1+48], {%r5652, %r5653, %r5654, %r5655};
	st.shared.v4.u32 	[%r1+32], {%r5648, %r5649, %r5650, %r5651};
	st.shared.v4.u32 	[%r1+16], {%r5644, %r5645, %r5646, %r5647};
	st.shared.v4.u32 	[%r1], {%r5640, %r5641, %r5642, %r5643};
$L__BB44_354:
	add.s64 	%rd360, %rd358, %rd5;
	mad.lo.s64 	%rd361, %rd360, %rd3, %rd4;
	setp.ge.u64 	%p178, %rd361, %rd517;
	@%p178 bra 	$L__BB44_356;
	mul.lo.s64 	%rd1051, %rd361, %rd6;
	shl.b64 	%rd1052, %rd1051, 7;
	add.s64 	%rd1053, %rd1, %rd1052;
	ld.global.v8.u32 	{%r5672, %r5673, %r5674, %r5675, %r5676, %r5677, %r5678, %r5679}, [%rd1053];
	ld.global.v8.u32 	{%r5680, %r5681, %r5682, %r5683, %r5684, %r5685, %r5686, %r5687}, [%rd1053+32];
	ld.global.v8.u32 	{%r5688, %r5689, %r5690, %r5691, %r5692, %r5693, %r5694, %r5695}, [%rd1053+64];
	ld.global.v8.u32 	{%r5696, %r5697, %r5698, %r5699, %r5700, %r5701, %r5702, %r5703}, [%rd1053+96];
	st.shared.v4.u32 	[%r1+112], {%r5700, %r5701, %r5702, %r5703};
	st.shared.v4.u32 	[%r1+96], {%r5696, %r5697, %r5698, %r5699};
	st.shared.v4.u32 	[%r1+80], {%r5692, %r5693, %r5694, %r5695};
	st.shared.v4.u32 	[%r1+64], {%r5688, %r5689, %r5690, %r5691};
	st.shared.v4.u32 	[%r1+48], {%r5684, %r5685, %r5686, %r5687};
	st.shared.v4.u32 	[%r1+32], {%r5680, %r5681, %r5682, %r5683};
	st.shared.v4.u32 	[%r1+16], {%r5676, %r5677, %r5678, %r5679};
	st.shared.v4.u32 	[%r1], {%r5672, %r5673, %r5674, %r5675};
$L__BB44_356:
	add.s64 	%rd362, %rd360, %rd5;
	mad.lo.s64 	%rd363, %rd362, %rd3, %rd4;
	setp.ge.u64 	%p179, %rd363, %rd517;
	@%p179 bra 	$L__BB44_358;
	mul.lo.s64 	%rd1054, %rd363, %rd6;
	shl.b64 	%rd1055, %rd1054, 7;
	add.s64 	%rd1056, %rd1, %rd1055;
	ld.global.v8.u32 	{%r5704, %r5705, %r5706, %r5707, %r5708, %r5709, %r5710, %r5711}, [%rd1056];
	ld.global.v8.u32 	{%r5712, %r5713, %r5714, %r5715, %r5716, %r5717, %r5718, %r5719}, [%rd1056+32];
	ld.global.v8.u32 	{%r5720, %r5721, %r5722, %r5723, %r5724, %r5725, %r5726, %r5727}, [%rd1056+64];
	ld.global.v8.u32 	{%r5728, %r5729, %r5730, %r5731, %r5732, %r5733, %r5734, %r5735}, [%rd1056+96];
	st.shared.v4.u32 	[%r1+112], {%r5732, %r5733, %r5734, %r5735};
	st.shared.v4.u32 	[%r1+96], {%r5728, %r5729, %r5730, %r5731};
	st.shared.v4.u32 	[%r1+80], {%r5724, %r5725, %r5726, %r5727};
	st.shared.v4.u32 	[%r1+64], {%r5720, %r5721, %r5722, %r5723};
	st.shared.v4.u32 	[%r1+48], {%r5716, %r5717, %r5718, %r5719};
	st.shared.v4.u32 	[%r1+32], {%r5712, %r5713, %r5714, %r5715};
	st.shared.v4.u32 	[%r1+16], {%r5708, %r5709, %r5710, %r5711};
	st.shared.v4.u32 	[%r1], {%r5704, %r5705, %r5706, %r5707};
$L__BB44_358:
	add.s64 	%rd364, %rd362, %rd5;
	mad.lo.s64 	%rd365, %rd364, %rd3, %rd4;
	setp.ge.u64 	%p180, %rd365, %rd517;
	@%p180 bra 	$L__BB44_360;
	mul.lo.s64 	%rd1057, %rd365, %rd6;
	shl.b64 	%rd1058, %rd1057, 7;
	add.s64 	%rd1059, %rd1, %rd1058;
	ld.global.v8.u32 	{%r5736, %r5737, %r5738, %r5739, %r5740, %r5741, %r5742, %r5743}, [%rd1059];
	ld.global.v8.u32 	{%r5744, %r5745, %r5746, %r5747, %r5748, %r5749, %r5750, %r5751}, [%rd1059+32];
	ld.global.v8.u32 	{%r5752, %r5753, %r5754, %r5755, %r5756, %r5757, %r5758, %r5759}, [%rd1059+64];
	ld.global.v8.u32 	{%r5760, %r5761, %r5762, %r5763, %r5764, %r5765, %r5766, %r5767}, [%rd1059+96];
	st.shared.v4.u32 	[%r1+112], {%r5764, %r5765, %r5766, %r5767};
	st.shared.v4.u32 	[%r1+96], {%r5760, %r5761, %r5762, %r5763};
	st.shared.v4.u32 	[%r1+80], {%r5756, %r5757, %r5758, %r5759};
	st.shared.v4.u32 	[%r1+64], {%r5752, %r5753, %r5754, %r5755};
	st.shared.v4.u32 	[%r1+48], {%r5748, %r5749, %r5750, %r5751};
	st.shared.v4.u32 	[%r1+32], {%r5744, %r5745, %r5746, %r5747};
	st.shared.v4.u32 	[%r1+16], {%r5740, %r5741, %r5742, %r5743};
	st.shared.v4.u32 	[%r1], {%r5736, %r5737, %r5738, %r5739};
$L__BB44_360:
	add.s64 	%rd366, %rd364, %rd5;
	mad.lo.s64 	%rd367, %rd366, %rd3, %rd4;
	setp.ge.u64 	%p181, %rd367, %rd517;
	@%p181 bra 	$L__BB44_362;
	mul.lo.s64 	%rd1060, %rd367, %rd6;
	shl.b64 	%rd1061, %rd1060, 7;
	add.s64 	%rd1062, %rd1, %rd1061;
	ld.global.v8.u32 	{%r5768, %r5769, %r5770, %r5771, %r5772, %r5773, %r5774, %r5775}, [%rd1062];
	ld.global.v8.u32 	{%r5776, %r5777, %r5778, %r5779, %r5780, %r5781, %r5782, %r5783}, [%rd1062+32];
	ld.global.v8.u32 	{%r5784, %r5785, %r5786, %r5787, %r5788, %r5789, %r5790, %r5791}, [%rd1062+64];
	ld.global.v8.u32 	{%r5792, %r5793, %r5794, %r5795, %r5796, %r5797, %r5798, %r5799}, [%rd1062+96];
	st.shared.v4.u32 	[%r1+112], {%r5796, %r5797, %r5798, %r5799};
	st.shared.v4.u32 	[%r1+96], {%r5792, %r5793, %r5794, %r5795};
	st.shared.v4.u32 	[%r1+80], {%r5788, %r5789, %r5790, %r5791};
	st.shared.v4.u32 	[%r1+64], {%r5784, %r5785, %r5786, %r5787};
	st.shared.v4.u32 	[%r1+48], {%r5780, %r5781, %r5782, %r5783};
	st.shared.v4.u32 	[%r1+32], {%r5776, %r5777, %r5778, %r5779};
	st.shared.v4.u32 	[%r1+16], {%r5772, %r5773, %r5774, %r5775};
	st.shared.v4.u32 	[%r1], {%r5768, %r5769, %r5770, %r5771};
$L__BB44_362:
	add.s64 	%rd368, %rd366, %rd5;
	mad.lo.s64 	%rd369, %rd368, %rd3, %rd4;
	setp.ge.u64 	%p182, %rd369, %rd517;
	@%p182 bra 	$L__BB44_364;
	mul.lo.s64 	%rd1063, %rd369, %rd6;
	shl.b64 	%rd1064, %rd1063, 7;
	add.s64 	%rd1065, %rd1, %rd1064;
	ld.global.v8.u32 	{%r5800, %r5801, %r5802, %r5803, %r5804, %r5805, %r5806, %r5807}, [%rd1065];
	ld.global.v8.u32 	{%r5808, %r5809, %r5810, %r5811, %r5812, %r5813, %r5814, %r5815}, [%rd1065+32];
	ld.global.v8.u32 	{%r5816, %r5817, %r5818, %r5819, %r5820, %r5821, %r5822, %r5823}, [%rd1065+64];
	ld.global.v8.u32 	{%r5824, %r5825, %r5826, %r5827, %r5828, %r5829, %r5830, %r5831}, [%rd1065+96];
	st.shared.v4.u32 	[%r1+112], {%r5828, %r5829, %r5830, %r5831};
	st.shared.v4.u32 	[%r1+96], {%r5824, %r5825, %r5826, %r5827};
	st.shared.v4.u32 	[%r1+80], {%r5820, %r5821, %r5822, %r5823};
	st.shared.v4.u32 	[%r1+64], {%r5816, %r5817, %r5818, %r5819};
	st.shared.v4.u32 	[%r1+48], {%r5812, %r5813, %r5814, %r5815};
	st.shared.v4.u32 	[%r1+32], {%r5808, %r5809, %r5810, %r5811};
	st.shared.v4.u32 	[%r1+16], {%r5804, %r5805, %r5806, %r5807};
	st.shared.v4.u32 	[%r1], {%r5800, %r5801, %r5802, %r5803};
$L__BB44_364:
	add.s64 	%rd370, %rd368, %rd5;
	mad.lo.s64 	%rd371, %rd370, %rd3, %rd4;
	setp.ge.u64 	%p183, %rd371, %rd517;
	@%p183 bra 	$L__BB44_366;
	mul.lo.s64 	%rd1066, %rd371, %rd6;
	shl.b64 	%rd1067, %rd1066, 7;
	add.s64 	%rd1068, %rd1, %rd1067;
	ld.global.v8.u32 	{%r5832, %r5833, %r5834, %r5835, %r5836, %r5837, %r5838, %r5839}, [%rd1068];
	ld.global.v8.u32 	{%r5840, %r5841, %r5842, %r5843, %r5844, %r5845, %r5846, %r5847}, [%rd1068+32];
	ld.global.v8.u32 	{%r5848, %r5849, %r5850, %r5851, %r5852, %r5853, %r5854, %r5855}, [%rd1068+64];
	ld.global.v8.u32 	{%r5856, %r5857, %r5858, %r5859, %r5860, %r5861, %r5862, %r5863}, [%rd1068+96];
	st.shared.v4.u32 	[%r1+112], {%r5860, %r5861, %r5862, %r5863};
	st.shared.v4.u32 	[%r1+96], {%r5856, %r5857, %r5858, %r5859};
	st.shared.v4.u32 	[%r1+80], {%r5852, %r5853, %r5854, %r5855};
	st.shared.v4.u32 	[%r1+64], {%r5848, %r5849, %r5850, %r5851};
	st.shared.v4.u32 	[%r1+48], {%r5844, %r5845, %r5846, %r5847};
	st.shared.v4.u32 	[%r1+32], {%r5840, %r5841, %r5842, %r5843};
	st.shared.v4.u32 	[%r1+16], {%r5836, %r5837, %r5838, %r5839};
	st.shared.v4.u32 	[%r1], {%r5832, %r5833, %r5834, %r5835};
$L__BB44_366:
	add.s64 	%rd372, %rd370, %rd5;
	mad.lo.s64 	%rd373, %rd372, %rd3, %rd4;
	setp.ge.u64 	%p184, %rd373, %rd517;
	@%p184 bra 	$L__BB44_368;
	mul.lo.s64 	%rd1069, %rd373, %rd6;
	shl.b64 	%rd1070, %rd1069, 7;
	add.s64 	%rd1071, %rd1, %rd1070;
	ld.global.v8.u32 	{%r5864, %r5865, %r5866, %r5867, %r5868, %r5869, %r5870, %r5871}, [%rd1071];
	ld.global.v8.u32 	{%r5872, %r5873, %r5874, %r5875, %r5876, %r5877, %r5878, %r5879}, [%rd1071+32];
	ld.global.v8.u32 	{%r5880, %r5881, %r5882, %r5883, %r5884, %r5885, %r5886, %r5887}, [%rd1071+64];
	ld.global.v8.u32 	{%r5888, %r5889, %r5890, %r5891, %r5892, %r5893, %r5894, %r5895}, [%rd1071+96];
	st.shared.v4.u32 	[%r1+112], {%r5892, %r5893, %r5894, %r5895};
	st.shared.v4.u32 	[%r1+96], {%r5888, %r5889, %r5890, %r5891};
	st.shared.v4.u32 	[%r1+80], {%r5884, %r5885, %r5886, %r5887};
	st.shared.v4.u32 	[%r1+64], {%r5880, %r5881, %r5882, %r5883};
	st.shared.v4.u32 	[%r1+48], {%r5876, %r5877, %r5878, %r5879};
	st.shared.v4.u32 	[%r1+32], {%r5872, %r5873, %r5874, %r5875};
	st.shared.v4.u32 	[%r1+16], {%r5868, %r5869, %r5870, %r5871};
	st.shared.v4.u32 	[%r1], {%r5864, %r5865, %r5866, %r5867};
$L__BB44_368:
	add.s64 	%rd374, %rd372, %rd5;
	mad.lo.s64 	%rd375, %rd374, %rd3, %rd4;
	setp.ge.u64 	%p185, %rd375, %rd517;
	@%p185 bra 	$L__BB44_370;
	mul.lo.s64 	%rd1072, %rd375, %rd6;
	shl.b64 	%rd1073, %rd1072, 7;
	add.s64 	%rd1074, %rd1, %rd1073;
	ld.global.v8.u32 	{%r5896, %r5897, %r5898, %r5899, %r5900, %r5901, %r5902, %r5903}, [%rd1074];
	ld.global.v8.u32 	{%r5904, %r5905, %r5906, %r5907, %r5908, %r5909, %r5910, %r5911}, [%rd1074+32];
	ld.global.v8.u32 	{%r5912, %r5913, %r5914, %r5915, %r5916, %r5917, %r5918, %r5919}, [%rd1074+64];
	ld.global.v8.u32 	{%r5920, %r5921, %r5922, %r5923, %r5924, %r5925, %r5926, %r5927}, [%rd1074+96];
	st.shared.v4.u32 	[%r1+112], {%r5924, %r5925, %r5926, %r5927};
	st.shared.v4.u32 	[%r1+96], {%r5920, %r5921, %r5922, %r5923};
	st.shared.v4.u32 	[%r1+80], {%r5916, %r5917, %r5918, %r5919};
	st.shared.v4.u32 	[%r1+64], {%r5912, %r5913, %r5914, %r5915};
	st.shared.v4.u32 	[%r1+48], {%r5908, %r5909, %r5910, %r5911};
	st.shared.v4.u32 	[%r1+32], {%r5904, %r5905, %r5906, %r5907};
	st.shared.v4.u32 	[%r1+16], {%r5900, %r5901, %r5902, %r5903};
	st.shared.v4.u32 	[%r1], {%r5896, %r5897, %r5898, %r5899};
$L__BB44_370:
	add.s64 	%rd376, %rd374, %rd5;
	mad.lo.s64 	%rd377, %rd376, %rd3, %rd4;
	setp.ge.u64 	%p186, %rd377, %rd517;
	@%p186 bra 	$L__BB44_372;
	mul.lo.s64 	%rd1075, %rd377, %rd6;
	shl.b64 	%rd1076, %rd1075, 7;
	add.s64 	%rd1077, %rd1, %rd1076;
	ld.global.v8.u32 	{%r5928, %r5929, %r5930, %r5931, %r5932, %r5933, %r5934, %r5935}, [%rd1077];
	ld.global.v8.u32 	{%r5936, %r5937, %r5938, %r5939, %r5940, %r5941, %r5942, %r5943}, [%rd1077+32];
	ld.global.v8.u32 	{%r5944, %r5945, %r5946, %r5947, %r5948, %r5949, %r5950, %r5951}, [%rd1077+64];
	ld.global.v8.u32 	{%r5952, %r5953, %r5954, %r5955, %r5956, %r5957, %r5958, %r5959}, [%rd1077+96];
	st.shared.v4.u32 	[%r1+112], {%r5956, %r5957, %r5958, %r5959};
	st.shared.v4.u32 	[%r1+96], {%r5952, %r5953, %r5954, %r5955};
	st.shared.v4.u32 	[%r1+80], {%r5948, %r5949, %r5950, %r5951};
	st.shared.v4.u32 	[%r1+64], {%r5944, %r5945, %r5946, %r5947};
	st.shared.v4.u32 	[%r1+48], {%r5940, %r5941, %r5942, %r5943};
	st.shared.v4.u32 	[%r1+32], {%r5936, %r5937, %r5938, %r5939};
	st.shared.v4.u32 	[%r1+16], {%r5932, %r5933, %r5934, %r5935};
	st.shared.v4.u32 	[%r1], {%r5928, %r5929, %r5930, %r5931};
$L__BB44_372:
	add.s64 	%rd378, %rd376, %rd5;
	mad.lo.s64 	%rd379, %rd378, %rd3, %rd4;
	setp.ge.u64 	%p187, %rd379, %rd517;
	@%p187 bra 	$L__BB44_374;
	mul.lo.s64 	%rd1078, %rd379, %rd6;
	shl.b64 	%rd1079, %rd1078, 7;
	add.s64 	%rd1080, %rd1, %rd1079;
	ld.global.v8.u32 	{%r5960, %r5961, %r5962, %r5963, %r5964, %r5965, %r5966, %r5967}, [%rd1080];
	ld.global.v8.u32 	{%r5968, %r5969, %r5970, %r5971, %r5972, %r5973, %r5974, %r5975}, [%rd1080+32];
	ld.global.v8.u32 	{%r5976, %r5977, %r5978, %r5979, %r5980, %r5981, %r5982, %r5983}, [%rd1080+64];
	ld.global.v8.u32 	{%r5984, %r5985, %r5986, %r5987, %r5988, %r5989, %r5990, %r5991}, [%rd1080+96];
	st.shared.v4.u32 	[%r1+112], {%r5988, %r5989, %r5990, %r5991};
	st.shared.v4.u32 	[%r1+96], {%r5984, %r5985, %r5986, %r5987};
	st.shared.v4.u32 	[%r1+80], {%r5980, %r5981, %r5982, %r5983};
	st.shared.v4.u32 	[%r1+64], {%r5976, %r5977, %r5978, %r5979};
	st.shared.v4.u32 	[%r1+48], {%r5972, %r5973, %r5974, %r5975};
	st.shared.v4.u32 	[%r1+32], {%r5968, %r5969, %r5970, %r5971};
	st.shared.v4.u32 	[%r1+16], {%r5964, %r5965, %r5966, %r5967};
	st.shared.v4.u32 	[%r1], {%r5960, %r5961, %r5962, %r5963};
$L__BB44_374:
	add.s64 	%rd380, %rd378, %rd5;
	mad.lo.s64 	%rd381, %rd380, %rd3, %rd4;
	setp.ge.u64 	%p188, %rd381, %rd517;
	@%p188 bra 	$L__BB44_376;
	mul.lo.s64 	%rd1081, %rd381, %rd6;
	shl.b64 	%rd1082, %rd1081, 7;
	add.s64 	%rd1083, %rd1, %rd1082;
	ld.global.v8.u32 	{%r5992, %r5993, %r5994, %r5995, %r5996, %r5997, %r5998, %r5999}, [%rd1083];
	ld.global.v8.u32 	{%r6000, %r6001, %r6002, %r6003, %r6004, %r6005, %r6006, %r6007}, [%rd1083+32];
	ld.global.v8.u32 	{%r6008, %r6009, %r6010, %r6011, %r6012, %r6013, %r6014, %r6015}, [%rd1083+64];
	ld.global.v8.u32 	{%r6016, %r6017, %r6018, %r6019, %r6020, %r6021, %r6022, %r6023}, [%rd1083+96];
	st.shared.v4.u32 	[%r1+112], {%r6020, %r6021, %r6022, %r6023};
	st.shared.v4.u32 	[%r1+96], {%r6016, %r6017, %r6018, %r6019};
	st.shared.v4.u32 	[%r1+80], {%r6012, %r6013, %r6014, %r6015};
	st.shared.v4.u32 	[%r1+64], {%r6008, %r6009, %r6010, %r6011};
	st.shared.v4.u32 	[%r1+48], {%r6004, %r6005, %r6006, %r6007};
	st.shared.v4.u32 	[%r1+32], {%r6000, %r6001, %r6002, %r6003};
	st.shared.v4.u32 	[%r1+16], {%r5996, %r5997, %r5998, %r5999};
	st.shared.v4.u32 	[%r1], {%r5992, %r5993, %r5994, %r5995};
$L__BB44_376:
	add.s64 	%rd382, %rd380, %rd5;
	mad.lo.s64 	%rd383, %rd382, %rd3, %rd4;
	setp.ge.u64 	%p189, %rd383, %rd517;
	@%p189 bra 	$L__BB44_378;
	mul.lo.s64 	%rd1084, %rd383, %rd6;
	shl.b64 	%rd1085, %rd1084, 7;
	add.s64 	%rd1086, %rd1, %rd1085;
	ld.global.v8.u32 	{%r6024, %r6025, %r6026, %r6027, %r6028, %r6029, %r6030, %r6031}, [%rd1086];
	ld.global.v8.u32 	{%r6032, %r6033, %r6034, %r6035, %r6036, %r6037, %r6038, %r6039}, [%rd1086+32];
	ld.global.v8.u32 	{%r6040, %r6041, %r6042, %r6043, %r6044, %r6045, %r6046, %r6047}, [%rd1086+64];
	ld.global.v8.u32 	{%r6048, %r6049, %r6050, %r6051, %r6052, %r6053, %r6054, %r6055}, [%rd1086+96];
	st.shared.v4.u32 	[%r1+112], {%r6052, %r6053, %r6054, %r6055};
	st.shared.v4.u32 	[%r1+96], {%r6048, %r6049, %r6050, %r6051};
	st.shared.v4.u32 	[%r1+80], {%r6044, %r6045, %r6046, %r6047};
	st.shared.v4.u32 	[%r1+64], {%r6040, %r6041, %r6042, %r6043};
	st.shared.v4.u32 	[%r1+48], {%r6036, %r6037, %r6038, %r6039};
	st.shared.v4.u32 	[%r1+32], {%r6032, %r6033, %r6034, %r6035};
	st.shared.v4.u32 	[%r1+16], {%r6028, %r6029, %r6030, %r6031};
	st.shared.v4.u32 	[%r1], {%r6024, %r6025, %r6026, %r6027};
$L__BB44_378:
	add.s64 	%rd384, %rd382, %rd5;
	mad.lo.s64 	%rd385, %rd384, %rd3, %rd4;
	setp.ge.u64 	%p190, %rd385, %rd517;
	@%p190 bra 	$L__BB44_380;
	mul.lo.s64 	%rd1087, %rd385, %rd6;
	shl.b64 	%rd1088, %rd1087, 7;
	add.s64 	%rd1089, %rd1, %rd1088;
	ld.global.v8.u32 	{%r6056, %r6057, %r6058, %r6059, %r6060, %r6061, %r6062, %r6063}, [%rd1089];
	ld.global.v8.u32 	{%r6064, %r6065, %r6066, %r6067, %r6068, %r6069, %r6070, %r6071}, [%rd1089+32];
	ld.global.v8.u32 	{%r6072, %r6073, %r6074, %r6075, %r6076, %r6077, %r6078, %r6079}, [%rd1089+64];
	ld.global.v8.u32 	{%r6080, %r6081, %r6082, %r6083, %r6084, %r6085, %r6086, %r6087}, [%rd1089+96];
	st.shared.v4.u32 	[%r1+112], {%r6084, %r6085, %r6086, %r6087};
	st.shared.v4.u32 	[%r1+96], {%r6080, %r6081, %r6082, %r6083};
	st.shared.v4.u32 	[%r1+80], {%r6076, %r6077, %r6078, %r6079};
	st.shared.v4.u32 	[%r1+64], {%r6072, %r6073, %r6074, %r6075};
	st.shared.v4.u32 	[%r1+48], {%r6068, %r6069, %r6070, %r6071};
	st.shared.v4.u32 	[%r1+32], {%r6064, %r6065, %r6066, %r6067};
	st.shared.v4.u32 	[%r1+16], {%r6060, %r6061, %r6062, %r6063};
	st.shared.v4.u32 	[%r1], {%r6056, %r6057, %r6058, %r6059};
$L__BB44_380:
	add.s64 	%rd386, %rd384, %rd5;
	mad.lo.s64 	%rd387, %rd386, %rd3, %rd4;
	setp.ge.u64 	%p191, %rd387, %rd517;
	@%p191 bra 	$L__BB44_382;
	mul.lo.s64 	%rd1090, %rd387, %rd6;
	shl.b64 	%rd1091, %rd1090, 7;
	add.s64 	%rd1092, %rd1, %rd1091;
	ld.global.v8.u32 	{%r6088, %r6089, %r6090, %r6091, %r6092, %r6093, %r6094, %r6095}, [%rd1092];
	ld.global.v8.u32 	{%r6096, %r6097, %r6098, %r6099, %r6100, %r6101, %r6102, %r6103}, [%rd1092+32];
	ld.global.v8.u32 	{%r6104, %r6105, %r6106, %r6107, %r6108, %r6109, %r6110, %r6111}, [%rd1092+64];
	ld.global.v8.u32 	{%r6112, %r6113, %r6114, %r6115, %r6116, %r6117, %r6118, %r6119}, [%rd1092+96];
	st.shared.v4.u32 	[%r1+112], {%r6116, %r6117, %r6118, %r6119};
	st.shared.v4.u32 	[%r1+96], {%r6112, %r6113, %r6114, %r6115};
	st.shared.v4.u32 	[%r1+80], {%r6108, %r6109, %r6110, %r6111};
	st.shared.v4.u32 	[%r1+64], {%r6104, %r6105, %r6106, %r6107};
	st.shared.v4.u32 	[%r1+48], {%r6100, %r6101, %r6102, %r6103};
	st.shared.v4.u32 	[%r1+32], {%r6096, %r6097, %r6098, %r6099};
	st.shared.v4.u32 	[%r1+16], {%r6092, %r6093, %r6094, %r6095};
	st.shared.v4.u32 	[%r1], {%r6088, %r6089, %r6090, %r6091};
$L__BB44_382:
	add.s64 	%rd388, %rd386, %rd5;
	mad.lo.s64 	%rd389, %rd388, %rd3, %rd4;
	setp.ge.u64 	%p192, %rd389, %rd517;
	@%p192 bra 	$L__BB44_384;
	mul.lo.s64 	%rd1093, %rd389, %rd6;
	shl.b64 	%rd1094, %rd1093, 7;
	add.s64 	%rd1095, %rd1, %rd1094;
	ld.global.v8.u32 	{%r6120, %r6121, %r6122, %r6123, %r6124, %r6125, %r6126, %r6127}, [%rd1095];
	ld.global.v8.u32 	{%r6128, %r6129, %r6130, %r6131, %r6132, %r6133, %r6134, %r6135}, [%rd1095+32];
	ld.global.v8.u32 	{%r6136, %r6137, %r6138, %r6139, %r6140, %r6141, %r6142, %r6143}, [%rd1095+64];
	ld.global.v8.u32 	{%r6144, %r6145, %r6146, %r6147, %r6148, %r6149, %r6150, %r6151}, [%rd1095+96];
	st.shared.v4.u32 	[%r1+112], {%r6148, %r6149, %r6150, %r6151};
	st.shared.v4.u32 	[%r1+96], {%r6144, %r6145, %r6146, %r6147};
	st.shared.v4.u32 	[%r1+80], {%r6140, %r6141, %r6142, %r6143};
	st.shared.v4.u32 	[%r1+64], {%r6136, %r6137, %r6138, %r6139};
	st.shared.v4.u32 	[%r1+48], {%r6132, %r6133, %r6134, %r6135};
	st.shared.v4.u32 	[%r1+32], {%r6128, %r6129, %r6130, %r6131};
	st.shared.v4.u32 	[%r1+16], {%r6124, %r6125, %r6126, %r6127};
	st.shared.v4.u32 	[%r1], {%r6120, %r6121, %r6122, %r6123};
$L__BB44_384:
	add.s64 	%rd390, %rd388, %rd5;
	mad.lo.s64 	%rd391, %rd390, %rd3, %rd4;
	setp.ge.u64 	%p193, %rd391, %rd517;
	@%p193 bra 	$L__BB44_386;
	mul.lo.s64 	%rd1096, %rd391, %rd6;
	shl.b64 	%rd1097, %rd1096, 7;
	add.s64 	%rd1098, %rd1, %rd1097;
	ld.global.v8.u32 	{%r6152, %r6153, %r6154, %r6155, %r6156, %r6157, %r6158, %r6159}, [%rd1098];
	ld.global.v8.u32 	{%r6160, %r6161, %r6162, %r6163, %r6164, %r6165, %r6166, %r6167}, [%rd1098+32];
	ld.global.v8.u32 	{%r6168, %r6169, %r6170, %r6171, %r6172, %r6173, %r6174, %r6175}, [%rd1098+64];
	ld.global.v8.u32 	{%r6176, %r6177, %r6178, %r6179, %r6180, %r6181, %r6182, %r6183}, [%rd1098+96];
	st.shared.v4.u32 	[%r1+112], {%r6180, %r6181, %r6182, %r6183};
	st.shared.v4.u32 	[%r1+96], {%r6176, %r6177, %r6178, %r6179};
	st.shared.v4.u32 	[%r1+80], {%r6172, %r6173, %r6174, %r6175};
	st.shared.v4.u32 	[%r1+64], {%r6168, %r6169, %r6170, %r6171};
	st.shared.v4.u32 	[%r1+48], {%r6164, %r6165, %r6166, %r6167};
	st.shared.v4.u32 	[%r1+32], {%r6160, %r6161, %r6162, %r6163};
	st.shared.v4.u32 	[%r1+16], {%r6156, %r6157, %r6158, %r6159};
	st.shared.v4.u32 	[%r1], {%r6152, %r6153, %r6154, %r6155};
$L__BB44_386:
	add.s64 	%rd392, %rd390, %rd5;
	mad.lo.s64 	%rd393, %rd392, %rd3, %rd4;
	setp.ge.u64 	%p194, %rd393, %rd517;
	@%p194 bra 	$L__BB44_388;
	mul.lo.s64 	%rd1099, %rd393, %rd6;
	shl.b64 	%rd1100, %rd1099, 7;
	add.s64 	%rd1101, %rd1, %rd1100;
	ld.global.v8.u32 	{%r6184, %r6185, %r6186, %r6187, %r6188, %r6189, %r6190, %r6191}, [%rd1101];
	ld.global.v8.u32 	{%r6192, %r6193, %r6194, %r6195, %r6196, %r6197, %r6198, %r6199}, [%rd1101+32];
	ld.global.v8.u32 	{%r6200, %r6201, %r6202, %r6203, %r6204, %r6205, %r6206, %r6207}, [%rd1101+64];
	ld.global.v8.u32 	{%r6208, %r6209, %r6210, %r6211, %r6212, %r6213, %r6214, %r6215}, [%rd1101+96];
	st.shared.v4.u32 	[%r1+112], {%r6212, %r6213, %r6214, %r6215};
	st.shared.v4.u32 	[%r1+96], {%r6208, %r6209, %r6210, %r6211};
	st.shared.v4.u32 	[%r1+80], {%r6204, %r6205, %r6206, %r6207};
	st.shared.v4.u32 	[%r1+64], {%r6200, %r6201, %r6202, %r6203};
	st.shared.v4.u32 	[%r1+48], {%r6196, %r6197, %r6198, %r6199};
	st.shared.v4.u32 	[%r1+32], {%r6192, %r6193, %r6194, %r6195};
	st.shared.v4.u32 	[%r1+16], {%r6188, %r6189, %r6190, %r6191};
	st.shared.v4.u32 	[%r1], {%r6184, %r6185, %r6186, %r6187};
$L__BB44_388:
	add.s64 	%rd394, %rd392, %rd5;
	mad.lo.s64 	%rd395, %rd394, %rd3, %rd4;
	setp.ge.u64 	%p195, %rd395, %rd517;
	@%p195 bra 	$L__BB44_390;
	mul.lo.s64 	%rd1102, %rd395, %rd6;
	shl.b64 	%rd1103, %rd1102, 7;
	add.s64 	%rd1104, %rd1, %rd1103;
	ld.global.v8.u32 	{%r6216, %r6217, %r6218, %r6219, %r6220, %r6221, %r6222, %r6223}, [%rd1104];
	ld.global.v8.u32 	{%r6224, %r6225, %r6226, %r6227, %r6228, %r6229, %r6230, %r6231}, [%rd1104+32];
	ld.global.v8.u32 	{%r6232, %r6233, %r6234, %r6235, %r6236, %r6237, %r6238, %r6239}, [%rd1104+64];
	ld.global.v8.u32 	{%r6240, %r6241, %r6242, %r6243, %r6244, %r6245, %r6246, %r6247}, [%rd1104+96];
	st.shared.v4.u32 	[%r1+112], {%r6244, %r6245, %r6246, %r6247};
	st.shared.v4.u32 	[%r1+96], {%r6240, %r6241, %r6242, %r6243};
	st.shared.v4.u32 	[%r1+80], {%r6236, %r6237, %r6238, %r6239};
	st.shared.v4.u32 	[%r1+64], {%r6232, %r6233, %r6234, %r6235};
	st.shared.v4.u32 	[%r1+48], {%r6228, %r6229, %r6230, %r6231};
	st.shared.v4.u32 	[%r1+32], {%r6224, %r6225, %r6226, %r6227};
	st.shared.v4.u32 	[%r1+16], {%r6220, %r6221, %r6222, %r6223};
	st.shared.v4.u32 	[%r1], {%r6216, %r6217, %r6218, %r6219};
$L__BB44_390:
	add.s64 	%rd396, %rd394, %rd5;
	mad.lo.s64 	%rd397, %rd396, %rd3, %rd4;
	setp.ge.u64 	%p196, %rd397, %rd517;
	@%p196 bra 	$L__BB44_392;
	mul.lo.s64 	%rd1105, %rd397, %rd6;
	shl.b64 	%rd1106, %rd1105, 7;
	add.s64 	%rd1107, %rd1, %rd1106;
	ld.global.v8.u32 	{%r6248, %r6249, %r6250, %r6251, %r6252, %r6253, %r6254, %r6255}, [%rd1107];
	ld.global.v8.u32 	{%r6256, %r6257, %r6258, %r6259, %r6260, %r6261, %r6262, %r6263}, [%rd1107+32];
	ld.global.v8.u32 	{%r6264, %r6265, %r6266, %r6267, %r6268, %r6269, %r6270, %r6271}, [%rd1107+64];
	ld.global.v8.u32 	{%r6272, %r6273, %r6274, %r6275, %r6276, %r6277, %r6278, %r6279}, [%rd1107+96];
	st.shared.v4.u32 	[%r1+112], {%r6276, %r6277, %r6278, %r6279};
	st.shared.v4.u32 	[%r1+96], {%r6272, %r6273, %r6274, %r6275};
	st.shared.v4.u32 	[%r1+80], {%r6268, %r6269, %r6270, %r6271};
	st.shared.v4.u32 	[%r1+64], {%r6264, %r6265, %r6266, %r6267};
	st.shared.v4.u32 	[%r1+48], {%r6260, %r6261, %r6262, %r6263};
	st.shared.v4.u32 	[%r1+32], {%r6256, %r6257, %r6258, %r6259};
	st.shared.v4.u32 	[%r1+16], {%r6252, %r6253, %r6254, %r6255};
	st.shared.v4.u32 	[%r1], {%r6248, %r6249, %r6250, %r6251};
$L__BB44_392:
	add.s64 	%rd398, %rd396, %rd5;
	mad.lo.s64 	%rd399, %rd398, %rd3, %rd4;
	setp.ge.u64 	%p197, %rd399, %rd517;
	@%p197 bra 	$L__BB44_394;
	mul.lo.s64 	%rd1108, %rd399, %rd6;
	shl.b64 	%rd1109, %rd1108, 7;
	add.s64 	%rd1110, %rd1, %rd1109;
	ld.global.v8.u32 	{%r6280, %r6281, %r6282, %r6283, %r6284, %r6285, %r6286, %r6287}, [%rd1110];
	ld.global.v8.u32 	{%r6288, %r6289, %r6290, %r6291, %r6292, %r6293, %r6294, %r6295}, [%rd1110+32];
	ld.global.v8.u32 	{%r6296, %r6297, %r6298, %r6299, %r6300, %r6301, %r6302, %r6303}, [%rd1110+64];
	ld.global.v8.u32 	{%r6304, %r6305, %r6306, %r6307, %r6308, %r6309, %r6310, %r6311}, [%rd1110+96];
	st.shared.v4.u32 	[%r1+112], {%r6308, %r6309, %r6310, %r6311};
	st.shared.v4.u32 	[%r1+96], {%r6304, %r6305, %r6306, %r6307};
	st.shared.v4.u32 	[%r1+80], {%r6300, %r6301, %r6302, %r6303};
	st.shared.v4.u32 	[%r1+64], {%r6296, %r6297, %r6298, %r6299};
	st.shared.v4.u32 	[%r1+48], {%r6292, %r6293, %r6294, %r6295};
	st.shared.v4.u32 	[%r1+32], {%r6288, %r6289, %r6290, %r6291};
	st.shared.v4.u32 	[%r1+16], {%r6284, %r6285, %r6286, %r6287};
	st.shared.v4.u32 	[%r1], {%r6280, %r6281, %r6282, %r6283};
$L__BB44_394:
	add.s64 	%rd400, %rd398, %rd5;
	mad.lo.s64 	%rd401, %rd400, %rd3, %rd4;
	setp.ge.u64 	%p198, %rd401, %rd517;
	@%p198 bra 	$L__BB44_396;
	mul.lo.s64 	%rd1111, %rd401, %rd6;
	shl.b64 	%rd1112, %rd1111, 7;
	add.s64 	%rd1113, %rd1, %rd1112;
	ld.global.v8.u32 	{%r6312, %r6313, %r6314, %r6315, %r6316, %r6317, %r6318, %r6319}, [%rd1113];
	ld.global.v8.u32 	{%r6320, %r6321, %r6322, %r6323, %r6324, %r6325, %r6326, %r6327}, [%rd1113+32];
	ld.global.v8.u32 	{%r6328, %r6329, %r6330, %r6331, %r6332, %r6333, %r6334, %r6335}, [%rd1113+64];
	ld.global.v8.u32 	{%r6336, %r6337, %r6338, %r6339, %r6340, %r6341, %r6342, %r6343}, [%rd1113+96];
	st.shared.v4.u32 	[%r1+112], {%r6340, %r6341, %r6342, %r6343};
	st.shared.v4.u32 	[%r1+96], {%r6336, %r6337, %r6338, %r6339};
	st.shared.v4.u32 	[%r1+80], {%r6332, %r6333, %r6334, %r6335};
	st.shared.v4.u32 	[%r1+64], {%r6328, %r6329, %r6330, %r6331};
	st.shared.v4.u32 	[%r1+48], {%r6324, %r6325, %r6326, %r6327};
	st.shared.v4.u32 	[%r1+32], {%r6320, %r6321, %r6322, %r6323};
	st.shared.v4.u32 	[%r1+16], {%r6316, %r6317, %r6318, %r6319};
	st.shared.v4.u32 	[%r1], {%r6312, %r6313, %r6314, %r6315};
$L__BB44_396:
	add.s64 	%rd402, %rd400, %rd5;
	mad.lo.s64 	%rd403, %rd402, %rd3, %rd4;
	setp.ge.u64 	%p199, %rd403, %rd517;
	@%p199 bra 	$L__BB44_398;
	mul.lo.s64 	%rd1114, %rd403, %rd6;
	shl.b64 	%rd1115, %rd1114, 7;
	add.s64 	%rd1116, %rd1, %rd1115;
	ld.global.v8.u32 	{%r6344, %r6345, %r6346, %r6347, %r6348, %r6349, %r6350, %r6351}, [%rd1116];
	ld.global.v8.u32 	{%r6352, %r6353, %r6354, %r6355, %r6356, %r6357, %r6358, %r6359}, [%rd1116+32];
	ld.global.v8.u32 	{%r6360, %r6361, %r6362, %r6363, %r6364, %r6365, %r6366, %r6367}, [%rd1116+64];
	ld.global.v8.u32 	{%r6368, %r6369, %r6370, %r6371, %r6372, %r6373, %r6374, %r6375}, [%rd1116+96];
	st.shared.v4.u32 	[%r1+112], {%r6372, %r6373, %r6374, %r6375};
	st.shared.v4.u32 	[%r1+96], {%r6368, %r6369, %r6370, %r6371};
	st.shared.v4.u32 	[%r1+80], {%r6364, %r6365, %r6366, %r6367};
	st.shared.v4.u32 	[%r1+64], {%r6360, %r6361, %r6362, %r6363};
	st.shared.v4.u32 	[%r1+48], {%r6356, %r6357, %r6358, %r6359};
	st.shared.v4.u32 	[%r1+32], {%r6352, %r6353, %r6354, %r6355};
	st.shared.v4.u32 	[%r1+16], {%r6348, %r6349, %r6350, %r6351};
	st.shared.v4.u32 	[%r1], {%r6344, %r6345, %r6346, %r6347};
$L__BB44_398:
	add.s64 	%rd404, %rd402, %rd5;
	mad.lo.s64 	%rd405, %rd404, %rd3, %rd4;
	setp.ge.u64 	%p200, %rd405, %rd517;
	@%p200 bra 	$L__BB44_400;
	mul.lo.s64 	%rd1117, %rd405, %rd6;
	shl.b64 	%rd1118, %rd1117, 7;
	add.s64 	%rd1119, %rd1, %rd1118;
	ld.global.v8.u32 	{%r6376, %r6377, %r6378, %r6379, %r6380, %r6381, %r6382, %r6383}, [%rd1119];
	ld.global.v8.u32 	{%r6384, %r6385, %r6386, %r6387, %r6388, %r6389, %r6390, %r6391}, [%rd1119+32];
	ld.global.v8.u32 	{%r6392, %r6393, %r6394, %r6395, %r6396, %r6397, %r6398, %r6399}, [%rd1119+64];
	ld.global.v8.u32 	{%r6400, %r6401, %r6402, %r6403, %r6404, %r6405, %r6406, %r6407}, [%rd1119+96];
	st.shared.v4.u32 	[%r1+112], {%r6404, %r6405, %r6406, %r6407};
	st.shared.v4.u32 	[%r1+96], {%r6400, %r6401, %r6402, %r6403};
	st.shared.v4.u32 	[%r1+80], {%r6396, %r6397, %r6398, %r6399};
	st.shared.v4.u32 	[%r1+64], {%r6392, %r6393, %r6394, %r6395};
	st.shared.v4.u32 	[%r1+48], {%r6388, %r6389, %r6390, %r6391};
	st.shared.v4.u32 	[%r1+32], {%r6384, %r6385, %r6386, %r6387};
	st.shared.v4.u32 	[%r1+16], {%r6380, %r6381, %r6382, %r6383};
	st.shared.v4.u32 	[%r1], {%r6376, %r6377, %r6378, %r6379};
$L__BB44_400:
	add.s64 	%rd406, %rd404, %rd5;
	mad.lo.s64 	%rd407, %rd406, %rd3, %rd4;
	setp.ge.u64 	%p201, %rd407, %rd517;
	@%p201 bra 	$L__BB44_402;
	mul.lo.s64 	%rd1120, %rd407, %rd6;
	shl.b64 	%rd1121, %rd1120, 7;
	add.s64 	%rd1122, %rd1, %rd1121;
	ld.global.v8.u32 	{%r6408, %r6409, %r6410, %r6411, %r6412, %r6413, %r6414, %r6415}, [%rd1122];
	ld.global.v8.u32 	{%r6416, %r6417, %r6418, %r6419, %r6420, %r6421, %r6422, %r6423}, [%rd1122+32];
	ld.global.v8.u32 	{%r6424, %r6425, %r6426, %r6427, %r6428, %r6429, %r6430, %r6431}, [%rd1122+64];
	ld.global.v8.u32 	{%r6432, %r6433, %r6434, %r6435, %r6436, %r6437, %r6438, %r6439}, [%rd1122+96];
	st.shared.v4.u32 	[%r1+112], {%r6436, %r6437, %r6438, %r6439};
	st.shared.v4.u32 	[%r1+96], {%r6432, %r6433, %r6434, %r6435};
	st.shared.v4.u32 	[%r1+80], {%r6428, %r6429, %r6430, %r6431};
	st.shared.v4.u32 	[%r1+64], {%r6424, %r6425, %r6426, %r6427};
	st.shared.v4.u32 	[%r1+48], {%r6420, %r6421, %r6422, %r6423};
	st.shared.v4.u32 	[%r1+32], {%r6416, %r6417, %r6418, %r6419};
	st.shared.v4.u32 	[%r1+16], {%r6412, %r6413, %r6414, %r6415};
	st.shared.v4.u32 	[%r1], {%r6408, %r6409, %r6410, %r6411};
$L__BB44_402:
	add.s64 	%rd408, %rd406, %rd5;
	mad.lo.s64 	%rd409, %rd408, %rd3, %rd4;
	setp.ge.u64 	%p202, %rd409, %rd517;
	@%p202 bra 	$L__BB44_404;
	mul.lo.s64 	%rd1123, %rd409, %rd6;
	shl.b64 	%rd1124, %rd1123, 7;
	add.s64 	%rd1125, %rd1, %rd1124;
	ld.global.v8.u32 	{%r6440, %r6441, %r6442, %r6443, %r6444, %r6445, %r6446, %r6447}, [%rd1125];
	ld.global.v8.u32 	{%r6448, %r6449, %r6450, %r6451, %r6452, %r6453, %r6454, %r6455}, [%rd1125+32];
	ld.global.v8.u32 	{%r6456, %r6457, %r6458, %r6459, %r6460, %r6461, %r6462, %r6463}, [%rd1125+64];
	ld.global.v8.u32 	{%r6464, %r6465, %r6466, %r6467, %r6468, %r6469, %r6470, %r6471}, [%rd1125+96];
	st.shared.v4.u32 	[%r1+112], {%r6468, %r6469, %r6470, %r6471};
	st.shared.v4.u32 	[%r1+96], {%r6464, %r6465, %r6466, %r6467};
	st.shared.v4.u32 	[%r1+80], {%r6460, %r6461, %r6462, %r6463};
	st.shared.v4.u32 	[%r1+64], {%r6456, %r6457, %r6458, %r6459};
	st.shared.v4.u32 	[%r1+48], {%r6452, %r6453, %r6454, %r6455};
	st.shared.v4.u32 	[%r1+32], {%r6448, %r6449, %r6450, %r6451};
	st.shared.v4.u32 	[%r1+16], {%r6444, %r6445, %r6446, %r6447};
	st.shared.v4.u32 	[%r1], {%r6440, %r6441, %r6442, %r6443};
$L__BB44_404:
	add.s64 	%rd410, %rd408, %rd5;
	mad.lo.s64 	%rd411, %rd410, %rd3, %rd4;
	setp.ge.u64 	%p203, %rd411, %rd517;
	@%p203 bra 	$L__BB44_406;
	mul.lo.s64 	%rd1126, %rd411, %rd6;
	shl.b64 	%rd1127, %rd1126, 7;
	add.s64 	%rd1128, %rd1, %rd1127;
	ld.global.v8.u32 	{%r6472, %r6473, %r6474, %r6475, %r6476, %r6477, %r6478, %r6479}, [%rd1128];
	ld.global.v8.u32 	{%r6480, %r6481, %r6482, %r6483, %r6484, %r6485, %r6486, %r6487}, [%rd1128+32];
	ld.global.v8.u32 	{%r6488, %r6489, %r6490, %r6491, %r6492, %r6493, %r6494, %r6495}, [%rd1128+64];
	ld.global.v8.u32 	{%r6496, %r6497, %r6498, %r6499, %r6500, %r6501, %r6502, %r6503}, [%rd1128+96];
	st.shared.v4.u32 	[%r1+112], {%r6500, %r6501, %r6502, %r6503};
	st.shared.v4.u32 	[%r1+96], {%r6496, %r6497, %r6498, %r6499};
	st.shared.v4.u32 	[%r1+80], {%r6492, %r6493, %r6494, %r6495};
	st.shared.v4.u32 	[%r1+64], {%r6488, %r6489, %r6490, %r6491};
	st.shared.v4.u32 	[%r1+48], {%r6484, %r6485, %r6486, %r6487};
	st.shared.v4.u32 	[%r1+32], {%r6480, %r6481, %r6482, %r6483};
	st.shared.v4.u32 	[%r1+16], {%r6476, %r6477, %r6478, %r6479};
	st.shared.v4.u32 	[%r1], {%r6472, %r6473, %r6474, %r6475};
$L__BB44_406:
	add.s64 	%rd412, %rd410, %rd5;
	mad.lo.s64 	%rd413, %rd412, %rd3, %rd4;
	setp.ge.u64 	%p204, %rd413, %rd517;
	@%p204 bra 	$L__BB44_408;
	mul.lo.s64 	%rd1129, %rd413, %rd6;
	shl.b64 	%rd1130, %rd1129, 7;
	add.s64 	%rd1131, %rd1, %rd1130;
	ld.global.v8.u32 	{%r6504, %r6505, %r6506, %r6507, %r6508, %r6509, %r6510, %r6511}, [%rd1131];
	ld.global.v8.u32 	{%r6512, %r6513, %r6514, %r6515, %r6516, %r6517, %r6518, %r6519}, [%rd1131+32];
	ld.global.v8.u32 	{%r6520, %r6521, %r6522, %r6523, %r6524, %r6525, %r6526, %r6527}, [%rd1131+64];
	ld.global.v8.u32 	{%r6528, %r6529, %r6530, %r6531, %r6532, %r6533, %r6534, %r6535}, [%rd1131+96];
	st.shared.v4.u32 	[%r1+112], {%r6532, %r6533, %r6534, %r6535};
	st.shared.v4.u32 	[%r1+96], {%r6528, %r6529, %r6530, %r6531};
	st.shared.v4.u32 	[%r1+80], {%r6524, %r6525, %r6526, %r6527};
	st.shared.v4.u32 	[%r1+64], {%r6520, %r6521, %r6522, %r6523};
	st.shared.v4.u32 	[%r1+48], {%r6516, %r6517, %r6518, %r6519};
	st.shared.v4.u32 	[%r1+32], {%r6512, %r6513, %r6514, %r6515};
	st.shared.v4.u32 	[%r1+16], {%r6508, %r6509, %r6510, %r6511};
	st.shared.v4.u32 	[%r1], {%r6504, %r6505, %r6506, %r6507};
$L__BB44_408:
	add.s64 	%rd414, %rd412, %rd5;
	mad.lo.s64 	%rd415, %rd414, %rd3, %rd4;
	setp.ge.u64 	%p205, %rd415, %rd517;
	@%p205 bra 	$L__BB44_410;
	mul.lo.s64 	%rd1132, %rd415, %rd6;
	shl.b64 	%rd1133, %rd1132, 7;
	add.s64 	%rd1134, %rd1, %rd1133;
	ld.global.v8.u32 	{%r6536, %r6537, %r6538, %r6539, %r6540, %r6541, %r6542, %r6543}, [%rd1134];
	ld.global.v8.u32 	{%r6544, %r6545, %r6546, %r6547, %r6548, %r6549, %r6550, %r6551}, [%rd1134+32];
	ld.global.v8.u32 	{%r6552, %r6553, %r6554, %r6555, %r6556, %r6557, %r6558, %r6559}, [%rd1134+64];
	ld.global.v8.u32 	{%r6560, %r6561, %r6562, %r6563, %r6564, %r6565, %r6566, %r6567}, [%rd1134+96];
	st.shared.v4.u32 	[%r1+112], {%r6564, %r6565, %r6566, %r6567};
	st.shared.v4.u32 	[%r1+96], {%r6560, %r6561, %r6562, %r6563};
	st.shared.v4.u32 	[%r1+80], {%r6556, %r6557, %r6558, %r6559};
	st.shared.v4.u32 	[%r1+64], {%r6552, %r6553, %r6554, %r6555};
	st.shared.v4.u32 	[%r1+48], {%r6548, %r6549, %r6550, %r6551};
	st.shared.v4.u32 	[%r1+32], {%r6544, %r6545, %r6546, %r6547};
	st.shared.v4.u32 	[%r1+16], {%r6540, %r6541, %r6542, %r6543};
	st.shared.v4.u32 	[%r1], {%r6536, %r6537, %r6538, %r6539};
$L__BB44_410:
	add.s64 	%rd416, %rd414, %rd5;
	mad.lo.s64 	%rd417, %rd416, %rd3, %rd4;
	setp.ge.u64 	%p206, %rd417, %rd517;
	@%p206 bra 	$L__BB44_412;
	mul.lo.s64 	%rd1135, %rd417, %rd6;
	shl.b64 	%rd1136, %rd1135, 7;
	add.s64 	%rd1137, %rd1, %rd1136;
	ld.global.v8.u32 	{%r6568, %r6569, %r6570, %r6571, %r6572, %r6573, %r6574, %r6575}, [%rd1137];
	ld.global.v8.u32 	{%r6576, %r6577, %r6578, %r6579, %r6580, %r6581, %r6582, %r6583}, [%rd1137+32];
	ld.global.v8.u32 	{%r6584, %r6585, %r6586, %r6587, %r6588, %r6589, %r6590, %r6591}, [%rd1137+64];
	ld.global.v8.u32 	{%r6592, %r6593, %r6594, %r6595, %r6596, %r6597, %r6598, %r6599}, [%rd1137+96];
	st.shared.v4.u32 	[%r1+112], {%r6596, %r6597, %r6598, %r6599};
	st.shared.v4.u32 	[%r1+96], {%r6592, %r6593, %r6594, %r6595};
	st.shared.v4.u32 	[%r1+80], {%r6588, %r6589, %r6590, %r6591};
	st.shared.v4.u32 	[%r1+64], {%r6584, %r6585, %r6586, %r6587};
	st.shared.v4.u32 	[%r1+48], {%r6580, %r6581, %r6582, %r6583};
	st.shared.v4.u32 	[%r1+32], {%r6576, %r6577, %r6578, %r6579};
	st.shared.v4.u32 	[%r1+16], {%r6572, %r6573, %r6574, %r6575};
	st.shared.v4.u32 	[%r1], {%r6568, %r6569, %r6570, %r6571};
$L__BB44_412:
	add.s64 	%rd418, %rd416, %rd5;
	mad.lo.s64 	%rd419, %rd418, %rd3, %rd4;
	setp.ge.u64 	%p207, %rd419, %rd517;
	@%p207 bra 	$L__BB44_414;
	mul.lo.s64 	%rd1138, %rd419, %rd6;
	shl.b64 	%rd1139, %rd1138, 7;
	add.s64 	%rd1140, %rd1, %rd1139;
	ld.global.v8.u32 	{%r6600, %r6601, %r6602, %r6603, %r6604, %r6605, %r6606, %r6607}, [%rd1140];
	ld.global.v8.u32 	{%r6608, %r6609, %r6610, %r6611, %r6612, %r6613, %r6614, %r6615}, [%rd1140+32];
	ld.global.v8.u32 	{%r6616, %r6617, %r6618, %r6619, %r6620, %r6621, %r6622, %r6623}, [%rd1140+64];
	ld.global.v8.u32 	{%r6624, %r6625, %r6626, %r6627, %r6628, %r6629, %r6630, %r6631}, [%rd1140+96];
	st.shared.v4.u32 	[%r1+112], {%r6628, %r6629, %r6630, %r6631};
	st.shared.v4.u32 	[%r1+96], {%r6624, %r6625, %r6626, %r6627};
	st.shared.v4.u32 	[%r1+80], {%r6620, %r6621, %r6622, %r6623};
	st.shared.v4.u32 	[%r1+64], {%r6616, %r6617, %r6618, %r6619};
	st.shared.v4.u32 	[%r1+48], {%r6612, %r6613, %r6614, %r6615};
	st.shared.v4.u32 	[%r1+32], {%r6608, %r6609, %r6610, %r6611};
	st.shared.v4.u32 	[%r1+16], {%r6604, %r6605, %r6606, %r6607};
	st.shared.v4.u32 	[%r1], {%r6600, %r6601, %r6602, %r6603};
$L__BB44_414:
	add.s64 	%rd420, %rd418, %rd5;
	mad.lo.s64 	%rd421, %rd420, %rd3, %rd4;
	setp.ge.u64 	%p208, %rd421, %rd517;
	@%p208 bra 	$L__BB44_416;
	mul.lo.s64 	%rd1141, %rd421, %rd6;
	shl.b64 	%rd1142, %rd1141, 7;
	add.s64 	%rd1143, %rd1, %rd1142;
	ld.global.v8.u32 	{%r6632, %r6633, %r6634, %r6635, %r6636, %r6637, %r6638, %r6639}, [%rd1143];
	ld.global.v8.u32 	{%r6640, %r6641, %r6642, %r6643, %r6644, %r6645, %r6646, %r6647}, [%rd1143+32];
	ld.global.v8.u32 	{%r6648, %r6649, %r6650, %r6651, %r6652, %r6653, %r6654, %r6655}, [%rd1143+64];
	ld.global.v8.u32 	{%r6656, %r6657, %r6658, %r6659, %r6660, %r6661, %r6662, %r6663}, [%rd1143+96];
	st.shared.v4.u32 	[%r1+112], {%r6660, %r6661, %r6662, %r6663};
	st.shared.v4.u32 	[%r1+96], {%r6656, %r6657, %r6658, %r6659};
	st.shared.v4.u32 	[%r1+80], {%r6652, %r6653, %r6654, %r6655};
	st.shared.v4.u32 	[%r1+64], {%r6648, %r6649, %r6650, %r6651};
	st.shared.v4.u32 	[%r1+48], {%r6644, %r6645, %r6646, %r6647};
	st.shared.v4.u32 	[%r1+32], {%r6640, %r6641, %r6642, %r6643};
	st.shared.v4.u32 	[%r1+16], {%r6636, %r6637, %r6638, %r6639};
	st.shared.v4.u32 	[%r1], {%r6632, %r6633, %r6634, %r6635};
$L__BB44_416:
	add.s64 	%rd422, %rd420, %rd5;
	mad.lo.s64 	%rd423, %rd422, %rd3, %rd4;
	setp.ge.u64 	%p209, %rd423, %rd517;
	@%p209 bra 	$L__BB44_418;
	mul.lo.s64 	%rd1144, %rd423, %rd6;
	shl.b64 	%rd1145, %rd1144, 7;
	add.s64 	%rd1146, %rd1, %rd1145;
	ld.global.v8.u32 	{%r6664, %r6665, %r6666, %r6667, %r6668, %r6669, %r6670, %r6671}, [%rd1146];
	ld.global.v8.u32 	{%r6672, %r6673, %r6674, %r6675, %r6676, %r6677, %r6678, %r6679}, [%rd1146+32];
	ld.global.v8.u32 	{%r6680, %r6681, %r6682, %r6683, %r6684, %r6685, %r6686, %r6687}, [%rd1146+64];
	ld.global.v8.u32 	{%r6688, %r6689, %r6690, %r6691, %r6692, %r6693, %r6694, %r6695}, [%rd1146+96];
	st.shared.v4.u32 	[%r1+112], {%r6692, %r6693, %r6694, %r6695};
	st.shared.v4.u32 	[%r1+96], {%r6688, %r6689, %r6690, %r6691};
	st.shared.v4.u32 	[%r1+80], {%r6684, %r6685, %r6686, %r6687};
	st.shared.v4.u32 	[%r1+64], {%r6680, %r6681, %r6682, %r6683};
	st.shared.v4.u32 	[%r1+48], {%r6676, %r6677, %r6678, %r6679};
	st.shared.v4.u32 	[%r1+32], {%r6672, %r6673, %r6674, %r6675};
	st.shared.v4.u32 	[%r1+16], {%r6668, %r6669, %r6670, %r6671};
	st.shared.v4.u32 	[%r1], {%r6664, %r6665, %r6666, %r6667};
$L__BB44_418:
	add.s64 	%rd424, %rd422, %rd5;
	mad.lo.s64 	%rd425, %rd424, %rd3, %rd4;
	setp.ge.u64 	%p210, %rd425, %rd517;
	@%p210 bra 	$L__BB44_420;
	mul.lo.s64 	%rd1147, %rd425, %rd6;
	shl.b64 	%rd1148, %rd1147, 7;
	add.s64 	%rd1149, %rd1, %rd1148;
	ld.global.v8.u32 	{%r6696, %r6697, %r6698, %r6699, %r6700, %r6701, %r6702, %r6703}, [%rd1149];
	ld.global.v8.u32 	{%r6704, %r6705, %r6706, %r6707, %r6708, %r6709, %r6710, %r6711}, [%rd1149+32];
	ld.global.v8.u32 	{%r6712, %r6713, %r6714, %r6715, %r6716, %r6717, %r6718, %r6719}, [%rd1149+64];
	ld.global.v8.u32 	{%r6720, %r6721, %r6722, %r6723, %r6724, %r6725, %r6726, %r6727}, [%rd1149+96];
	st.shared.v4.u32 	[%r1+112], {%r6724, %r6725, %r6726, %r6727};
	st.shared.v4.u32 	[%r1+96], {%r6720, %r6721, %r6722, %r6723};
	st.shared.v4.u32 	[%r1+80], {%r6716, %r6717, %r6718, %r6719};
	st.shared.v4.u32 	[%r1+64], {%r6712, %r6713, %r6714, %r6715};
	st.shared.v4.u32 	[%r1+48], {%r6708, %r6709, %r6710, %r6711};
	st.shared.v4.u32 	[%r1+32], {%r6704, %r6705, %r6706, %r6707};
	st.shared.v4.u32 	[%r1+16], {%r6700, %r6701, %r6702, %r6703};
	st.shared.v4.u32 	[%r1], {%r6696, %r6697, %r6698, %r6699};
$L__BB44_420:
	add.s64 	%rd426, %rd424, %rd5;
	mad.lo.s64 	%rd427, %rd426, %rd3, %rd4;
	setp.ge.u64 	%p211, %rd427, %rd517;
	@%p211 bra 	$L__BB44_422;
	mul.lo.s64 	%rd1150, %rd427, %rd6;
	shl.b64 	%rd1151, %rd1150, 7;
	add.s64 	%rd1152, %rd1, %rd1151;
	ld.global.v8.u32 	{%r6728, %r6729, %r6730, %r6731, %r6732, %r6733, %r6734, %r6735}, [%rd1152];
	ld.global.v8.u32 	{%r6736, %r6737, %r6738, %r6739, %r6740, %r6741, %r6742, %r6743}, [%rd1152+32];
	ld.global.v8.u32 	{%r6744, %r6745, %r6746, %r6747, %r6748, %r6749, %r6750, %r6751}, [%rd1152+64];
	ld.global.v8.u32 	{%r6752, %r6753, %r6754, %r6755, %r6756, %r6757, %r6758, %r6759}, [%rd1152+96];
	st.shared.v4.u32 	[%r1+112], {%r6756, %r6757, %r6758, %r6759};
	st.shared.v4.u32 	[%r1+96], {%r6752, %r6753, %r6754, %r6755};
	st.shared.v4.u32 	[%r1+80], {%r6748, %r6749, %r6750, %r6751};
	st.shared.v4.u32 	[%r1+64], {%r6744, %r6745, %r6746, %r6747};
	st.shared.v4.u32 	[%r1+48], {%r6740, %r6741, %r6742, %r6743};
	st.shared.v4.u32 	[%r1+32], {%r6736, %r6737, %r6738, %r6739};
	st.shared.v4.u32 	[%r1+16], {%r6732, %r6733, %r6734, %r6735};
	st.shared.v4.u32 	[%r1], {%r6728, %r6729, %r6730, %r6731};
$L__BB44_422:
	add.s64 	%rd428, %rd426, %rd5;
	mad.lo.s64 	%rd429, %rd428, %rd3, %rd4;
	setp.ge.u64 	%p212, %rd429, %rd517;
	@%p212 bra 	$L__BB44_424;
	mul.lo.s64 	%rd1153, %rd429, %rd6;
	shl.b64 	%rd1154, %rd1153, 7;
	add.s64 	%rd1155, %rd1, %rd1154;
	ld.global.v8.u32 	{%r6760, %r6761, %r6762, %r6763, %r6764, %r6765, %r6766, %r6767}, [%rd1155];
	ld.global.v8.u32 	{%r6768, %r6769, %r6770, %r6771, %r6772, %r6773, %r6774, %r6775}, [%rd1155+32];
	ld.global.v8.u32 	{%r6776, %r6777, %r6778, %r6779, %r6780, %r6781, %r6782, %r6783}, [%rd1155+64];
	ld.global.v8.u32 	{%r6784, %r6785, %r6786, %r6787, %r6788, %r6789, %r6790, %r6791}, [%rd1155+96];
	st.shared.v4.u32 	[%r1+112], {%r6788, %r6789, %r6790, %r6791};
	st.shared.v4.u32 	[%r1+96], {%r6784, %r6785, %r6786, %r6787};
	st.shared.v4.u32 	[%r1+80], {%r6780, %r6781, %r6782, %r6783};
	st.shared.v4.u32 	[%r1+64], {%r6776, %r6777, %r6778, %r6779};
	st.shared.v4.u32 	[%r1+48], {%r6772, %r6773, %r6774, %r6775};
	st.shared.v4.u32 	[%r1+32], {%r6768, %r6769, %r6770, %r6771};
	st.shared.v4.u32 	[%r1+16], {%r6764, %r6765, %r6766, %r6767};
	st.shared.v4.u32 	[%r1], {%r6760, %r6761, %r6762, %r6763};
$L__BB44_424:
	add.s64 	%rd430, %rd428, %rd5;
	mad.lo.s64 	%rd431, %rd430, %rd3, %rd4;
	setp.ge.u64 	%p213, %rd431, %rd517;
	@%p213 bra 	$L__BB44_426;
	mul.lo.s64 	%rd1156, %rd431, %rd6;
	shl.b64 	%rd1157, %rd1156, 7;
	add.s64 	%rd1158, %rd1, %rd1157;
	ld.global.v8.u32 	{%r6792, %r6793, %r6794, %r6795, %r6796, %r6797, %r6798, %r6799}, [%rd1158];
	ld.global.v8.u32 	{%r6800, %r6801, %r6802, %r6803, %r6804, %r6805, %r6806, %r6807}, [%rd1158+32];
	ld.global.v8.u32 	{%r6808, %r6809, %r6810, %r6811, %r6812, %r6813, %r6814, %r6815}, [%rd1158+64];
	ld.global.v8.u32 	{%r6816, %r6817, %r6818, %r6819, %r6820, %r6821, %r6822, %r6823}, [%rd1158+96];
	st.shared.v4.u32 	[%r1+112], {%r6820, %r6821, %r6822, %r6823};
	st.shared.v4.u32 	[%r1+96], {%r6816, %r6817, %r6818, %r6819};
	st.shared.v4.u32 	[%r1+80], {%r6812, %r6813, %r6814, %r6815};
	st.shared.v4.u32 	[%r1+64], {%r6808, %r6809, %r6810, %r6811};
	st.shared.v4.u32 	[%r1+48], {%r6804, %r6805, %r6806, %r6807};
	st.shared.v4.u32 	[%r1+32], {%r6800, %r6801, %r6802, %r6803};
	st.shared.v4.u32 	[%r1+16], {%r6796, %r6797, %r6798, %r6799};
	st.shared.v4.u32 	[%r1], {%r6792, %r6793, %r6794, %r6795};
$L__BB44_426:
	add.s64 	%rd432, %rd430, %rd5;
	mad.lo.s64 	%rd433, %rd432, %rd3, %rd4;
	setp.ge.u64 	%p214, %rd433, %rd517;
	@%p214 bra 	$L__BB44_428;
	mul.lo.s64 	%rd1159, %rd433, %rd6;
	shl.b64 	%rd1160, %rd1159, 7;
	add.s64 	%rd1161, %rd1, %rd1160;
	ld.global.v8.u32 	{%r6824, %r6825, %r6826, %r6827, %r6828, %r6829, %r6830, %r6831}, [%rd1161];
	ld.global.v8.u32 	{%r6832, %r6833, %r6834, %r6835, %r6836, %r6837, %r6838, %r6839}, [%rd1161+32];
	ld.global.v8.u32 	{%r6840, %r6841, %r6842, %r6843, %r6844, %r6845, %r6846, %r6847}, [%rd1161+64];
	ld.global.v8.u32 	{%r6848, %r6849, %r6850, %r6851, %r6852, %r6853, %r6854, %r6855}, [%rd1161+96];
	st.shared.v4.u32 	[%r1+112], {%r6852, %r6853, %r6854, %r6855};
	st.shared.v4.u32 	[%r1+96], {%r6848, %r6849, %r6850, %r6851};
	st.shared.v4.u32 	[%r1+80], {%r6844, %r6845, %r6846, %r6847};
	st.shared.v4.u32 	[%r1+64], {%r6840, %r6841, %r6842, %r6843};
	st.shared.v4.u32 	[%r1+48], {%r6836, %r6837, %r6838, %r6839};
	st.shared.v4.u32 	[%r1+32], {%r6832, %r6833, %r6834, %r6835};
	st.shared.v4.u32 	[%r1+16], {%r6828, %r6829, %r6830, %r6831};
	st.shared.v4.u32 	[%r1], {%r6824, %r6825, %r6826, %r6827};
$L__BB44_428:
	add.s64 	%rd434, %rd432, %rd5;
	mad.lo.s64 	%rd435, %rd434, %rd3, %rd4;
	setp.ge.u64 	%p215, %rd435, %rd517;
	@%p215 bra 	$L__BB44_430;
	mul.lo.s64 	%rd1162, %rd435, %rd6;
	shl.b64 	%rd1163, %rd1162, 7;
	add.s64 	%rd1164, %rd1, %rd1163;
	ld.global.v8.u32 	{%r6856, %r6857, %r6858, %r6859, %r6860, %r6861, %r6862, %r6863}, [%rd1164];
	ld.global.v8.u32 	{%r6864, %r6865, %r6866, %r6867, %r6868, %r6869, %r6870, %r6871}, [%rd1164+32];
	ld.global.v8.u32 	{%r6872, %r6873, %r6874, %r6875, %r6876, %r6877, %r6878, %r6879}, [%rd1164+64];
	ld.global.v8.u32 	{%r6880, %r6881, %r6882, %r6883, %r6884, %r6885, %r6886, %r6887}, [%rd1164+96];
	st.shared.v4.u32 	[%r1+112], {%r6884, %r6885, %r6886, %r6887};
	st.shared.v4.u32 	[%r1+96], {%r6880, %r6881, %r6882, %r6883};
	st.shared.v4.u32 	[%r1+80], {%r6876, %r6877, %r6878, %r6879};
	st.shared.v4.u32 	[%r1+64], {%r6872, %r6873, %r6874, %r6875};
	st.shared.v4.u32 	[%r1+48], {%r6868, %r6869, %r6870, %r6871};
	st.shared.v4.u32 	[%r1+32], {%r6864, %r6865, %r6866, %r6867};
	st.shared.v4.u32 	[%r1+16], {%r6860, %r6861, %r6862, %r6863};
	st.shared.v4.u32 	[%r1], {%r6856, %r6857, %r6858, %r6859};
$L__BB44_430:
	add.s64 	%rd436, %rd434, %rd5;
	mad.lo.s64 	%rd437, %rd436, %rd3, %rd4;
	setp.ge.u64 	%p216, %rd437, %rd517;
	@%p216 bra 	$L__BB44_432;
	mul.lo.s64 	%rd1165, %rd437, %rd6;
	shl.b64 	%rd1166, %rd1165, 7;
	add.s64 	%rd1167, %rd1, %rd1166;
	ld.global.v8.u32 	{%r6888, %r6889, %r6890, %r6891, %r6892, %r6893, %r6894, %r6895}, [%rd1167];
	ld.global.v8.u32 	{%r6896, %r6897, %r6898, %r6899, %r6900, %r6901, %r6902, %r6903}, [%rd1167+32];
	ld.global.v8.u32 	{%r6904, %r6905, %r6906, %r6907, %r6908, %r6909, %r6910, %r6911}, [%rd1167+64];
	ld.global.v8.u32 	{%r6912, %r6913, %r6914, %r6915, %r6916, %r6917, %r6918, %r6919}, [%rd1167+96];
	st.shared.v4.u32 	[%r1+112], {%r6916, %r6917, %r6918, %r6919};
	st.shared.v4.u32 	[%r1+96], {%r6912, %r6913, %r6914, %r6915};
	st.shared.v4.u32 	[%r1+80], {%r6908, %r6909, %r6910, %r6911};
	st.shared.v4.u32 	[%r1+64], {%r6904, %r6905, %r6906, %r6907};
	st.shared.v4.u32 	[%r1+48], {%r6900, %r6901, %r6902, %r6903};
	st.shared.v4.u32 	[%r1+32], {%r6896, %r6897, %r6898, %r6899};
	st.shared.v4.u32 	[%r1+16], {%r6892, %r6893, %r6894, %r6895};
	st.shared.v4.u32 	[%r1], {%r6888, %r6889, %r6890, %r6891};
$L__BB44_432:
	add.s64 	%rd438, %rd436, %rd5;
	mad.lo.s64 	%rd439, %rd438, %rd3, %rd4;
	setp.ge.u64 	%p217, %rd439, %rd517;
	@%p217 bra 	$L__BB44_434;
	mul.lo.s64 	%rd1168, %rd439, %rd6;
	shl.b64 	%rd1169, %rd1168, 7;
	add.s64 	%rd1170, %rd1, %rd1169;
	ld.global.v8.u32 	{%r6920, %r6921, %r6922, %r6923, %r6924, %r6925, %r6926, %r6927}, [%rd1170];
	ld.global.v8.u32 	{%r6928, %r6929, %r6930, %r6931, %r6932, %r6933, %r6934, %r6935}, [%rd1170+32];
	ld.global.v8.u32 	{%r6936, %r6937, %r6938, %r6939, %r6940, %r6941, %r6942, %r6943}, [%rd1170+64];
	ld.global.v8.u32 	{%r6944, %r6945, %r6946, %r6947, %r6948, %r6949, %r6950, %r6951}, [%rd1170+96];
	st.shared.v4.u32 	[%r1+112], {%r6948, %r6949, %r6950, %r6951};
	st.shared.v4.u32 	[%r1+96], {%r6944, %r6945, %r6946, %r6947};
	st.shared.v4.u32 	[%r1+80], {%r6940, %r6941, %r6942, %r6943};
	st.shared.v4.u32 	[%r1+64], {%r6936, %r6937, %r6938, %r6939};
	st.shared.v4.u32 	[%r1+48], {%r6932, %r6933, %r6934, %r6935};
	st.shared.v4.u32 	[%r1+32], {%r6928, %r6929, %r6930, %r6931};
	st.shared.v4.u32 	[%r1+16], {%r6924, %r6925, %r6926, %r6927};
	st.shared.v4.u32 	[%r1], {%r6920, %r6921, %r6922, %r6923};
$L__BB44_434:
	add.s64 	%rd440, %rd438, %rd5;
	mad.lo.s64 	%rd441, %rd440, %rd3, %rd4;
	setp.ge.u64 	%p218, %rd441, %rd517;
	@%p218 bra 	$L__BB44_436;
	mul.lo.s64 	%rd1171, %rd441, %rd6;
	shl.b64 	%rd1172, %rd1171, 7;
	add.s64 	%rd1173, %rd1, %rd1172;
	ld.global.v8.u32 	{%r6952, %r6953, %r6954, %r6955, %r6956, %r6957, %r6958, %r6959}, [%rd1173];
	ld.global.v8.u32 	{%r6960, %r6961, %r6962, %r6963, %r6964, %r6965, %r6966, %r6967}, [%rd1173+32];
	ld.global.v8.u32 	{%r6968, %r6969, %r6970, %r6971, %r6972, %r6973, %r6974, %r6975}, [%rd1173+64];
	ld.global.v8.u32 	{%r6976, %r6977, %r6978, %r6979, %r6980, %r6981, %r6982, %r6983}, [%rd1173+96];
	st.shared.v4.u32 	[%r1+112], {%r6980, %r6981, %r6982, %r6983};
	st.shared.v4.u32 	[%r1+96], {%r6976, %r6977, %r6978, %r6979};
	st.shared.v4.u32 	[%r1+80], {%r6972, %r6973, %r6974, %r6975};
	st.shared.v4.u32 	[%r1+64], {%r6968, %r6969, %r6970, %r6971};
	st.shared.v4.u32 	[%r1+48], {%r6964, %r6965, %r6966, %r6967};
	st.shared.v4.u32 	[%r1+32], {%r6960, %r6961, %r6962, %r6963};
	st.shared.v4.u32 	[%r1+16], {%r6956, %r6957, %r6958, %r6959};
	st.shared.v4.u32 	[%r1], {%r6952, %r6953, %r6954, %r6955};
$L__BB44_436:
	add.s64 	%rd442, %rd440, %rd5;
	mad.lo.s64 	%rd443, %rd442, %rd3, %rd4;
	setp.ge.u64 	%p219, %rd443, %rd517;
	@%p219 bra 	$L__BB44_438;
	mul.lo.s64 	%rd1174, %rd443, %rd6;
	shl.b64 	%rd1175, %rd1174, 7;
	add.s64 	%rd1176, %rd1, %rd1175;
	ld.global.v8.u32 	{%r6984, %r6985, %r6986, %r6987, %r6988, %r6989, %r6990, %r6991}, [%rd1176];
	ld.global.v8.u32 	{%r6992, %r6993, %r6994, %r6995, %r6996, %r6997, %r6998, %r6999}, [%rd1176+32];
	ld.global.v8.u32 	{%r7000, %r7001, %r7002, %r7003, %r7004, %r7005, %r7006, %r7007}, [%rd1176+64];
	ld.global.v8.u32 	{%r7008, %r7009, %r7010, %r7011, %r7012, %r7013, %r7014, %r7015}, [%rd1176+96];
	st.shared.v4.u32 	[%r1+112], {%r7012, %r7013, %r7014, %r7015};
	st.shared.v4.u32 	[%r1+96], {%r7008, %r7009, %r7010, %r7011};
	st.shared.v4.u32 	[%r1+80], {%r7004, %r7005, %r7006, %r7007};
	st.shared.v4.u32 	[%r1+64], {%r7000, %r7001, %r7002, %r7003};
	st.shared.v4.u32 	[%r1+48], {%r6996, %r6997, %r6998, %r6999};
	st.shared.v4.u32 	[%r1+32], {%r6992, %r6993, %r6994, %r6995};
	st.shared.v4.u32 	[%r1+16], {%r6988, %r6989, %r6990, %r6991};
	st.shared.v4.u32 	[%r1], {%r6984, %r6985, %r6986, %r6987};
$L__BB44_438:
	add.s64 	%rd444, %rd442, %rd5;
	mad.lo.s64 	%rd445, %rd444, %rd3, %rd4;
	setp.ge.u64 	%p220, %rd445, %rd517;
	@%p220 bra 	$L__BB44_440;
	mul.lo.s64 	%rd1177, %rd445, %rd6;
	shl.b64 	%rd1178, %rd1177, 7;
	add.s64 	%rd1179, %rd1, %rd1178;
	ld.global.v8.u32 	{%r7016, %r7017, %r7018, %r7019, %r7020, %r7021, %r7022, %r7023}, [%rd1179];
	ld.global.v8.u32 	{%r7024, %r7025, %r7026, %r7027, %r7028, %r7029, %r7030, %r7031}, [%rd1179+32];
	ld.global.v8.u32 	{%r7032, %r7033, %r7034, %r7035, %r7036, %r7037, %r7038, %r7039}, [%rd1179+64];
	ld.global.v8.u32 	{%r7040, %r7041, %r7042, %r7043, %r7044, %r7045, %r7046, %r7047}, [%rd1179+96];
	st.shared.v4.u32 	[%r1+112], {%r7044, %r7045, %r7046, %r7047};
	st.shared.v4.u32 	[%r1+96], {%r7040, %r7041, %r7042, %r7043};
	st.shared.v4.u32 	[%r1+80], {%r7036, %r7037, %r7038, %r7039};
	st.shared.v4.u32 	[%r1+64], {%r7032, %r7033, %r7034, %r7035};
	st.shared.v4.u32 	[%r1+48], {%r7028, %r7029, %r7030, %r7031};
	st.shared.v4.u32 	[%r1+32], {%r7024, %r7025, %r7026, %r7027};
	st.shared.v4.u32 	[%r1+16], {%r7020, %r7021, %r7022, %r7023};
	st.shared.v4.u32 	[%r1], {%r7016, %r7017, %r7018, %r7019};
$L__BB44_440:
	add.s64 	%rd446, %rd444, %rd5;
	mad.lo.s64 	%rd447, %rd446, %rd3, %rd4;
	setp.ge.u64 	%p221, %rd447, %rd517;
	@%p221 bra 	$L__BB44_442;
	mul.lo.s64 	%rd1180, %rd447, %rd6;
	shl.b64 	%rd1181, %rd1180, 7;
	add.s64 	%rd1182, %rd1, %rd1181;
	ld.global.v8.u32 	{%r7048, %r7049, %r7050, %r7051, %r7052, %r7053, %r7054, %r7055}, [%rd1182];
	ld.global.v8.u32 	{%r7056, %r7057, %r7058, %r7059, %r7060, %r7061, %r7062, %r7063}, [%rd1182+32];
	ld.global.v8.u32 	{%r7064, %r7065, %r7066, %r7067, %r7068, %r7069, %r7070, %r7071}, [%rd1182+64];
	ld.global.v8.u32 	{%r7072, %r7073, %r7074, %r7075, %r7076, %r7077, %r7078, %r7079}, [%rd1182+96];
	st.shared.v4.u32 	[%r1+112], {%r7076, %r7077, %r7078, %r7079};
	st.shared.v4.u32 	[%r1+96], {%r7072, %r7073, %r7074, %r7075};
	st.shared.v4.u32 	[%r1+80], {%r7068, %r7069, %r7070, %r7071};
	st.shared.v4.u32 	[%r1+64], {%r7064, %r7065, %r7066, %r7067};
	st.shared.v4.u32 	[%r1+48], {%r7060, %r7061, %r7062, %r7063};
	st.shared.v4.u32 	[%r1+32], {%r7056, %r7057, %r7058, %r7059};
	st.shared.v4.u32 	[%r1+16], {%r7052, %r7053, %r7054, %r7055};
	st.shared.v4.u32 	[%r1], {%r7048, %r7049, %r7050, %r7051};
$L__BB44_442:
	add.s64 	%rd448, %rd446, %rd5;
	mad.lo.s64 	%rd449, %rd448, %rd3, %rd4;
	setp.ge.u64 	%p222, %rd449, %rd517;
	@%p222 bra 	$L__BB44_444;
	mul.lo.s64 	%rd1183, %rd449, %rd6;
	shl.b64 	%rd1184, %rd1183, 7;
	add.s64 	%rd1185, %rd1, %rd1184;
	ld.global.v8.u32 	{%r7080, %r7081, %r7082, %r7083, %r7084, %r7085, %r7086, %r7087}, [%rd1185];
	ld.global.v8.u32 	{%r7088, %r7089, %r7090, %r7091, %r7092, %r7093, %r7094, %r7095}, [%rd1185+32];
	ld.global.v8.u32 	{%r7096, %r7097, %r7098, %r7099, %r7100, %r7101, %r7102, %r7103}, [%rd1185+64];
	ld.global.v8.u32 	{%r7104, %r7105, %r7106, %r7107, %r7108, %r7109, %r7110, %r7111}, [%rd1185+96];
	st.shared.v4.u32 	[%r1+112], {%r7108, %r7109, %r7110, %r7111};
	st.shared.v4.u32 	[%r1+96], {%r7104, %r7105, %r7106, %r7107};
	st.shared.v4.u32 	[%r1+80], {%r7100, %r7101, %r7102, %r7103};
	st.shared.v4.u32 	[%r1+64], {%r7096, %r7097, %r7098, %r7099};
	st.shared.v4.u32 	[%r1+48], {%r7092, %r7093, %r7094, %r7095};
	st.shared.v4.u32 	[%r1+32], {%r7088, %r7089, %r7090, %r7091};
	st.shared.v4.u32 	[%r1+16], {%r7084, %r7085, %r7086, %r7087};
	st.shared.v4.u32 	[%r1], {%r7080, %r7081, %r7082, %r7083};
$L__BB44_444:
	add.s64 	%rd450, %rd448, %rd5;
	mad.lo.s64 	%rd451, %rd450, %rd3, %rd4;
	setp.ge.u64 	%p223, %rd451, %rd517;
	@%p223 bra 	$L__BB44_446;
	mul.lo.s64 	%rd1186, %rd451, %rd6;
	shl.b64 	%rd1187, %rd1186, 7;
	add.s64 	%rd1188, %rd1, %rd1187;
	ld.global.v8.u32 	{%r7112, %r7113, %r7114, %r7115, %r7116, %r7117, %r7118, %r7119}, [%rd1188];
	ld.global.v8.u32 	{%r7120, %r7121, %r7122, %r7123, %r7124, %r7125, %r7126, %r7127}, [%rd1188+32];
	ld.global.v8.u32 	{%r7128, %r7129, %r7130, %r7131, %r7132, %r7133, %r7134, %r7135}, [%rd1188+64];
	ld.global.v8.u32 	{%r7136, %r7137, %r7138, %r7139, %r7140, %r7141, %r7142, %r7143}, [%rd1188+96];
	st.shared.v4.u32 	[%r1+112], {%r7140, %r7141, %r7142, %r7143};
	st.shared.v4.u32 	[%r1+96], {%r7136, %r7137, %r7138, %r7139};
	st.shared.v4.u32 	[%r1+80], {%r7132, %r7133, %r7134, %r7135};
	st.shared.v4.u32 	[%r1+64], {%r7128, %r7129, %r7130, %r7131};
	st.shared.v4.u32 	[%r1+48], {%r7124, %r7125, %r7126, %r7127};
	st.shared.v4.u32 	[%r1+32], {%r7120, %r7121, %r7122, %r7123};
	st.shared.v4.u32 	[%r1+16], {%r7116, %r7117, %r7118, %r7119};
	st.shared.v4.u32 	[%r1], {%r7112, %r7113, %r7114, %r7115};
$L__BB44_446:
	add.s64 	%rd452, %rd450, %rd5;
	mad.lo.s64 	%rd453, %rd452, %rd3, %rd4;
	setp.ge.u64 	%p224, %rd453, %rd517;
	@%p224 bra 	$L__BB44_448;
	mul.lo.s64 	%rd1189, %rd453, %rd6;
	shl.b64 	%rd1190, %rd1189, 7;
	add.s64 	%rd1191, %rd1, %rd1190;
	ld.global.v8.u32 	{%r7144, %r7145, %r7146, %r7147, %r7148, %r7149, %r7150, %r7151}, [%rd1191];
	ld.global.v8.u32 	{%r7152, %r7153, %r7154, %r7155, %r7156, %r7157, %r7158, %r7159}, [%rd1191+32];
	ld.global.v8.u32 	{%r7160, %r7161, %r7162, %r7163, %r7164, %r7165, %r7166, %r7167}, [%rd1191+64];
	ld.global.v8.u32 	{%r7168, %r7169, %r7170, %r7171, %r7172, %r7173, %r7174, %r7175}, [%rd1191+96];
	st.shared.v4.u32 	[%r1+112], {%r7172, %r7173, %r7174, %r7175};
	st.shared.v4.u32 	[%r1+96], {%r7168, %r7169, %r7170, %r7171};
	st.shared.v4.u32 	[%r1+80], {%r7164, %r7165, %r7166, %r7167};
	st.shared.v4.u32 	[%r1+64], {%r7160, %r7161, %r7162, %r7163};
	st.shared.v4.u32 	[%r1+48], {%r7156, %r7157, %r7158, %r7159};
	st.shared.v4.u32 	[%r1+32], {%r7152, %r7153, %r7154, %r7155};
	st.shared.v4.u32 	[%r1+16], {%r7148, %r7149, %r7150, %r7151};
	st.shared.v4.u32 	[%r1], {%r7144, %r7145, %r7146, %r7147};
$L__BB44_448:
	add.s64 	%rd454, %rd452, %rd5;
	mad.lo.s64 	%rd455, %rd454, %rd3, %rd4;
	setp.ge.u64 	%p225, %rd455, %rd517;
	@%p225 bra 	$L__BB44_450;
	mul.lo.s64 	%rd1192, %rd455, %rd6;
	shl.b64 	%rd1193, %rd1192, 7;
	add.s64 	%rd1194, %rd1, %rd1193;
	ld.global.v8.u32 	{%r7176, %r7177, %r7178, %r7179, %r7180, %r7181, %r7182, %r7183}, [%rd1194];
	ld.global.v8.u32 	{%r7184, %r7185, %r7186, %r7187, %r7188, %r7189, %r7190, %r7191}, [%rd1194+32];
	ld.global.v8.u32 	{%r7192, %r7193, %r7194, %r7195, %r7196, %r7197, %r7198, %r7199}, [%rd1194+64];
	ld.global.v8.u32 	{%r7200, %r7201, %r7202, %r7203, %r7204, %r7205, %r7206, %r7207}, [%rd1194+96];
	st.shared.v4.u32 	[%r1+112], {%r7204, %r7205, %r7206, %r7207};
	st.shared.v4.u32 	[%r1+96], {%r7200, %r7201, %r7202, %r7203};
	st.shared.v4.u32 	[%r1+80], {%r7196, %r7197, %r7198, %r7199};
	st.shared.v4.u32 	[%r1+64], {%r7192, %r7193, %r7194, %r7195};
	st.shared.v4.u32 	[%r1+48], {%r7188, %r7189, %r7190, %r7191};
	st.shared.v4.u32 	[%r1+32], {%r7184, %r7185, %r7186, %r7187};
	st.shared.v4.u32 	[%r1+16], {%r7180, %r7181, %r7182, %r7183};
	st.shared.v4.u32 	[%r1], {%r7176, %r7177, %r7178, %r7179};
$L__BB44_450:
	add.s64 	%rd456, %rd454, %rd5;
	mad.lo.s64 	%rd457, %rd456, %rd3, %rd4;
	setp.ge.u64 	%p226, %rd457, %rd517;
	@%p226 bra 	$L__BB44_452;
	mul.lo.s64 	%rd1195, %rd457, %rd6;
	shl.b64 	%rd1196, %rd1195, 7;
	add.s64 	%rd1197, %rd1, %rd1196;
	ld.global.v8.u32 	{%r7208, %r7209, %r7210, %r7211, %r7212, %r7213, %r7214, %r7215}, [%rd1197];
	ld.global.v8.u32 	{%r7216, %r7217, %r7218, %r7219, %r7220, %r7221, %r7222, %r7223}, [%rd1197+32];
	ld.global.v8.u32 	{%r7224, %r7225, %r7226, %r7227, %r7228, %r7229, %r7230, %r7231}, [%rd1197+64];
	ld.global.v8.u32 	{%r7232, %r7233, %r7234, %r7235, %r7236, %r7237, %r7238, %r7239}, [%rd1197+96];
	st.shared.v4.u32 	[%r1+112], {%r7236, %r7237, %r7238, %r7239};
	st.shared.v4.u32 	[%r1+96], {%r7232, %r7233, %r7234, %r7235};
	st.shared.v4.u32 	[%r1+80], {%r7228, %r7229, %r7230, %r7231};
	st.shared.v4.u32 	[%r1+64], {%r7224, %r7225, %r7226, %r7227};
	st.shared.v4.u32 	[%r1+48], {%r7220, %r7221, %r7222, %r7223};
	st.shared.v4.u32 	[%r1+32], {%r7216, %r7217, %r7218, %r7219};
	st.shared.v4.u32 	[%r1+16], {%r7212, %r7213, %r7214, %r7215};
	st.shared.v4.u32 	[%r1], {%r7208, %r7209, %r7210, %r7211};
$L__BB44_452:
	add.s64 	%rd458, %rd456, %rd5;
	mad.lo.s64 	%rd459, %rd458, %rd3, %rd4;
	setp.ge.u64 	%p227, %rd459, %rd517;
	@%p227 bra 	$L__BB44_454;
	mul.lo.s64 	%rd1198, %rd459, %rd6;
	shl.b64 	%rd1199, %rd1198, 7;
	add.s64 	%rd1200, %rd1, %rd1199;
	ld.global.v8.u32 	{%r7240, %r7241, %r7242, %r7243, %r7244, %r7245, %r7246, %r7247}, [%rd1200];
	ld.global.v8.u32 	{%r7248, %r7249, %r7250, %r7251, %r7252, %r7253, %r7254, %r7255}, [%rd1200+32];
	ld.global.v8.u32 	{%r7256, %r7257, %r7258, %r7259, %r7260, %r7261, %r7262, %r7263}, [%rd1200+64];
	ld.global.v8.u32 	{%r7264, %r7265, %r7266, %r7267, %r7268, %r7269, %r7270, %r7271}, [%rd1200+96];
	st.shared.v4.u32 	[%r1+112], {%r7268, %r7269, %r7270, %r7271};
	st.shared.v4.u32 	[%r1+96], {%r7264, %r7265, %r7266, %r7267};
	st.shared.v4.u32 	[%r1+80], {%r7260, %r7261, %r7262, %r7263};
	st.shared.v4.u32 	[%r1+64], {%r7256, %r7257, %r7258, %r7259};
	st.shared.v4.u32 	[%r1+48], {%r7252, %r7253, %r7254, %r7255};
	st.shared.v4.u32 	[%r1+32], {%r7248, %r7249, %r7250, %r7251};
	st.shared.v4.u32 	[%r1+16], {%r7244, %r7245, %r7246, %r7247};
	st.shared.v4.u32 	[%r1], {%r7240, %r7241, %r7242, %r7243};
$L__BB44_454:
	add.s64 	%rd460, %rd458, %rd5;
	mad.lo.s64 	%rd461, %rd460, %rd3, %rd4;
	setp.ge.u64 	%p228, %rd461, %rd517;
	@%p228 bra 	$L__BB44_456;
	mul.lo.s64 	%rd1201, %rd461, %rd6;
	shl.b64 	%rd1202, %rd1201, 7;
	add.s64 	%rd1203, %rd1, %rd1202;
	ld.global.v8.u32 	{%r7272, %r7273, %r7274, %r7275, %r7276, %r7277, %r7278, %r7279}, [%rd1203];
	ld.global.v8.u32 	{%r7280, %r7281, %r7282, %r7283, %r7284, %r7285, %r7286, %r7287}, [%rd1203+32];
	ld.global.v8.u32 	{%r7288, %r7289, %r7290, %r7291, %r7292, %r7293, %r7294, %r7295}, [%rd1203+64];
	ld.global.v8.u32 	{%r7296, %r7297, %r7298, %r7299, %r7300, %r7301, %r7302, %r7303}, [%rd1203+96];
	st.shared.v4.u32 	[%r1+112], {%r7300, %r7301, %r7302, %r7303};
	st.shared.v4.u32 	[%r1+96], {%r7296, %r7297, %r7298, %r7299};
	st.shared.v4.u32 	[%r1+80], {%r7292, %r7293, %r7294, %r7295};
	st.shared.v4.u32 	[%r1+64], {%r7288, %r7289, %r7290, %r7291};
	st.shared.v4.u32 	[%r1+48], {%r7284, %r7285, %r7286, %r7287};
	st.shared.v4.u32 	[%r1+32], {%r7280, %r7281, %r7282, %r7283};
	st.shared.v4.u32 	[%r1+16], {%r7276, %r7277, %r7278, %r7279};
	st.shared.v4.u32 	[%r1], {%r7272, %r7273, %r7274, %r7275};
$L__BB44_456:
	add.s64 	%rd462, %rd460, %rd5;
	mad.lo.s64 	%rd463, %rd462, %rd3, %rd4;
	setp.ge.u64 	%p229, %rd463, %rd517;
	@%p229 bra 	$L__BB44_458;
	mul.lo.s64 	%rd1204, %rd463, %rd6;
	shl.b64 	%rd1205, %rd1204, 7;
	add.s64 	%rd1206, %rd1, %rd1205;
	ld.global.v8.u32 	{%r7304, %r7305, %r7306, %r7307, %r7308, %r7309, %r7310, %r7311}, [%rd1206];
	ld.global.v8.u32 	{%r7312, %r7313, %r7314, %r7315, %r7316, %r7317, %r7318, %r7319}, [%rd1206+32];
	ld.global.v8.u32 	{%r7320, %r7321, %r7322, %r7323, %r7324, %r7325, %r7326, %r7327}, [%rd1206+64];
	ld.global.v8.u32 	{%r7328, %r7329, %r7330, %r7331, %r7332, %r7333, %r7334, %r7335}, [%rd1206+96];
	st.shared.v4.u32 	[%r1+112], {%r7332, %r7333, %r7334, %r7335};
	st.shared.v4.u32 	[%r1+96], {%r7328, %r7329, %r7330, %r7331};
	st.shared.v4.u32 	[%r1+80], {%r7324, %r7325, %r7326, %r7327};
	st.shared.v4.u32 	[%r1+64], {%r7320, %r7321, %r7322, %r7323};
	st.shared.v4.u32 	[%r1+48], {%r7316, %r7317, %r7318, %r7319};
	st.shared.v4.u32 	[%r1+32], {%r7312, %r7313, %r7314, %r7315};
	st.shared.v4.u32 	[%r1+16], {%r7308, %r7309, %r7310, %r7311};
	st.shared.v4.u32 	[%r1], {%r7304, %r7305, %r7306, %r7307};
$L__BB44_458:
	add.s64 	%rd464, %rd462, %rd5;
	mad.lo.s64 	%rd465, %rd464, %rd3, %rd4;
	setp.ge.u64 	%p230, %rd465, %rd517;
	@%p230 bra 	$L__BB44_460;
	mul.lo.s64 	%rd1207, %rd465, %rd6;
	shl.b64 	%rd1208, %rd1207, 7;
	add.s64 	%rd1209, %rd1, %rd1208;
	ld.global.v8.u32 	{%r7336, %r7337, %r7338, %r7339, %r7340, %r7341, %r7342, %r7343}, [%rd1209];
	ld.global.v8.u32 	{%r7344, %r7345, %r7346, %r7347, %r7348, %r7349, %r7350, %r7351}, [%rd1209+32];
	ld.global.v8.u32 	{%r7352, %r7353, %r7354, %r7355, %r7356, %r7357, %r7358, %r7359}, [%rd1209+64];
	ld.global.v8.u32 	{%r7360, %r7361, %r7362, %r7363, %r7364, %r7365, %r7366, %r7367}, [%rd1209+96];
	st.shared.v4.u32 	[%r1+112], {%r7364, %r7365, %r7366, %r7367};
	st.shared.v4.u32 	[%r1+96], {%r7360, %r7361, %r7362, %r7363};
	st.shared.v4.u32 	[%r1+80], {%r7356, %r7357, %r7358, %r7359};
	st.shared.v4.u32 	[%r1+64], {%r7352, %r7353, %r7354, %r7355};
	st.shared.v4.u32 	[%r1+48], {%r7348, %r7349, %r7350, %r7351};
	st.shared.v4.u32 	[%r1+32], {%r7344, %r7345, %r7346, %r7347};
	st.shared.v4.u32 	[%r1+16], {%r7340, %r7341, %r7342, %r7343};
	st.shared.v4.u32 	[%r1], {%r7336, %r7337, %r7338, %r7339};
$L__BB44_460:
	add.s64 	%rd466, %rd464, %rd5;
	mad.lo.s64 	%rd467, %rd466, %rd3, %rd4;
	setp.ge.u64 	%p231, %rd467, %rd517;
	@%p231 bra 	$L__BB44_462;
	mul.lo.s64 	%rd1210, %rd467, %rd6;
	shl.b64 	%rd1211, %rd1210, 7;
	add.s64 	%rd1212, %rd1, %rd1211;
	ld.global.v8.u32 	{%r7368, %r7369, %r7370, %r7371, %r7372, %r7373, %r7374, %r7375}, [%rd1212];
	ld.global.v8.u32 	{%r7376, %r7377, %r7378, %r7379, %r7380, %r7381, %r7382, %r7383}, [%rd1212+32];
	ld.global.v8.u32 	{%r7384, %r7385, %r7386, %r7387, %r7388, %r7389, %r7390, %r7391}, [%rd1212+64];
	ld.global.v8.u32 	{%r7392, %r7393, %r7394, %r7395, %r7396, %r7397, %r7398, %r7399}, [%rd1212+96];
	st.shared.v4.u32 	[%r1+112], {%r7396, %r7397, %r7398, %r7399};
	st.shared.v4.u32 	[%r1+96], {%r7392, %r7393, %r7394, %r7395};
	st.shared.v4.u32 	[%r1+80], {%r7388, %r7389, %r7390, %r7391};
	st.shared.v4.u32 	[%r1+64], {%r7384, %r7385, %r7386, %r7387};
	st.shared.v4.u32 	[%r1+48], {%r7380, %r7381, %r7382, %r7383};
	st.shared.v4.u32 	[%r1+32], {%r7376, %r7377, %r7378, %r7379};
	st.shared.v4.u32 	[%r1+16], {%r7372, %r7373, %r7374, %r7375};
	st.shared.v4.u32 	[%r1], {%r7368, %r7369, %r7370, %r7371};
$L__BB44_462:
	add.s64 	%rd468, %rd466, %rd5;
	mad.lo.s64 	%rd469, %rd468, %rd3, %rd4;
	setp.ge.u64 	%p232, %rd469, %rd517;
	@%p232 bra 	$L__BB44_464;
	mul.lo.s64 	%rd1213, %rd469, %rd6;
	shl.b64 	%rd1214, %rd1213, 7;
	add.s64 	%rd1215, %rd1, %rd1214;
	ld.global.v8.u32 	{%r7400, %r7401, %r7402, %r7403, %r7404, %r7405, %r7406, %r7407}, [%rd1215];
	ld.global.v8.u32 	{%r7408, %r7409, %r7410, %r7411, %r7412, %r7413, %r7414, %r7415}, [%rd1215+32];
	ld.global.v8.u32 	{%r7416, %r7417, %r7418, %r7419, %r7420, %r7421, %r7422, %r7423}, [%rd1215+64];
	ld.global.v8.u32 	{%r7424, %r7425, %r7426, %r7427, %r7428, %r7429, %r7430, %r7431}, [%rd1215+96];
	st.shared.v4.u32 	[%r1+112], {%r7428, %r7429, %r7430, %r7431};
	st.shared.v4.u32 	[%r1+96], {%r7424, %r7425, %r7426, %r7427};
	st.shared.v4.u32 	[%r1+80], {%r7420, %r7421, %r7422, %r7423};
	st.shared.v4.u32 	[%r1+64], {%r7416, %r7417, %r7418, %r7419};
	st.shared.v4.u32 	[%r1+48], {%r7412, %r7413, %r7414, %r7415};
	st.shared.v4.u32 	[%r1+32], {%r7408, %r7409, %r7410, %r7411};
	st.shared.v4.u32 	[%r1+16], {%r7404, %r7405, %r7406, %r7407};
	st.shared.v4.u32 	[%r1], {%r7400, %r7401, %r7402, %r7403};
$L__BB44_464:
	add.s64 	%rd470, %rd468, %rd5;
	mad.lo.s64 	%rd471, %rd470, %rd3, %rd4;
	setp.ge.u64 	%p233, %rd471, %rd517;
	@%p233 bra 	$L__BB44_466;
	mul.lo.s64 	%rd1216, %rd471, %rd6;
	shl.b64 	%rd1217, %rd1216, 7;
	add.s64 	%rd1218, %rd1, %rd1217;
	ld.global.v8.u32 	{%r7432, %r7433, %r7434, %r7435, %r7436, %r7437, %r7438, %r7439}, [%rd1218];
	ld.global.v8.u32 	{%r7440, %r7441, %r7442, %r7443, %r7444, %r7445, %r7446, %r7447}, [%rd1218+32];
	ld.global.v8.u32 	{%r7448, %r7449, %r7450, %r7451, %r7452, %r7453, %r7454, %r7455}, [%rd1218+64];
	ld.global.v8.u32 	{%r7456, %r7457, %r7458, %r7459, %r7460, %r7461, %r7462, %r7463}, [%rd1218+96];
	st.shared.v4.u32 	[%r1+112], {%r7460, %r7461, %r7462, %r7463};
	st.shared.v4.u32 	[%r1+96], {%r7456, %r7457, %r7458, %r7459};
	st.shared.v4.u32 	[%r1+80], {%r7452, %r7453, %r7454, %r7455};
	st.shared.v4.u32 	[%r1+64], {%r7448, %r7449, %r7450, %r7451};
	st.shared.v4.u32 	[%r1+48], {%r7444, %r7445, %r7446, %r7447};
	st.shared.v4.u32 	[%r1+32], {%r7440, %r7441, %r7442, %r7443};
	st.shared.v4.u32 	[%r1+16], {%r7436, %r7437, %r7438, %r7439};
	st.shared.v4.u32 	[%r1], {%r7432, %r7433, %r7434, %r7435};
$L__BB44_466:
	add.s64 	%rd472, %rd470, %rd5;
	mad.lo.s64 	%rd473, %rd472, %rd3, %rd4;
	setp.ge.u64 	%p234, %rd473, %rd517;
	@%p234 bra 	$L__BB44_468;
	mul.lo.s64 	%rd1219, %rd473, %rd6;
	shl.b64 	%rd1220, %rd1219, 7;
	add.s64 	%rd1221, %rd1, %rd1220;
	ld.global.v8.u32 	{%r7464, %r7465, %r7466, %r7467, %r7468, %r7469, %r7470, %r7471}, [%rd1221];
	ld.global.v8.u32 	{%r7472, %r7473, %r7474, %r7475, %r7476, %r7477, %r7478, %r7479}, [%rd1221+32];
	ld.global.v8.u32 	{%r7480, %r7481, %r7482, %r7483, %r7484, %r7485, %r7486, %r7487}, [%rd1221+64];
	ld.global.v8.u32 	{%r7488, %r7489, %r7490, %r7491, %r7492, %r7493, %r7494, %r7495}, [%rd1221+96];
	st.shared.v4.u32 	[%r1+112], {%r7492, %r7493, %r7494, %r7495};
	st.shared.v4.u32 	[%r1+96], {%r7488, %r7489, %r7490, %r7491};
	st.shared.v4.u32 	[%r1+80], {%r7484, %r7485, %r7486, %r7487};
	st.shared.v4.u32 	[%r1+64], {%r7480, %r7481, %r7482, %r7483};
	st.shared.v4.u32 	[%r1+48], {%r7476, %r7477, %r7478, %r7479};
	st.shared.v4.u32 	[%r1+32], {%r7472, %r7473, %r7474, %r7475};
	st.shared.v4.u32 	[%r1+16], {%r7468, %r7469, %r7470, %r7471};
	st.shared.v4.u32 	[%r1], {%r7464, %r7465, %r7466, %r7467};
$L__BB44_468:
	add.s64 	%rd474, %rd472, %rd5;
	mad.lo.s64 	%rd475, %rd474, %rd3, %rd4;
	setp.ge.u64 	%p235, %rd475, %rd517;
	@%p235 bra 	$L__BB44_470;
	mul.lo.s64 	%rd1222, %rd475, %rd6;
	shl.b64 	%rd1223, %rd1222, 7;
	add.s64 	%rd1224, %rd1, %rd1223;
	ld.global.v8.u32 	{%r7496, %r7497, %r7498, %r7499, %r7500, %r7501, %r7502, %r7503}, [%rd1224];
	ld.global.v8.u32 	{%r7504, %r7505, %r7506, %r7507, %r7508, %r7509, %r7510, %r7511}, [%rd1224+32];
	ld.global.v8.u32 	{%r7512, %r7513, %r7514, %r7515, %r7516, %r7517, %r7518, %r7519}, [%rd1224+64];
	ld.global.v8.u32 	{%r7520, %r7521, %r7522, %r7523, %r7524, %r7525, %r7526, %r7527}, [%rd1224+96];
	st.shared.v4.u32 	[%r1+112], {%r7524, %r7525, %r7526, %r7527};
	st.shared.v4.u32 	[%r1+96], {%r7520, %r7521, %r7522, %r7523};
	st.shared.v4.u32 	[%r1+80], {%r7516, %r7517, %r7518, %r7519};
	st.shared.v4.u32 	[%r1+64], {%r7512, %r7513, %r7514, %r7515};
	st.shared.v4.u32 	[%r1+48], {%r7508, %r7509, %r7510, %r7511};
	st.shared.v4.u32 	[%r1+32], {%r7504, %r7505, %r7506, %r7507};
	st.shared.v4.u32 	[%r1+16], {%r7500, %r7501, %r7502, %r7503};
	st.shared.v4.u32 	[%r1], {%r7496, %r7497, %r7498, %r7499};
$L__BB44_470:
	add.s64 	%rd476, %rd474, %rd5;
	mad.lo.s64 	%rd477, %rd476, %rd3, %rd4;
	setp.ge.u64 	%p236, %rd477, %rd517;
	@%p236 bra 	$L__BB44_472;
	mul.lo.s64 	%rd1225, %rd477, %rd6;
	shl.b64 	%rd1226, %rd1225, 7;
	add.s64 	%rd1227, %rd1, %rd1226;
	ld.global.v8.u32 	{%r7528, %r7529, %r7530, %r7531, %r7532, %r7533, %r7534, %r7535}, [%rd1227];
	ld.global.v8.u32 	{%r7536, %r7537, %r7538, %r7539, %r7540, %r7541, %r7542, %r7543}, [%rd1227+32];
	ld.global.v8.u32 	{%r7544, %r7545, %r7546, %r7547, %r7548, %r7549, %r7550, %r7551}, [%rd1227+64];
	ld.global.v8.u32 	{%r7552, %r7553, %r7554, %r7555, %r7556, %r7557, %r7558, %r7559}, [%rd1227+96];
	st.shared.v4.u32 	[%r1+112], {%r7556, %r7557, %r7558, %r7559};
	st.shared.v4.u32 	[%r1+96], {%r7552, %r7553, %r7554, %r7555};
	st.shared.v4.u32 	[%r1+80], {%r7548, %r7549, %r7550, %r7551};
	st.shared.v4.u32 	[%r1+64], {%r7544, %r7545, %r7546, %r7547};
	st.shared.v4.u32 	[%r1+48], {%r7540, %r7541, %r7542, %r7543};
	st.shared.v4.u32 	[%r1+32], {%r7536, %r7537, %r7538, %r7539};
	st.shared.v4.u32 	[%r1+16], {%r7532, %r7533, %r7534, %r7535};
	st.shared.v4.u32 	[%r1], {%r7528, %r7529, %r7530, %r7531};
$L__BB44_472:
	add.s64 	%rd478, %rd476, %rd5;
	mad.lo.s64 	%rd479, %rd478, %rd3, %rd4;
	setp.ge.u64 	%p237, %rd479, %rd517;
	@%p237 bra 	$L__BB44_474;
	mul.lo.s64 	%rd1228, %rd479, %rd6;
	shl.b64 	%rd1229, %rd1228, 7;
	add.s64 	%rd1230, %rd1, %rd1229;
	ld.global.v8.u32 	{%r7560, %r7561, %r7562, %r7563, %r7564, %r7565, %r7566, %r7567}, [%rd1230];
	ld.global.v8.u32 	{%r7568, %r7569, %r7570, %r7571, %r7572, %r7573, %r7574, %r7575}, [%rd1230+32];
	ld.global.v8.u32 	{%r7576, %r7577, %r7578, %r7579, %r7580, %r7581, %r7582, %r7583}, [%rd1230+64];
	ld.global.v8.u32 	{%r7584, %r7585, %r7586, %r7587, %r7588, %r7589, %r7590, %r7591}, [%rd1230+96];
	st.shared.v4.u32 	[%r1+112], {%r7588, %r7589, %r7590, %r7591};
	st.shared.v4.u32 	[%r1+96], {%r7584, %r7585, %r7586, %r7587};
	st.shared.v4.u32 	[%r1+80], {%r7580, %r7581, %r7582, %r7583};
	st.shared.v4.u32 	[%r1+64], {%r7576, %r7577, %r7578, %r7579};
	st.shared.v4.u32 	[%r1+48], {%r7572, %r7573, %r7574, %r7575};
	st.shared.v4.u32 	[%r1+32], {%r7568, %r7569, %r7570, %r7571};
	st.shared.v4.u32 	[%r1+16], {%r7564, %r7565, %r7566, %r7567};
	st.shared.v4.u32 	[%r1], {%r7560, %r7561, %r7562, %r7563};
$L__BB44_474:
	add.s64 	%rd480, %rd478, %rd5;
	mad.lo.s64 	%rd481, %rd480, %rd3, %rd4;
	setp.ge.u64 	%p238, %rd481, %rd517;
	@%p238 bra 	$L__BB44_476;
	mul.lo.s64 	%rd1231, %rd481, %rd6;
	shl.b64 	%rd1232, %rd1231, 7;
	add.s64 	%rd1233, %rd1, %rd1232;
	ld.global.v8.u32 	{%r7592, %r7593, %r7594, %r7595, %r7596, %r7597, %r7598, %r7599}, [%rd1233];
	ld.global.v8.u32 	{%r7600, %r7601, %r7602, %r7603, %r7604, %r7605, %r7606, %r7607}, [%rd1233+32];
	ld.global.v8.u32 	{%r7608, %r7609, %r7610, %r7611, %r7612, %r7613, %r7614, %r7615}, [%rd1233+64];
	ld.global.v8.u32 	{%r7616, %r7617, %r7618, %r7619, %r7620, %r7621, %r7622, %r7623}, [%rd1233+96];
	st.shared.v4.u32 	[%r1+112], {%r7620, %r7621, %r7622, %r7623};
	st.shared.v4.u32 	[%r1+96], {%r7616, %r7617, %r7618, %r7619};
	st.shared.v4.u32 	[%r1+80], {%r7612, %r7613, %r7614, %r7615};
	st.shared.v4.u32 	[%r1+64], {%r7608, %r7609, %r7610, %r7611};
	st.shared.v4.u32 	[%r1+48], {%r7604, %r7605, %r7606, %r7607};
	st.shared.v4.u32 	[%r1+32], {%r7600, %r7601, %r7602, %r7603};
	st.shared.v4.u32 	[%r1+16], {%r7596, %r7597, %r7598, %r7599};
	st.shared.v4.u32 	[%r1], {%r7592, %r7593, %r7594, %r7595};
$L__BB44_476:
	add.s64 	%rd482, %rd480, %rd5;
	mad.lo.s64 	%rd483, %rd482, %rd3, %rd4;
	setp.ge.u64 	%p239, %rd483, %rd517;
	@%p239 bra 	$L__BB44_478;
	mul.lo.s64 	%rd1234, %rd483, %rd6;
	shl.b64 	%rd1235, %rd1234, 7;
	add.s64 	%rd1236, %rd1, %rd1235;
	ld.global.v8.u32 	{%r7624, %r7625, %r7626, %r7627, %r7628, %r7629, %r7630, %r7631}, [%rd1236];
	ld.global.v8.u32 	{%r7632, %r7633, %r7634, %r7635, %r7636, %r7637, %r7638, %r7639}, [%rd1236+32];
	ld.global.v8.u32 	{%r7640, %r7641, %r7642, %r7643, %r7644, %r7645, %r7646, %r7647}, [%rd1236+64];
	ld.global.v8.u32 	{%r7648, %r7649, %r7650, %r7651, %r7652, %r7653, %r7654, %r7655}, [%rd1236+96];
	st.shared.v4.u32 	[%r1+112], {%r7652, %r7653, %r7654, %r7655};
	st.shared.v4.u32 	[%r1+96], {%r7648, %r7649, %r7650, %r7651};
	st.shared.v4.u32 	[%r1+80], {%r7644, %r7645, %r7646, %r7647};
	st.shared.v4.u32 	[%r1+64], {%r7640, %r7641, %r7642, %r7643};
	st.shared.v4.u32 	[%r1+48], {%r7636, %r7637, %r7638, %r7639};
	st.shared.v4.u32 	[%r1+32], {%r7632, %r7633, %r7634, %r7635};
	st.shared.v4.u32 	[%r1+16], {%r7628, %r7629, %r7630, %r7631};
	st.shared.v4.u32 	[%r1], {%r7624, %r7625, %r7626, %r7627};
$L__BB44_478:
	add.s64 	%rd484, %rd482, %rd5;
	mad.lo.s64 	%rd485, %rd484, %rd3, %rd4;
	setp.ge.u64 	%p240, %rd485, %rd517;
	@%p240 bra 	$L__BB44_480;
	mul.lo.s64 	%rd1237, %rd485, %rd6;
	shl.b64 	%rd1238, %rd1237, 7;
	add.s64 	%rd1239, %rd1, %rd1238;
	ld.global.v8.u32 	{%r7656, %r7657, %r7658, %r7659, %r7660, %r7661, %r7662, %r7663}, [%rd1239];
	ld.global.v8.u32 	{%r7664, %r7665, %r7666, %r7667, %r7668, %r7669, %r7670, %r7671}, [%rd1239+32];
	ld.global.v8.u32 	{%r7672, %r7673, %r7674, %r7675, %r7676, %r7677, %r7678, %r7679}, [%rd1239+64];
	ld.global.v8.u32 	{%r7680, %r7681, %r7682, %r7683, %r7684, %r7685, %r7686, %r7687}, [%rd1239+96];
	st.shared.v4.u32 	[%r1+112], {%r7684, %r7685, %r7686, %r7687};
	st.shared.v4.u32 	[%r1+96], {%r7680, %r7681, %r7682, %r7683};
	st.shared.v4.u32 	[%r1+80], {%r7676, %r7677, %r7678, %r7679};
	st.shared.v4.u32 	[%r1+64], {%r7672, %r7673, %r7674, %r7675};
	st.shared.v4.u32 	[%r1+48], {%r7668, %r7669, %r7670, %r7671};
	st.shared.v4.u32 	[%r1+32], {%r7664, %r7665, %r7666, %r7667};
	st.shared.v4.u32 	[%r1+16], {%r7660, %r7661, %r7662, %r7663};
	st.shared.v4.u32 	[%r1], {%r7656, %r7657, %r7658, %r7659};
$L__BB44_480:
	add.s64 	%rd486, %rd484, %rd5;
	mad.lo.s64 	%rd487, %rd486, %rd3, %rd4;
	setp.ge.u64 	%p241, %rd487, %rd517;
	@%p241 bra 	$L__BB44_482;
	mul.lo.s64 	%rd1240, %rd487, %rd6;
	shl.b64 	%rd1241, %rd1240, 7;
	add.s64 	%rd1242, %rd1, %rd1241;
	ld.global.v8.u32 	{%r7688, %r7689, %r7690, %r7691, %r7692, %r7693, %r7694, %r7695}, [%rd1242];
	ld.global.v8.u32 	{%r7696, %r7697, %r7698, %r7699, %r7700, %r7701, %r7702, %r7703}, [%rd1242+32];
	ld.global.v8.u32 	{%r7704, %r7705, %r7706, %r7707, %r7708, %r7709, %r7710, %r7711}, [%rd1242+64];
	ld.global.v8.u32 	{%r7712, %r7713, %r7714, %r7715, %r7716, %r7717, %r7718, %r7719}, [%rd1242+96];
	st.shared.v4.u32 	[%r1+112], {%r7716, %r7717, %r7718, %r7719};
	st.shared.v4.u32 	[%r1+96], {%r7712, %r7713, %r7714, %r7715};
	st.shared.v4.u32 	[%r1+80], {%r7708, %r7709, %r7710, %r7711};
	st.shared.v4.u32 	[%r1+64], {%r7704, %r7705, %r7706, %r7707};
	st.shared.v4.u32 	[%r1+48], {%r7700, %r7701, %r7702, %r7703};
	st.shared.v4.u32 	[%r1+32], {%r7696, %r7697, %r7698, %r7699};
	st.shared.v4.u32 	[%r1+16], {%r7692, %r7693, %r7694, %r7695};
	st.shared.v4.u32 	[%r1], {%r7688, %r7689, %r7690, %r7691};
$L__BB44_482:
	add.s64 	%rd488, %rd486, %rd5;
	mad.lo.s64 	%rd489, %rd488, %rd3, %rd4;
	setp.ge.u64 	%p242, %rd489, %rd517;
	@%p242 bra 	$L__BB44_484;
	mul.lo.s64 	%rd1243, %rd489, %rd6;
	shl.b64 	%rd1244, %rd1243, 7;
	add.s64 	%rd1245, %rd1, %rd1244;
	ld.global.v8.u32 	{%r7720, %r7721, %r7722, %r7723, %r7724, %r7725, %r7726, %r7727}, [%rd1245];
	ld.global.v8.u32 	{%r7728, %r7729, %r7730, %r7731, %r7732, %r7733, %r7734, %r7735}, [%rd1245+32];
	ld.global.v8.u32 	{%r7736, %r7737, %r7738, %r7739, %r7740, %r7741, %r7742, %r7743}, [%rd1245+64];
	ld.global.v8.u32 	{%r7744, %r7745, %r7746, %r7747, %r7748, %r7749, %r7750, %r7751}, [%rd1245+96];
	st.shared.v4.u32 	[%r1+112], {%r7748, %r7749, %r7750, %r7751};
	st.shared.v4.u32 	[%r1+96], {%r7744, %r7745, %r7746, %r7747};
	st.shared.v4.u32 	[%r1+80], {%r7740, %r7741, %r7742, %r7743};
	st.shared.v4.u32 	[%r1+64], {%r7736, %r7737, %r7738, %r7739};
	st.shared.v4.u32 	[%r1+48], {%r7732, %r7733, %r7734, %r7735};
	st.shared.v4.u32 	[%r1+32], {%r7728, %r7729, %r7730, %r7731};
	st.shared.v4.u32 	[%r1+16], {%r7724, %r7725, %r7726, %r7727};
	st.shared.v4.u32 	[%r1], {%r7720, %r7721, %r7722, %r7723};
$L__BB44_484:
	add.s64 	%rd490, %rd488, %rd5;
	mad.lo.s64 	%rd491, %rd490, %rd3, %rd4;
	setp.ge.u64 	%p243, %rd491, %rd517;
	@%p243 bra 	$L__BB44_486;
	mul.lo.s64 	%rd1246, %rd491, %rd6;
	shl.b64 	%rd1247, %rd1246, 7;
	add.s64 	%rd1248, %rd1, %rd1247;
	ld.global.v8.u32 	{%r7752, %r7753, %r7754, %r7755, %r7756, %r7757, %r7758, %r7759}, [%rd1248];
	ld.global.v8.u32 	{%r7760, %r7761, %r7762, %r7763, %r7764, %r7765, %r7766, %r7767}, [%rd1248+32];
	ld.global.v8.u32 	{%r7768, %r7769, %r7770, %r7771, %r7772, %r7773, %r7774, %r7775}, [%rd1248+64];
	ld.global.v8.u32 	{%r7776, %r7777, %r7778, %r7779, %r7780, %r7781, %r7782, %r7783}, [%rd1248+96];
	st.shared.v4.u32 	[%r1+112], {%r7780, %r7781, %r7782, %r7783};
	st.shared.v4.u32 	[%r1+96], {%r7776, %r7777, %r7778, %r7779};
	st.shared.v4.u32 	[%r1+80], {%r7772, %r7773, %r7774, %r7775};
	st.shared.v4.u32 	[%r1+64], {%r7768, %r7769, %r7770, %r7771};
	st.shared.v4.u32 	[%r1+48], {%r7764, %r7765, %r7766, %r7767};
	st.shared.v4.u32 	[%r1+32], {%r7760, %r7761, %r7762, %r7763};
	st.shared.v4.u32 	[%r1+16], {%r7756, %r7757, %r7758, %r7759};
	st.shared.v4.u32 	[%r1], {%r7752, %r7753, %r7754, %r7755};
$L__BB44_486:
	add.s64 	%rd492, %rd490, %rd5;
	mad.lo.s64 	%rd493, %rd492, %rd3, %rd4;
	setp.ge.u64 	%p244, %rd493, %rd517;
	@%p244 bra 	$L__BB44_488;
	mul.lo.s64 	%rd1249, %rd493, %rd6;
	shl.b64 	%rd1250, %rd1249, 7;
	add.s64 	%rd1251, %rd1, %rd1250;
	ld.global.v8.u32 	{%r7784, %r7785, %r7786, %r7787, %r7788, %r7789, %r7790, %r7791}, [%rd1251];
	ld.global.v8.u32 	{%r7792, %r7793, %r7794, %r7795, %r7796, %r7797, %r7798, %r7799}, [%rd1251+32];
	ld.global.v8.u32 	{%r7800, %r7801, %r7802, %r7803, %r7804, %r7805, %r7806, %r7807}, [%rd1251+64];
	ld.global.v8.u32 	{%r7808, %r7809, %r7810, %r7811, %r7812, %r7813, %r7814, %r7815}, [%rd1251+96];
	st.shared.v4.u32 	[%r1+112], {%r7812, %r7813, %r7814, %r7815};
	st.shared.v4.u32 	[%r1+96], {%r7808, %r7809, %r7810, %r7811};
	st.shared.v4.u32 	[%r1+80], {%r7804, %r7805, %r7806, %r7807};
	st.shared.v4.u32 	[%r1+64], {%r7800, %r7801, %r7802, %r7803};
	st.shared.v4.u32 	[%r1+48], {%r7796, %r7797, %r7798, %r7799};
	st.shared.v4.u32 	[%r1+32], {%r7792, %r7793, %r7794, %r7795};
	st.shared.v4.u32 	[%r1+16], {%r7788, %r7789, %r7790, %r7791};
	st.shared.v4.u32 	[%r1], {%r7784, %r7785, %r7786, %r7787};
$L__BB44_488:
	add.s64 	%rd494, %rd492, %rd5;
	mad.lo.s64 	%rd495, %rd494, %rd3, %rd4;
	setp.ge.u64 	%p245, %rd495, %rd517;
	@%p245 bra 	$L__BB44_490;
	mul.lo.s64 	%rd1252, %rd495, %rd6;
	shl.b64 	%rd1253, %rd1252, 7;
	add.s64 	%rd1254, %rd1, %rd1253;
	ld.global.v8.u32 	{%r7816, %r7817, %r7818, %r7819, %r7820, %r7821, %r7822, %r7823}, [%rd1254];
	ld.global.v8.u32 	{%r7824, %r7825, %r7826, %r7827, %r7828, %r7829, %r7830, %r7831}, [%rd1254+32];
	ld.global.v8.u32 	{%r7832, %r7833, %r7834, %r7835, %r7836, %r7837, %r7838, %r7839}, [%rd1254+64];
	ld.global.v8.u32 	{%r7840, %r7841, %r7842, %r7843, %r7844, %r7845, %r7846, %r7847}, [%rd1254+96];
	st.shared.v4.u32 	[%r1+112], {%r7844, %r7845, %r7846, %r7847};
	st.shared.v4.u32 	[%r1+96], {%r7840, %r7841, %r7842, %r7843};
	st.shared.v4.u32 	[%r1+80], {%r7836, %r7837, %r7838, %r7839};
	st.shared.v4.u32 	[%r1+64], {%r7832, %r7833, %r7834, %r7835};
	st.shared.v4.u32 	[%r1+48], {%r7828, %r7829, %r7830, %r7831};
	st.shared.v4.u32 	[%r1+32], {%r7824, %r7825, %r7826, %r7827};
	st.shared.v4.u32 	[%r1+16], {%r7820, %r7821, %r7822, %r7823};
	st.shared.v4.u32 	[%r1], {%r7816, %r7817, %r7818, %r7819};
$L__BB44_490:
	add.s64 	%rd496, %rd494, %rd5;
	mad.lo.s64 	%rd497, %rd496, %rd3, %rd4;
	setp.ge.u64 	%p246, %rd497, %rd517;
	@%p246 bra 	$L__BB44_492;
	mul.lo.s64 	%rd1255, %rd497, %rd6;
	shl.b64 	%rd1256, %rd1255, 7;
	add.s64 	%rd1257, %rd1, %rd1256;
	ld.global.v8.u32 	{%r7848, %r7849, %r7850, %r7851, %r7852, %r7853, %r7854, %r7855}, [%rd1257];
	ld.global.v8.u32 	{%r7856, %r7857, %r7858, %r7859, %r7860, %r7861, %r7862, %r7863}, [%rd1257+32];
	ld.global.v8.u32 	{%r7864, %r7865, %r7866, %r7867, %r7868, %r7869, %r7870, %r7871}, [%rd1257+64];
	ld.global.v8.u32 	{%r7872, %r7873, %r7874, %r7875, %r7876, %r7877, %r7878, %r7879}, [%rd1257+96];
	st.shared.v4.u32 	[%r1+112], {%r7876, %r7877, %r7878, %r7879};
	st.shared.v4.u32 	[%r1+96], {%r7872, %r7873, %r7874, %r7875};
	st.shared.v4.u32 	[%r1+80], {%r7868, %r7869, %r7870, %r7871};
	st.shared.v4.u32 	[%r1+64], {%r7864, %r7865, %r7866, %r7867};
	st.shared.v4.u32 	[%r1+48], {%r7860, %r7861, %r7862, %r7863};
	st.shared.v4.u32 	[%r1+32], {%r7856, %r7857, %r7858, %r7859};
	st.shared.v4.u32 	[%r1+16], {%r7852, %r7853, %r7854, %r7855};
	st.shared.v4.u32 	[%r1], {%r7848, %r7849, %r7850, %r7851};
$L__BB44_492:
	add.s64 	%rd498, %rd496, %rd5;
	mad.lo.s64 	%rd499, %rd498, %rd3, %rd4;
	setp.ge.u64 	%p247, %rd499, %rd517;
	@%p247 bra 	$L__BB44_494;
	mul.lo.s64 	%rd1258, %rd499, %rd6;
	shl.b64 	%rd1259, %rd1258, 7;
	add.s64 	%rd1260, %rd1, %rd1259;
	ld.global.v8.u32 	{%r7880, %r7881, %r7882, %r7883, %r7884, %r7885, %r7886, %r7887}, [%rd1260];
	ld.global.v8.u32 	{%r7888, %r7889, %r7890, %r7891, %r7892, %r7893, %r7894, %r7895}, [%rd1260+32];
	ld.global.v8.u32 	{%r7896, %r7897, %r7898, %r7899, %r7900, %r7901, %r7902, %r7903}, [%rd1260+64];
	ld.global.v8.u32 	{%r7904, %r7905, %r7906, %r7907, %r7908, %r7909, %r7910, %r7911}, [%rd1260+96];
	st.shared.v4.u32 	[%r1+112], {%r7908, %r7909, %r7910, %r7911};
	st.shared.v4.u32 	[%r1+96], {%r7904, %r7905, %r7906, %r7907};
	st.shared.v4.u32 	[%r1+80], {%r7900, %r7901, %r7902, %r7903};
	st.shared.v4.u32 	[%r1+64], {%r7896, %r7897, %r7898, %r7899};
	st.shared.v4.u32 	[%r1+48], {%r7892, %r7893, %r7894, %r7895};
	st.shared.v4.u32 	[%r1+32], {%r7888, %r7889, %r7890, %r7891};
	st.shared.v4.u32 	[%r1+16], {%r7884, %r7885, %r7886, %r7887};
	st.shared.v4.u32 	[%r1], {%r7880, %r7881, %r7882, %r7883};
$L__BB44_494:
	add.s64 	%rd500, %rd498, %rd5;
	mad.lo.s64 	%rd501, %rd500, %rd3, %rd4;
	setp.ge.u64 	%p248, %rd501, %rd517;
	@%p248 bra 	$L__BB44_496;
	mul.lo.s64 	%rd1261, %rd501, %rd6;
	shl.b64 	%rd1262, %rd1261, 7;
	add.s64 	%rd1263, %rd1, %rd1262;
	ld.global.v8.u32 	{%r7912, %r7913, %r7914, %r7915, %r7916, %r7917, %r7918, %r7919}, [%rd1263];
	ld.global.v8.u32 	{%r7920, %r7921, %r7922, %r7923, %r7924, %r7925, %r7926, %r7927}, [%rd1263+32];
	ld.global.v8.u32 	{%r7928, %r7929, %r7930, %r7931, %r7932, %r7933, %r7934, %r7935}, [%rd1263+64];
	ld.global.v8.u32 	{%r7936, %r7937, %r7938, %r7939, %r7940, %r7941, %r7942, %r7943}, [%rd1263+96];
	st.shared.v4.u32 	[%r1+112], {%r7940, %r7941, %r7942, %r7943};
	st.shared.v4.u32 	[%r1+96], {%r7936, %r7937, %r7938, %r7939};
	st.shared.v4.u32 	[%r1+80], {%r7932, %r7933, %r7934, %r7935};
	st.shared.v4.u32 	[%r1+64], {%r7928, %r7929, %r7930, %r7931};
	st.shared.v4.u32 	[%r1+48], {%r7924, %r7925, %r7926, %r7927};
	st.shared.v4.u32 	[%r1+32], {%r7920, %r7921, %r7922, %r7923};
	st.shared.v4.u32 	[%r1+16], {%r7916, %r7917, %r7918, %r7919};
	st.shared.v4.u32 	[%r1], {%r7912, %r7913, %r7914, %r7915};
$L__BB44_496:
	add.s64 	%rd502, %rd500, %rd5;
	mad.lo.s64 	%rd503, %rd502, %rd3, %rd4;
	setp.ge.u64 	%p249, %rd503, %rd517;
	@%p249 bra 	$L__BB44_498;
	mul.lo.s64 	%rd1264, %rd503, %rd6;
	shl.b64 	%rd1265, %rd1264, 7;
	add.s64 	%rd1266, %rd1, %rd1265;
	ld.global.v8.u32 	{%r7944, %r7945, %r7946, %r7947, %r7948, %r7949, %r7950, %r7951}, [%rd1266];
	ld.global.v8.u32 	{%r7952, %r7953, %r7954, %r7955, %r7956, %r7957, %r7958, %r7959}, [%rd1266+32];
	ld.global.v8.u32 	{%r7960, %r7961, %r7962, %r7963, %r7964, %r7965, %r7966, %r7967}, [%rd1266+64];
	ld.global.v8.u32 	{%r7968, %r7969, %r7970, %r7971, %r7972, %r7973, %r7974, %r7975}, [%rd1266+96];
	st.shared.v4.u32 	[%r1+112], {%r7972, %r7973, %r7974, %r7975};
	st.shared.v4.u32 	[%r1+96], {%r7968, %r7969, %r7970, %r7971};
	st.shared.v4.u32 	[%r1+80], {%r7964, %r7965, %r7966, %r7967};
	st.shared.v4.u32 	[%r1+64], {%r7960, %r7961, %r7962, %r7963};
	st.shared.v4.u32 	[%r1+48], {%r7956, %r7957, %r7958, %r7959};
	st.shared.v4.u32 	[%r1+32], {%r7952, %r7953, %r7954, %r7955};
	st.shared.v4.u32 	[%r1+16], {%r7948, %r7949, %r7950, %r7951};
	st.shared.v4.u32 	[%r1], {%r7944, %r7945, %r7946, %r7947};
$L__BB44_498:
	add.s64 	%rd504, %rd502, %rd5;
	mad.lo.s64 	%rd505, %rd504, %rd3, %rd4;
	setp.ge.u64 	%p250, %rd505, %rd517;
	@%p250 bra 	$L__BB44_500;
	mul.lo.s64 	%rd1267, %rd505, %rd6;
	shl.b64 	%rd1268, %rd1267, 7;
	add.s64 	%rd1269, %rd1, %rd1268;
	ld.global.v8.u32 	{%r7976, %r7977, %r7978, %r7979, %r7980, %r7981, %r7982, %r7983}, [%rd1269];
	ld.global.v8.u32 	{%r7984, %r7985, %r7986, %r7987, %r7988, %r7989, %r7990, %r7991}, [%rd1269+32];
	ld.global.v8.u32 	{%r7992, %r7993, %r7994, %r7995, %r7996, %r7997, %r7998, %r7999}, [%rd1269+64];
	ld.global.v8.u32 	{%r8000, %r8001, %r8002, %r8003, %r8004, %r8005, %r8006, %r8007}, [%rd1269+96];
	st.shared.v4.u32 	[%r1+112], {%r8004, %r8005, %r8006, %r8007};
	st.shared.v4.u32 	[%r1+96], {%r8000, %r8001, %r8002, %r8003};
	st.shared.v4.u32 	[%r1+80], {%r7996, %r7997, %r7998, %r7999};
	st.shared.v4.u32 	[%r1+64], {%r7992, %r7993, %r7994, %r7995};
	st.shared.v4.u32 	[%r1+48], {%r7988, %r7989, %r7990, %r7991};
	st.shared.v4.u32 	[%r1+32], {%r7984, %r7985, %r7986, %r7987};
	st.shared.v4.u32 	[%r1+16], {%r7980, %r7981, %r7982, %r7983};
	st.shared.v4.u32 	[%r1], {%r7976, %r7977, %r7978, %r7979};
$L__BB44_500:
	add.s64 	%rd506, %rd504, %rd5;
	mad.lo.s64 	%rd507, %rd506, %rd3, %rd4;
	setp.ge.u64 	%p251, %rd507, %rd517;
	@%p251 bra 	$L__BB44_502;
	mul.lo.s64 	%rd1270, %rd507, %rd6;
	shl.b64 	%rd1271, %rd1270, 7;
	add.s64 	%rd1272, %rd1, %rd1271;
	ld.global.v8.u32 	{%r8008, %r8009, %r8010, %r8011, %r8012, %r8013, %r8014, %r8015}, [%rd1272];
	ld.global.v8.u32 	{%r8016, %r8017, %r8018, %r8019, %r8020, %r8021, %r8022, %r8023}, [%rd1272+32];
	ld.global.v8.u32 	{%r8024, %r8025, %r8026, %r8027, %r8028, %r8029, %r8030, %r8031}, [%rd1272+64];
	ld.global.v8.u32 	{%r8032, %r8033, %r8034, %r8035, %r8036, %r8037, %r8038, %r8039}, [%rd1272+96];
	st.shared.v4.u32 	[%r1+112], {%r8036, %r8037, %r8038, %r8039};
	st.shared.v4.u32 	[%r1+96], {%r8032, %r8033, %r8034, %r8035};
	st.shared.v4.u32 	[%r1+80], {%r8028, %r8029, %r8030, %r8031};
	st.shared.v4.u32 	[%r1+64], {%r8024, %r8025, %r8026, %r8027};
	st.shared.v4.u32 	[%r1+48], {%r8020, %r8021, %r8022, %r8023};
	st.shared.v4.u32 	[%r1+32], {%r8016, %r8017, %r8018, %r8019};
	st.shared.v4.u32 	[%r1+16], {%r8012, %r8013, %r8014, %r8015};
	st.shared.v4.u32 	[%r1], {%r8008, %r8009, %r8010, %r8011};
$L__BB44_502:
	add.s64 	%rd508, %rd506, %rd5;
	mad.lo.s64 	%rd509, %rd508, %rd3, %rd4;
	setp.ge.u64 	%p252, %rd509, %rd517;
	@%p252 bra 	$L__BB44_504;
	mul.lo.s64 	%rd1273, %rd509, %rd6;
	shl.b64 	%rd1274, %rd1273, 7;
	add.s64 	%rd1275, %rd1, %rd1274;
	ld.global.v8.u32 	{%r8040, %r8041, %r8042, %r8043, %r8044, %r8045, %r8046, %r8047}, [%rd1275];
	ld.global.v8.u32 	{%r8048, %r8049, %r8050, %r8051, %r8052, %r8053, %r8054, %r8055}, [%rd1275+32];
	ld.global.v8.u32 	{%r8056, %r8057, %r8058, %r8059, %r8060, %r8061, %r8062, %r8063}, [%rd1275+64];
	ld.global.v8.u32 	{%r8064, %r8065, %r8066, %r8067, %r8068, %r8069, %r8070, %r8071}, [%rd1275+96];
	st.shared.v4.u32 	[%r1+112], {%r8068, %r8069, %r8070, %r8071};
	st.shared.v4.u32 	[%r1+96], {%r8064, %r8065, %r8066, %r8067};
	st.shared.v4.u32 	[%r1+80], {%r8060, %r8061, %r8062, %r8063};
	st.shared.v4.u32 	[%r1+64], {%r8056, %r8057, %r8058, %r8059};
	st.shared.v4.u32 	[%r1+48], {%r8052, %r8053, %r8054, %r8055};
	st.shared.v4.u32 	[%r1+32], {%r8048, %r8049, %r8050, %r8051};
	st.shared.v4.u32 	[%r1+16], {%r8044, %r8045, %r8046, %r8047};
	st.shared.v4.u32 	[%r1], {%r8040, %r8041, %r8042, %r8043};
$L__BB44_504:
	add.s64 	%rd510, %rd508, %rd5;
	mad.lo.s64 	%rd511, %rd510, %rd3, %rd4;
	setp.ge.u64 	%p253, %rd511, %rd517;
	@%p253 bra 	$L__BB44_506;
	mul.lo.s64 	%rd1276, %rd511, %rd6;
	shl.b64 	%rd1277, %rd1276, 7;
	add.s64 	%rd1278, %rd1, %rd1277;
	ld.global.v8.u32 	{%r8072, %r8073, %r8074, %r8075, %r8076, %r8077, %r8078, %r8079}, [%rd1278];
	ld.global.v8.u32 	{%r8080, %r8081, %r8082, %r8083, %r8084, %r8085, %r8086, %r8087}, [%rd1278+32];
	ld.global.v8.u32 	{%r8088, %r8089, %r8090, %r8091, %r8092, %r8093, %r8094, %r8095}, [%rd1278+64];
	ld.global.v8.u32 	{%r8096, %r8097, %r8098, %r8099, %r8100, %r8101, %r8102, %r8103}, [%rd1278+96];
	st.shared.v4.u32 	[%r1+112], {%r8100, %r8101, %r8102, %r8103};
	st.shared.v4.u32 	[%r1+96], {%r8096, %r8097, %r8098, %r8099};
	st.shared.v4.u32 	[%r1+80], {%r8092, %r8093, %r8094, %r8095};
	st.shared.v4.u32 	[%r1+64], {%r8088, %r8089, %r8090, %r8091};
	st.shared.v4.u32 	[%r1+48], {%r8084, %r8085, %r8086, %r8087};
	st.shared.v4.u32 	[%r1+32], {%r8080, %r8081, %r8082, %r8083};
	st.shared.v4.u32 	[%r1+16], {%r8076, %r8077, %r8078, %r8079};
	st.shared.v4.u32 	[%r1], {%r8072, %r8073, %r8074, %r8075};
$L__BB44_506:
	add.s64 	%rd512, %rd510, %rd5;
	mad.lo.s64 	%rd513, %rd512, %rd3, %rd4;
	setp.ge.u64 	%p254, %rd513, %rd517;
	@%p254 bra 	$L__BB44_508;
	mul.lo.s64 	%rd1279, %rd513, %rd6;
	shl.b64 	%rd1280, %rd1279, 7;
	add.s64 	%rd1281, %rd1, %rd1280;
	ld.global.v8.u32 	{%r8104, %r8105, %r8106, %r8107, %r8108, %r8109, %r8110, %r8111}, [%rd1281];
	ld.global.v8.u32 	{%r8112, %r8113, %r8114, %r8115, %r8116, %r8117, %r8118, %r8119}, [%rd1281+32];
	ld.global.v8.u32 	{%r8120, %r8121, %r8122, %r8123, %r8124, %r8125, %r8126, %r8127}, [%rd1281+64];
	ld.global.v8.u32 	{%r8128, %r8129, %r8130, %r8131, %r8132, %r8133, %r8134, %r8135}, [%rd1281+96];
	st.shared.v4.u32 	[%r1+112], {%r8132, %r8133, %r8134, %r8135};
	st.shared.v4.u32 	[%r1+96], {%r8128, %r8129, %r8130, %r8131};
	st.shared.v4.u32 	[%r1+80], {%r8124, %r8125, %r8126, %r8127};
	st.shared.v4.u32 	[%r1+64], {%r8120, %r8121, %r8122, %r8123};
	st.shared.v4.u32 	[%r1+48], {%r8116, %r8117, %r8118, %r8119};
	st.shared.v4.u32 	[%r1+32], {%r8112, %r8113, %r8114, %r8115};
	st.shared.v4.u32 	[%r1+16], {%r8108, %r8109, %r8110, %r8111};
	st.shared.v4.u32 	[%r1], {%r8104, %r8105, %r8106, %r8107};
$L__BB44_508:
	add.s64 	%rd514, %rd512, %rd5;
	mad.lo.s64 	%rd515, %rd514, %rd3, %rd4;
	setp.ge.u64 	%p255, %rd515, %rd517;
	@%p255 bra 	$L__BB44_510;
	mul.lo.s64 	%rd1282, %rd515, %rd6;
	shl.b64 	%rd1283, %rd1282, 7;
	add.s64 	%rd1284, %rd1, %rd1283;
	ld.global.v8.u32 	{%r8136, %r8137, %r8138, %r8139, %r8140, %r8141, %r8142, %r8143}, [%rd1284];
	ld.global.v8.u32 	{%r8144, %r8145, %r8146, %r8147, %r8148, %r8149, %r8150, %r8151}, [%rd1284+32];
	ld.global.v8.u32 	{%r8152, %r8153, %r8154, %r8155, %r8156, %r8157, %r8158, %r8159}, [%rd1284+64];
	ld.global.v8.u32 	{%r8160, %r8161, %r8162, %r8163, %r8164, %r8165, %r8166, %r8167}, [%rd1284+96];
	st.shared.v4.u32 	[%r1+112], {%r8164, %r8165, %r8166, %r8167};
	st.shared.v4.u32 	[%r1+96], {%r8160, %r8161, %r8162, %r8163};
	st.shared.v4.u32 	[%r1+80], {%r8156, %r8157, %r8158, %r8159};
	st.shared.v4.u32 	[%r1+64], {%r8152, %r8153, %r8154, %r8155};
	st.shared.v4.u32 	[%r1+48], {%r8148, %r8149, %r8150, %r8151};
	st.shared.v4.u32 	[%r1+32], {%r8144, %r8145, %r8146, %r8147};
	st.shared.v4.u32 	[%r1+16], {%r8140, %r8141, %r8142, %r8143};
	st.shared.v4.u32 	[%r1], {%r8136, %r8137, %r8138, %r8139};
$L__BB44_510:
	add.s64 	%rd1285, %rd514, %rd5;
	mad.lo.s64 	%rd516, %rd1285, %rd3, %rd4;
	setp.ge.u64 	%p256, %rd516, %rd517;
	@%p256 bra 	$L__BB44_512;
	mul.lo.s64 	%rd1286, %rd516, %rd6;
	shl.b64 	%rd1287, %rd1286, 7;
	add.s64 	%rd1288, %rd1, %rd1287;
	ld.global.v8.u32 	{%r8168, %r8169, %r8170, %r8171, %r8172, %r8173, %r8174, %r8175}, [%rd1288];
	ld.global.v8.u32 	{%r8176, %r8177, %r8178, %r8179, %r8180, %r8181, %r8182, %r8183}, [%rd1288+32];
	ld.global.v8.u32 	{%r8184, %r8185, %r8186, %r8187, %r8188, %r8189, %r8190, %r8191}, [%rd1288+64];
	ld.global.v8.u32 	{%r8192, %r8193, %r8194, %r8195, %r8196, %r8197, %r8198, %r8199}, [%rd1288+96];
	st.shared.v4.u32 	[%r1+112], {%r8196, %r8197, %r8198, %r8199};
	st.shared.v4.u32 	[%r1+96], {%r8192, %r8193, %r8194, %r8195};
	st.shared.v4.u32 	[%r1+80], {%r8188, %r8189, %r8190, %r8191};
	st.shared.v4.u32 	[%r1+64], {%r8184, %r8185, %r8186, %r8187};
	st.shared.v4.u32 	[%r1+48], {%r8180, %r8181, %r8182, %r8183};
	st.shared.v4.u32 	[%r1+32], {%r8176, %r8177, %r8178, %r8179};
	st.shared.v4.u32 	[%r1+16], {%r8172, %r8173, %r8174, %r8175};
	st.shared.v4.u32 	[%r1], {%r8168, %r8169, %r8170, %r8171};
$L__BB44_512:
	bar.sync 	0;
	ret;

}


// ===== COMPILED SASS (sm_100) =====

	.target	sm_100

	.elftype	@"ET_EXEC"


//--------------------- .note.nv.tkinfo           --------------------------
	.section	.note.nv.tkinfo,"",@"SHT_NOTE"
	.sectionflags	@"SHF_NOTE_NV_TKINFO"
	.tkinfo
        /*0018*/ 	.word	0x00000002
        /*0030*/ 	.string	""
        /*0030*/ 	.string	"ptxas"
        /*0030*/ 	.string	"Cuda compilation tools, release 13.0, V13.0.88"
        /*0030*/ 	.string	"Build cuda_13.0.r13.0/compiler.36424714_0"
        /*0030*/ 	.string	"-arch sm_100 -m 64 "



//--------------------- .note.nv.cuinfo           --------------------------
	.section	.note.nv.cuinfo,"",@"SHT_NOTE"
	.sectionflags	@"SHF_NOTE_NV_CUINFO"
        /*0018*/ 	.short	0x0002
        /*001a*/ 	.short	0x0064
        /*001c*/ 	.short	0x0082
	.zero		2


//--------------------- .nv.info                  --------------------------
	.section	.nv.info,"",@"SHT_CUDA_INFO"
	.align	4


	//----- nvinfo : EIATTR_REGCOUNT
	.align		4
        /*0000*/ 	.byte	0x04, 0x2f
        /*0002*/ 	.short	(.L_1 - .L_0)
	.align		4
.L_0:
        /*0004*/ 	.word	index@(_Z22stridedBandwidthKernelILi8ELi1EEvPKcmi)
        /*0008*/ 	.word	0x0000000a


	//----- nvinfo : EIATTR_FRAME_SIZE
	.align		4
.L_1:
        /*000c*/ 	.byte	0x04, 0x11
        /*000e*/ 	.short	(.L_3 - .L_2)
	.align		4
.L_2:
        /*0010*/ 	.word	index@(_Z22stridedBandwidthKernelILi8ELi1EEvPKcmi)
        /*0014*/ 	.word	0x00000000


	//----- nvinfo : EIATTR_REGCOUNT
	.align		4
.L_3:
        /*0018*/ 	.byte	0x04, 0x2f
        /*001a*/ 	.short	(.L_5 - .L_4)
	.align		4
.L_4:
        /*001c*/ 	.word	index@(_Z22stridedBandwidthKernelILi8ELi2EEvPKcmi)
        /*0020*/ 	.word	0x00000010


	//----- nvinfo : EIATTR_FRAME_SIZE
	.align		4
.L_5:
        /*0024*/ 	.byte	0x04, 0x11
        /*0026*/ 	.short	(.L_7 - .L_6)
	.align		4
.L_6:
        /*0028*/ 	.word	index@(_Z22stridedBandwidthKernelILi8ELi2EEvPKcmi)
        /*002c*/ 	.word	0x00000000


	//----- nvinfo : EIATTR_REGCOUNT
	.align		4
.L_7:
        /*0030*/ 	.byte	0x04, 0x2f
        /*0032*/ 	.short	(.L_9 - .L_8)
	.align		4
.L_8:
        /*0034*/ 	.word	index@(_Z22stridedBandwidthKernelILi8ELi4EEvPKcmi)
        /*0038*/ 	.word	0x00000018


	//----- nvinfo : EIATTR_FRAME_SIZE
	.align		4
.L_9:
        /*003c*/ 	.byte	0x04, 0x11
        /*003e*/ 	.short	(.L_11 - .L_10)
	.align		4
.L_10:
        /*0040*/ 	.word	index@(_Z22stridedBandwidthKernelILi8ELi4EEvPKcmi)
        /*0044*/ 	.word	0x00000000


	//----- nvinfo : EIATTR_REGCOUNT
	.align		4
.L_11:
        /*0048*/ 	.byte	0x04, 0x2f
        /*004a*/ 	.short	(.L_13 - .L_12)
	.align		4
.L_12:
        /*004c*/ 	.word	index@(_Z22stridedBandwidthKernelILi8ELi8EEvPKcmi)
        /*0050*/ 	.word	0x0000001c


	//----- nvinfo : EIATTR_FRAME_SIZE
	.align		4
.L_13:
        /*0054*/ 	.byte	0x04, 0x11
        /*0056*/ 	.short	(.L_15 - .L_14)
	.align		4
.L_14:
        /*0058*/ 	.word	index@(_Z22stridedBandwidthKernelILi8ELi8EEvPKcmi)
        /*005c*/ 	.word	0x00000000


	//----- nvinfo : EIATTR_REGCOUNT
	.align		4
.L_15:
        /*0060*/ 	.byte	0x04, 0x2f
        /*0062*/ 	.short	(.L_17 - .L_16)
	.align		4
.L_16:
        /*0064*/ 	.word	index@(_Z22stridedBandwidthKernelILi8ELi16EEvPKcmi)
        /*0068*/ 	.word	0x0000001c


	//----- nvinfo : EIATTR_FRAME_SIZE
	.align		4
.L_17:
        /*006c*/ 	.byte	0x04, 0x11
        /*006e*/ 	.short	(.L_19 - .L_18)
	.align		4
.L_18:
        /*0070*/ 	.word	index@(_Z22stridedBandwidthKernelILi8ELi16EEvPKcmi)
        /*0074*/ 	.word	0x00000000


	//----- nvinfo : EIATTR_REGCOUNT
	.align		4
.L_19:
        /*0078*/ 	.byte	0x04, 0x2f
        /*007a*/ 	.short	(.L_21 - .L_20)
	.align		4
.L_20:
        /*007c*/ 	.word	index@(_Z22stridedBandwidthKernelILi8ELi32EEvPKcmi)
        /*0080*/ 	.word	0x0000001c


	//----- nvinfo : EIATTR_FRAME_SIZE
	.align		4
.L_21:
        /*0084*/ 	.byte	0x04, 0x11
        /*0086*/ 	.short	(.L_23 - .L_22)
	.align		4
.L_22:
        /*0088*/ 	.word	index@(_Z22stridedBandwidthKernelILi8ELi32EEvPKcmi)
        /*008c*/ 	.word	0x00000000


	//----- nvinfo : EIATTR_REGCOUNT
	.align		4
.L_23:
        /*0090*/ 	.byte	0x04, 0x2f
        /*0092*/ 	.short	(.L_25 - .L_24)
	.align		4
.L_24:
        /*0094*/ 	.word	index@(_Z22stridedBandwidthKernelILi8ELi64EEvPKcmi)
        /*0098*/ 	.word	0x0000001c


	//----- nvinfo : EIATTR_FRAME_SIZE
	.align		4
.L_25:
        /*009c*/ 	.byte	0x04, 0x11
        /*009e*/ 	.short	(.L_27 - .L_26)
	.align		4
.L_26:
        /*00a0*/ 	.word	index@(_Z22stridedBandwidthKernelILi8ELi64EEvPKcmi)
        /*00a4*/ 	.word	0x00000000


	//----- nvinfo : EIATTR_REGCOUNT
	.align		4
.L_27:
        /*00a8*/ 	.byte	0x04, 0x2f
        /*00aa*/ 	.short	(.L_29 - .L_28)
	.align		4
.L_28:
        /*00ac*/ 	.word	index@(_Z22stridedBandwidthKernelILi8ELi128EEvPKcmi)
        /*00b0*/ 	.word	0x00000020


	//----- nvinfo : EIATTR_FRAME_SIZE
	.align		4
.L_29:
        /*00b4*/ 	.byte	0x04, 0x11
        /*00b6*/ 	.short	(.L_31 - .L_30)
	.align		4
.L_30:
        /*00b8*/ 	.word	index@(_Z22stridedBandwidthKernelILi8ELi128EEvPKcmi)
        /*00bc*/ 	.word	0x00000000


	//----- nvinfo : EIATTR_REGCOUNT
	.align		4
.L_31:
        /*00c0*/ 	.byte	0x04, 0x2f
        /*00c2*/ 	.short	(.L_33 - .L_32)
	.align		4
.L_32:
        /*00c4*/ 	.word	index@(_Z22stridedBandwidthKernelILi8ELi256EEvPKcmi)
        /*00c8*/ 	.word	0x0000001e


	//----- nvinfo : EIATTR_FRAME_SIZE
	.align		4
.L_33:
        /*00cc*/ 	.byte	0x04, 0x11
        /*00ce*/ 	.short	(.L_35 - .L_34)
	.align		4
.L_34:
        /*00d0*/ 	.word	index@(_Z22stridedBandwidthKernelILi8ELi256EEvPKcmi)
        /*00d4*/ 	.word	0x00000000


	//----- nvinfo : EIATTR_REGCOUNT
	.align		4
.L_35:
        /*00d8*/ 	.byte	0x04, 0x2f
        /*00da*/ 	.short	(.L_37 - .L_36)
	.align		4
.L_36:
        /*00dc*/ 	.word	index@(_Z22stridedBandwidthKernelILi16ELi1EEvPKcmi)
        /*00e0*/ 	.word	0x0000000a


	//----- nvinfo : EIATTR_FRAME_SIZE
	.align		4
.L_37:
        /*00e4*/ 	.byte	0x04, 0x11
        /*00e6*/ 	.short	(.L_39 - .L_38)
	.align		4
.L_38:
        /*00e8*/ 	.word	index@(_Z22stridedBandwidthKernelILi16ELi1EEvPKcmi)
        /*00ec*/ 	.word	0x00000000


	//----- nvinfo : EIATTR_REGCOUNT
	.align		4
.L_39:
        /*00f0*/ 	.byte	0x04, 0x2f
        /*00f2*/ 	.short	(.L_41 - .L_40)
	.align		4
.L_40:
        /*00f4*/ 	.word	index@(_Z22stridedBandwidthKernelILi16ELi2EEvPKcmi)
        /*00f8*/ 	.word	0x00000010


	//----- nvinfo : EIATTR_FRAME_SIZE
	.align		4
.L_41:
        /*00fc*/ 	.byte	0x04, 0x11
        /*00fe*/ 	.short	(.L_43 - .L_42)
	.align		4
.L_42:
        /*0100*/ 	.word	index@(_Z22stridedBandwidthKernelILi16ELi2EEvPKcmi)
        /*0104*/ 	.word	0x00000000


	//----- nvinfo : EIATTR_REGCOUNT
	.align		4
.L_43:
        /*0108*/ 	.byte	0x04, 0x2f
        /*010a*/ 	.short	(.L_45 - .L_44)
	.align		4
.L_44:
        /*010c*/ 	.word	index@(_Z22stridedBandwidthKernelILi16ELi4EEvPKcmi)
        /*0110*/ 	.word	0x0000001a


	//----- nvinfo : EIATTR_FRAME_SIZE
	.align		4
.L_45:
        /*0114*/ 	.byte	0x04, 0x11
        /*0116*/ 	.short	(.L_47 - .L_46)
	.align		4
.L_46:
        /*0118*/ 	.word	index@(_Z22stridedBandwidthKernelILi16ELi4EEvPKcmi)
        /*011c*/ 	.word	0x00000000


	//----- nvinfo : EIATTR_REGCOUNT
	.align		4
.L_47:
        /*0120*/ 	.byte	0x04, 0x2f
        /*0122*/ 	.short	(.L_49 - .L_48)
	.align		4
.L_48:
        /*0124*/ 	.word	index@(_Z22stridedBandwidthKernelILi16ELi8EEvPKcmi)
        /*0128*/ 	.word	0x0000001e


	//----- nvinfo : EIATTR_FRAME_SIZE
	.align		4
.L_49:
        /*012c*/ 	.byte	0x04, 0x11
        /*012e*/ 	.short	(.L_51 - .L_50)
	.align		4
.L_50:
        /*0130*/ 	.word	index@(_Z22stridedBandwidthKernelILi16ELi8EEvPKcmi)
        /*0134*/ 	.word	0x00000000


	//----- nvinfo : EIATTR_REGCOUNT
	.align		4
.L_51:
        /*0138*/ 	.byte	0x04, 0x2f
        /*013a*/ 	.short	(.L_53 - .L_52)
	.align		4
.L_52:
        /*013c*/ 	.word	index@(_Z22stridedBandwidthKernelILi16ELi16EEvPKcmi)
        /*0140*/ 	.word	0x00000020


	//----- nvinfo : EIATTR_FRAME_SIZE
	.align		4
.L_53:
        /*0144*/ 	.byte	0x04, 0x11
        /*0146*/ 	.short	(.L_55 - .L_54)
	.align		4
.L_54:
        /*0148*/ 	.word	index@(_Z22stridedBandwidthKernelILi16ELi16EEvPKcmi)
        /*014c*/ 	.word	0x00000000


	//----- nvinfo : EIATTR_REGCOUNT
	.align		4
.L_55:
        /*0150*/ 	.byte	0x04, 0x2f
        /*0152*/ 	.short	(.L_57 - .L_56)
	.align		4
.L_56:
        /*0154*/ 	.word	index@(_Z22stridedBandwidthKernelILi16ELi32EEvPKcmi)
        /*0158*/ 	.word	0x00000020


	//----- nvinfo : EIATTR_FRAME_SIZE
	.align		4
.L_57:
        /*015c*/ 	.byte	0x04, 0x11
        /*015e*/ 	.short	(.L_59 - .L_58)
	.align		4
.L_58:
        /*0160*/ 	.word	index@(_Z22stridedBandwidthKernelILi16ELi32EEvPKcmi)
        /*0164*/ 	.word	0x00000000


	//----- nvinfo : EIATTR_REGCOUNT
	.align		4
.L_59:
        /*0168*/ 	.byte	0x04, 0x2f
        /*016a*/ 	.short	(.L_61 - .L_60)
	.align		4
.L_60:
        /*016c*/ 	.word	index@(_Z22stridedBandwidthKernelILi16ELi64EEvPKcmi)
        /*0170*/ 	.word	0x00000020


	//----- nvinfo : EIATTR_FRAME_SIZE
	.align		4
.L_61:
        /*0174*/ 	.byte	0x04, 0x11
        /*0176*/ 	.short	(.L_63 - .L_62)
	.align		4
.L_62:
        /*0178*/ 	.word	index@(_Z22stridedBandwidthKernelILi16ELi64EEvPKcmi)
        /*017c*/ 	.word	0x00000000


	//----- nvinfo : EIATTR_REGCOUNT
	.align		4
.L_63:
        /*0180*/ 	.byte	0x04, 0x2f
        /*0182*/ 	.short	(.L_65 - .L_64)
	.align		4
.L_64:
        /*0184*/ 	.word	index@(_Z22stridedBandwidthKernelILi16ELi128EEvPKcmi)
        /*0188*/ 	.word	0x00000020


	//----- nvinfo : EIATTR_FRAME_SIZE
	.align		4
.L_65:
        /*018c*/ 	.byte	0x04, 0x11
        /*018e*/ 	.short	(.L_67 - .L_66)
	.align		4
.L_66:
        /*0190*/ 	.word	index@(_Z22stridedBandwidthKernelILi16ELi128EEvPKcmi)
        /*0194*/ 	.word	0x00000000


	//----- nvinfo : EIATTR_REGCOUNT
	.align		4
.L_67:
        /*0198*/ 	.byte	0x04, 0x2f
        /*019a*/ 	.short	(.L_69 - .L_68)
	.align		4
.L_68:
        /*019c*/ 	.word	index@(_Z22stridedBandwidthKernelILi16ELi256EEvPKcmi)
        /*01a0*/ 	.word	0x00000020


	//----- nvinfo : EIATTR_FRAME_SIZE
	.align		4
.L_69:
        /*01a4*/ 	.byte	0x04, 0x11
        /*01a6*/ 	.short	(.L_71 - .L_70)
	.align		4
.L_70:
        /*01a8*/ 	.word	index@(_Z22stridedBandwidthKernelILi16ELi256EEvPKcmi)
        /*01ac*/ 	.word	0x00000000


	//----- nvinfo : EIATTR_REGCOUNT
	.align		4
.L_71:
        /*01b0*/ 	.byte	0x04, 0x2f
        /*01b2*/ 	.short	(.L_73 - .L_72)
	.align		4
.L_72:
        /*01b4*/ 	.word	index@(_Z22stridedBandwidthKernelILi32ELi1EEvPKcmi)
        /*01b8*/ 	.word	0x0000000e


	//----- nvinfo : EIATTR_FRAME_SIZE
	.align		4
.L_73:
        /*01bc*/ 	.byte	0x04, 0x11
        /*01be*/ 	.short	(.L_75 - .L_74)
	.align		4
.L_74:
        /*01c0*/ 	.word	index@(_Z22stridedBandwidthKernelILi32ELi1EEvPKcmi)
        /*01c4*/ 	.word	0x00000000


	//----- nvinfo : EIATTR_REGCOUNT
	.align		4
.L_75:
        /*01c8*/ 	.byte	0x04, 0x2f
        /*01ca*/ 	.short	(.L_77 - .L_76)
	.align		4
.L_76:
        /*01cc*/ 	.word	index@(_Z22stridedBandwidthKernelILi32ELi2EEvPKcmi)
        /*01d0*/ 	.word	0x00000012


	//----- nvinfo : EIATTR_FRAME_SIZE
	.align		4
.L_77:
        /*01d4*/ 	.byte	0x04, 0x11
        /*01d6*/ 	.short	(.L_79 - .L_78)
	.align		4
.L_78:
        /*01d8*/ 	.word	index@(_Z22stridedBandwidthKernelILi32ELi2EEvPKcmi)
        /*01dc*/ 	.word	0x00000000


	//----- nvinfo : EIATTR_REGCOUNT
	.align		4
.L_79:
        /*01e0*/ 	.byte	0x04, 0x2f
        /*01e2*/ 	.short	(.L_81 - .L_80)
	.align		4
.L_80:
        /*01e4*/ 	.word	index@(_Z22stridedBandwidthKernelILi32ELi4EEvPKcmi)
        /*01e8*/ 	.word	0x0000001b


	//----- nvinfo : EIATTR_FRAME_SIZE
	.align		4
.L_81:
        /*01ec*/ 	.byte	0x04, 0x11
        /*01ee*/ 	.short	(.L_83 - .L_82)
	.align		4
.L_82:
        /*01f0*/ 	.word	index@(_Z22stridedBandwidthKernelILi32ELi4EEvPKcmi)
        /*01f4*/ 	.word	0x00000000


	//----- nvinfo : EIATTR_REGCOUNT
	.align		4
.L_83:
        /*01f8*/ 	.byte	0x04, 0x2f
        /*01fa*/ 	.short	(.L_85 - .L_84)
	.align		4
.L_84:
        /*01fc*/ 	.word	index@(_Z22stridedBandwidthKernelILi32ELi8EEvPKcmi)
        /*0200*/ 	.word	0x00000020


	//----- nvinfo : EIATTR_FRAME_SIZE
	.align		4
.L_85:
        /*0204*/ 	.byte	0x04, 0x11
        /*0206*/ 	.short	(.L_87 - .L_86)
	.align		4
.L_86:
        /*0208*/ 	.word	index@(_Z22stridedBandwidthKernelILi32ELi8EEvPKcmi)
        /*020c*/ 	.word	0x00000000


	//----- nvinfo : EIATTR_REGCOUNT
	.align		4
.L_87:
        /*0210*/ 	.byte	0x04, 0x2f
        /*0212*/ 	.short	(.L_89 - .L_88)
	.align		4
.L_88:
        /*0214*/ 	.word	index@(_Z22stridedBandwidthKernelILi32ELi16EEvPKcmi)
        /*0218*/ 	.word	0x00000020


	//----- nvinfo : EIATTR_FRAME_SIZE
	.align		4
.L_89:
        /*021c*/ 	.byte	0x04, 0x11
        /*021e*/ 	.short	(.L_91 - .L_90)
	.align		4
.L_90:
        /*0220*/ 	.word	index@(_Z22stridedBandwidthKernelILi32ELi16EEvPKcmi)
        /*0224*/ 	.word	0x00000000


	//----- nvinfo : EIATTR_REGCOUNT
	.align		4
.L_91:
        /*0228*/ 	.byte	0x04, 0x2f
        /*022a*/ 	.short	(.L_93 - .L_92)
	.align		4
.L_92:
        /*022c*/ 	.word	index@(_Z22stridedBandwidthKernelILi32ELi32EEvPKcmi)
        /*0230*/ 	.word	0x00000020


	//----- nvinfo : EIATTR_FRAME_SIZE
	.align		4
.L_93:
        /*0234*/ 	.byte	0x04, 0x11
        /*0236*/ 	.short	(.L_95 - .L_94)
	.align		4
.L_94:
        /*0238*/ 	.word	index@(_Z22stridedBandwidthKernelILi32ELi32EEvPKcmi)
        /*023c*/ 	.word	0x00000000


	//----- nvinfo : EIATTR_REGCOUNT
	.align		4
.L_95:
        /*0240*/ 	.byte	0x04, 0x2f
        /*0242*/ 	.short	(.L_97 - .L_96)
	.align		4
.L_96:
        /*0244*/ 	.word	index@(_Z22stridedBandwidthKernelILi32ELi64EEvPKcmi)
        /*0248*/ 	.word	0x00000020


	//----- nvinfo : EIATTR_FRAME_SIZE
	.align		4
.L_97:
        /*024c*/ 	.byte	0x04, 0x11
        /*024e*/ 	.short	(.L_99 - .L_98)
	.align		4
.L_98:
        /*0250*/ 	.word	index@(_Z22stridedBandwidthKernelILi32ELi64EEvPKcmi)
        /*0254*/ 	.word	0x00000000


	//----- nvinfo : EIATTR_REGCOUNT
	.align		4
.L_99:
        /*0258*/ 	.byte	0x04, 0x2f
        /*025a*/ 	.short	(.L_101 - .L_100)
	.align		4
.L_100:
        /*025c*/ 	.word	index@(_Z22stridedBandwidthKernelILi32ELi128EEvPKcmi)
        /*0260*/ 	.word	0x00000020


	//----- nvinfo : EIATTR_FRAME_SIZE
	.align		4
.L_101:
        /*0264*/ 	.byte	0x04, 0x11
        /*0266*/ 	.short	(.L_103 - .L_102)
	.align		4
.L_102:
        /*0268*/ 	.word	index@(_Z22stridedBandwidthKernelILi32ELi128EEvPKcmi)
        /*026c*/ 	.word	0x00000000


	//----- nvinfo : EIATTR_REGCOUNT
	.align		4
.L_103:
        /*0270*/ 	.byte	0x04, 0x2f
        /*0272*/ 	.short	(.L_105 - .L_104)
	.align		4
.L_104:
        /*0274*/ 	.word	index@(_Z22stridedBandwidthKernelILi32ELi256EEvPKcmi)
        /*0278*/ 	.word	0x00000020


	//----- nvinfo : EIATTR_FRAME_SIZE
	.align		4
.L_105:
        /*027c*/ 	.byte	0x04, 0x11
        /*027e*/ 	.short	(.L_107 - .L_106)
	.align		4
.L_106:
        /*0280*/ 	.word	index@(_Z22stridedBandwidthKernelILi32ELi256EEvPKcmi)
        /*0284*/ 	.word	0x00000000


	//----- nvinfo : EIATTR_REGCOUNT
	.align		4
.L_107:
        /*0288*/ 	.byte	0x04, 0x2f
        /*028a*/ 	.short	(.L_109 - .L_108)
	.align		4
.L_108:
        /*028c*/ 	.word	index@(_Z22stridedBandwidthKernelILi64ELi1EEvPKcmi)
        /*0290*/ 	.word	0x0000001a


	//----- nvinfo : EIATTR_FRAME_SIZE
	.align		4
.L_109:
        /*0294*/ 	.byte	0x04, 0x11
        /*0296*/ 	.short	(.L_111 - .L_110)
	.align		4
.L_110:
        /*0298*/ 	.word	index@(_Z22stridedBandwidthKernelILi64ELi1EEvPKcmi)
        /*029c*/ 	.word	0x00000000


	//----- nvinfo : EIATTR_REGCOUNT
	.align		4
.L_111:
        /*02a0*/ 	.byte	0x04, 0x2f
        /*02a2*/ 	.short	(.L_113 - .L_112)
	.align		4
.L_112:
        /*02a4*/ 	.word	index@(_Z22stridedBandwidthKernelILi64ELi2EEvPKcmi)
        /*02a8*/ 	.word	0x0000001a


	//----- nvinfo : EIATTR_FRAME_SIZE
	.align		4
.L_113:
        /*02ac*/ 	.byte	0x04, 0x11
        /*02ae*/ 	.short	(.L_115 - .L_114)
	.align		4
.L_114:
        /*02b0*/ 	.word	index@(_Z22stridedBandwidthKernelILi64ELi2EEvPKcmi)
        /*02b4*/ 	.word	0x00000000


	//----- nvinfo : EIATTR_REGCOUNT
	.align		4
.L_115:
        /*02b8*/ 	.byte	0x04, 0x2f
        /*02ba*/ 	.short	(.L_117 - .L_116)
	.align		4
.L_116:
        /*02bc*/ 	.word	index@(_Z22stridedBandwidthKernelILi64ELi4EEvPKcmi)
        /*02c0*/ 	.word	0x00000020


	//----- nvinfo : EIATTR_FRAME_SIZE
	.align		4
.L_117:
        /*02c4*/ 	.byte	0x04, 0x11
        /*02c6*/ 	.short	(.L_119 - .L_118)
	.align		4
.L_118:
        /*02c8*/ 	.word	index@(_Z22stridedBandwidthKernelILi64ELi4EEvPKcmi)
        /*02cc*/ 	.word	0x00000000


	//----- nvinfo : EIATTR_REGCOUNT
	.align		4
.L_119:
        /*02d0*/ 	.byte	0x04, 0x2f
        /*02d2*/ 	.short	(.L_121 - .L_120)
	.align		4
.L_120:
        /*02d4*/ 	.word	index@(_Z22stridedBandwidthKernelILi64ELi8EEvPKcmi)
        /*02d8*/ 	.word	0x00000020


	//----- nvinfo : EIATTR_FRAME_SIZE
	.align		4
.L_121:
        /*02dc*/ 	.byte	0x04, 0x11
        /*02de*/ 	.short	(.L_123 - .L_122)
	.align		4
.L_122:
        /*02e0*/ 	.word	index@(_Z22stridedBandwidthKernelILi64ELi8EEvPKcmi)
        /*02e4*/ 	.word	0x00000000


	//----- nvinfo : EIATTR_REGCOUNT
	.align		4
.L_123:
        /*02e8*/ 	.byte	0x04, 0x2f
        /*02ea*/ 	.short	(.L_125 - .L_124)
	.align		4
.L_124:
        /*02ec*/ 	.word	index@(_Z22stridedBandwidthKernelILi64ELi16EEvPKcmi)
        /*02f0*/ 	.word	0x00000020


	//----- nvinfo : EIATTR_FRAME_SIZE
	.align		4
.L_125:
        /*02f4*/ 	.byte	0x04, 0x11
        /*02f6*/ 	.short	(.L_127 - .L_126)
	.align		4
.L_126:
        /*02f8*/ 	.word	index@(_Z22stridedBandwidthKernelILi64ELi16EEvPKcmi)
        /*02fc*/ 	.word	0x00000000


	//----- nvinfo : EIATTR_REGCOUNT
	.align		4
.L_127:
        /*0300*/ 	.byte	0x04, 0x2f
        /*0302*/ 	.short	(.L_129 - .L_128)
	.align		4
.L_128:
        /*0304*/ 	.word	index@(_Z22stridedBandwidthKernelILi64ELi32EEvPKcmi)
        /*0308*/ 	.word	0x00000020


	//----- nvinfo : EIATTR_FRAME_SIZE
	.align		4
.L_129:
        /*030c*/ 	.byte	0x04, 0x11
        /*030e*/ 	.short	(.L_131 - .L_130)
	.align		4
.L_130:
        /*0310*/ 	.word	index@(_Z22stridedBandwidthKernelILi64ELi32EEvPKcmi)
        /*0314*/ 	.word	0x00000000


	//----- nvinfo : EIATTR_REGCOUNT
	.align		4
.L_131:
        /*0318*/ 	.byte	0x04, 0x2f
        /*031a*/ 	.short	(.L_133 - .L_132)
	.align		4
.L_132:
        /*031c*/ 	.word	index@(_Z22stridedBandwidthKernelILi64ELi64EEvPKcmi)
        /*0320*/ 	.word	0x00000020


	//----- nvinfo : EIATTR_FRAME_SIZE
	.align		4
.L_133:
        /*0324*/ 	.byte	0x04, 0x11
        /*0326*/ 	.short	(.L_135 - .L_134)
	.align		4
.L_134:
        /*0328*/ 	.word	index@(_Z22stridedBandwidthKernelILi64ELi64EEvPKcmi)
        /*032c*/ 	.word	0x00000000


	//----- nvinfo : EIATTR_REGCOUNT
	.align		4
.L_135:
        /*0330*/ 	.byte	0x04, 0x2f
        /*0332*/ 	.short	(.L_137 - .L_136)
	.align		4
.L_136:
        /*0334*/ 	.word	index@(_Z22stridedBandwidthKernelILi64ELi128EEvPKcmi)
        /*0338*/ 	.word	0x00000020


	//----- nvinfo : EIATTR_FRAME_SIZE
	.align		4
.L_137:
        /*033c*/ 	.byte	0x04, 0x11
        /*033e*/ 	.short	(.L_139 - .L_138)
	.align		4
.L_138:
        /*0340*/ 	.word	index@(_Z22stridedBandwidthKernelILi64ELi128EEvPKcmi)
        /*0344*/ 	.word	0x00000000


	//----- nvinfo : EIATTR_REGCOUNT
	.align		4
.L_139:
        /*0348*/ 	.byte	0x04, 0x2f
        /*034a*/ 	.short	(.L_141 - .L_140)
	.align		4
.L_140:
        /*034c*/ 	.word	index@(_Z22stridedBandwidthKernelILi64ELi256EEvPKcmi)
        /*0350*/ 	.word	0x00000020


	//----- nvinfo : EIATTR_FRAME_SIZE
	.align		4
.L_141:
        /*0354*/ 	.byte	0x04, 0x11
        /*0356*/ 	.short	(.L_143 - .L_142)
	.align		4
.L_142:
        /*0358*/ 	.word	index@(_Z22stridedBandwidthKernelILi64ELi256EEvPKcmi)
        /*035c*/ 	.word	0x00000000


	//----- nvinfo : EIATTR_REGCOUNT
	.align		4
.L_143:
        /*0360*/ 	.byte	0x04, 0x2f
        /*0362*/ 	.short	(.L_145 - .L_144)
	.align		4
.L_144:
        /*0364*/ 	.word	index@(_Z22stridedBandwidthKernelILi128ELi1EEvPKcmi)
        /*0368*/ 	.word	0x00000026


	//----- nvinfo : EIATTR_FRAME_SIZE
	.align		4
.L_145:
        /*036c*/ 	.byte	0x04, 0x11
        /*036e*/ 	.short	(.L_147 - .L_146)
	.align		4
.L_146:
        /*0370*/ 	.word	index@(_Z22stridedBandwidthKernelILi128ELi1EEvPKcmi)
        /*0374*/ 	.word	0x00000000


	//----- nvinfo : EIATTR_REGCOUNT
	.align		4
.L_147:
        /*0378*/ 	.byte	0x04, 0x2f
        /*037a*/ 	.short	(.L_149 - .L_148)
	.align		4
.L_148:
        /*037c*/ 	.word	index@(_Z22stridedBandwidthKernelILi128ELi2EEvPKcmi)
        /*0380*/ 	.word	0x00000028


	//----- nvinfo : EIATTR_FRAME_SIZE
	.align		4
.L_149:
        /*0384*/ 	.byte	0x04, 0x11
        /*0386*/ 	.short	(.L_151 - .L_150)
	.align		4
.L_150:
        /*0388*/ 	.word	index@(_Z22stridedBandwidthKernelILi128ELi2EEvPKcmi)
        /*038c*/ 	.word	0x00000000


	//----- nvinfo : EIATTR_REGCOUNT
	.align		4
.L_151:
        /*0390*/ 	.byte	0x04, 0x2f
        /*0392*/ 	.short	(.L_153 - .L_152)
	.align		4
.L_152:
        /*0394*/ 	.word	index@(_Z22stridedBandwidthKernelILi128ELi4EEvPKcmi)
        /*0398*/ 	.word	0x0000002c


	//----- nvinfo : EIATTR_FRAME_SIZE
	.align		4
.L_153:
        /*039c*/ 	.byte	0x04, 0x11
        /*039e*/ 	.short	(.L_155 - .L_154)
	.align		4
.L_154:
        /*03a0*/ 	.word	index@(_Z22stridedBandwidthKernelILi128ELi4EEvPKcmi)
        /*03a4*/ 	.word	0x00000000


	//----- nvinfo : EIATTR_REGCOUNT
	.align		4
.L_155:
        /*03a8*/ 	.byte	0x04, 0x2f
        /*03aa*/ 	.short	(.L_157 - .L_156)
	.align		4
.L_156:
        /*03ac*/ 	.word	index@(_Z22stridedBandwidthKernelILi128ELi8EEvPKcmi)
        /*03b0*/ 	.word	0x00000026


	//----- nvinfo : EIATTR_FRAME_SIZE
	.align		4
.L_157:
        /*03b4*/ 	.byte	0x04, 0x11
        /*03b6*/ 	.short	(.L_159 - .L_158)
	.align		4
.L_158:
        /*03b8*/ 	.word	index@(_Z22stridedBandwidthKernelILi128ELi8EEvPKcmi)
        /*03bc*/ 	.word	0x00000000


	//----- nvinfo : EIATTR_REGCOUNT
	.align		4
.L_159:
        /*03c0*/ 	.byte	0x04, 0x2f
        /*03c2*/ 	.short	(.L_161 - .L_160)
	.align		4
.L_160:
        /*03c4*/ 	.word	index@(_Z22stridedBandwidthKernelILi128ELi16EEvPKcmi)
        /*03c8*/ 	.word	0x0000002c


	//----- nvinfo : EIATTR_FRAME_SIZE
	.align		4
.L_161:
        /*03cc*/ 	.byte	0x04, 0x11
        /*03ce*/ 	.short	(.L_163 - .L_162)
	.align		4
.L_162:
        /*03d0*/ 	.word	index@(_Z22stridedBandwidthKernelILi128ELi16EEvPKcmi)
        /*03d4*/ 	.word	0x00000000


	//----- nvinfo : EIATTR_REGCOUNT
	.align		4
.L_163:
        /*03d8*/ 	.byte	0x04, 0x2f
        /*03da*/ 	.short	(.L_165 - .L_164)
	.align		4
.L_164:
        /*03dc*/ 	.word	index@(_Z22stridedBandwidthKernelILi128ELi32EEvPKcmi)
        /*03e0*/ 	.word	0x00000026


	//----- nvinfo : EIATTR_FRAME_SIZE
	.align		4
.L_165:
        /*03e4*/ 	.byte	0x04, 0x11
        /*03e6*/ 	.short	(.L_167 - .L_166)
	.align		4
.L_166:
        /*03e8*/ 	.word	index@(_Z22stridedBandwidthKernelILi128ELi32EEvPKcmi)
        /*03ec*/ 	.word	0x00000000


	//----- nvinfo : EIATTR_REGCOUNT
	.align		4
.L_167:
        /*03f0*/ 	.byte	0x04, 0x2f
        /*03f2*/ 	.short	(.L_169 - .L_168)
	.align		4
.L_168:
        /*03f4*/ 	.word	index@(_Z22stridedBandwidthKernelILi128ELi64EEvPKcmi)
        /*03f8*/ 	.word	0x00000026


	//----- nvinfo : EIATTR_FRAME_SIZE
	.align		4
.L_169:
        /*03fc*/ 	.byte	0x04, 0x11
        /*03fe*/ 	.short	(.L_171 - .L_170)
	.align		4
.L_170:
        /*0400*/ 	.word	index@(_Z22stridedBandwidthKernelILi128ELi64EEvPKcmi)
        /*0404*/ 	.word	0x00000000


	//----- nvinfo : EIATTR_REGCOUNT
	.align		4
.L_171:
        /*0408*/ 	.byte	0x04, 0x2f
        /*040a*/ 	.short	(.L_173 - .L_172)
	.align		4
.L_172:
        /*040c*/ 	.word	index@(_Z22stridedBandwidthKernelILi128ELi128EEvPKcmi)
        /*0410*/ 	.word	0x00000026


	//----- nvinfo : EIATTR_FRAME_SIZE
	.align		4
.L_173:
        /*0414*/ 	.byte	0x04, 0x11
        /*0416*/ 	.short	(.L_175 - .L_174)
	.align		4
.L_174:
        /*0418*/ 	.word	index@(_Z22stridedBandwidthKernelILi128ELi128EEvPKcmi)
        /*041c*/ 	.word	0x00000000


	//----- nvinfo : EIATTR_REGCOUNT
	.align		4
.L_175:
        /*0420*/ 	.byte	0x04, 0x2f
        /*0422*/ 	.short	(.L_177 - .L_176)
	.align		4
.L_176:
        /*0424*/ 	.word	index@(_Z22stridedBandwidthKernelILi128ELi256EEvPKcmi)
        /*0428*/ 	.word	0x00000026


	//----- nvinfo : EIATTR_FRAME_SIZE
	.align		4
.L_177:
        /*042c*/ 	.byte	0x04, 0x11
        /*042e*/ 	.short	(.L_179 - .L_178)
	.align		4
.L_178:
        /*0430*/ 	.word	index@(_Z22stridedBandwidthKernelILi128ELi256EEvPKcmi)
        /*0434*/ 	.word	0x00000000


	//----- nvinfo : EIATTR_MIN_STACK_SIZE
	.align		4
.L_179:
        /*0438*/ 	.byte	0x04, 0x12
        /*043a*/ 	.short	(.L_181 - .L_180)
	.align		4
.L_180:
        /*043c*/ 	.word	index@(_Z22stridedBandwidthKernelILi128ELi256EEvPKcmi)
        /*0440*/ 	.word	0x00000000


	//----- nvinfo : EIATTR_MIN_STACK_SIZE
	.align		4
.L_181:
        /*0444*/ 	.byte	0x04, 0x12
        /*0446*/ 	.short	(.L_183 - .L_182)
	.align		4
.L_182:
        /*0448*/ 	.word	index@(_Z22stridedBandwidthKernelILi128ELi128EEvPKcmi)
        /*044c*/ 	.word	0x00000000


	//----- nvinfo : EIATTR_MIN_STACK_SIZE
	.align		4
.L_183:
        /*0450*/ 	.byte	0x04, 0x12
        /*0452*/ 	.short	(.L_185 - .L_184)
	.align		4
.L_184:
        /*0454*/ 	.word	index@(_Z22stridedBandwidthKernelILi128ELi64EEvPKcmi)
        /*0458*/ 	.word	0x00000000


	//----- nvinfo : EIATTR_MIN_STACK_SIZE
	.align		4
.L_185:
        /*045c*/ 	.byte	0x04, 0x12
        /*045e*/ 	.short	(.L_187 - .L_186)
	.align		4
.L_186:
        /*0460*/ 	.word	index@(_Z22stridedBandwidthKernelILi128ELi32EEvPKcmi)
        /*0464*/ 	.word	0x00000000


	//----- nvinfo : EIATTR_MIN_STACK_SIZE
	.align		4
.L_187:
        /*0468*/ 	.byte	0x04, 0x12
        /*046a*/ 	.short	(.L_189 - .L_188)
	.align		4
.L_188:
        /*046c*/ 	.word	index@(_Z22stridedBandwidthKernelILi128ELi16EEvPKcmi)
        /*0470*/ 	.word	0x00000000


	//----- nvinfo : EIATTR_MIN_STACK_SIZE
	.align		4
.L_189:
        /*0474*/ 	.byte	0x04, 0x12
        /*0476*/ 	.short	(.L_191 - .L_190)
	.align		4
.L_190:
        /*0478*/ 	.word	index@(_Z22stridedBandwidthKernelILi128ELi8EEvPKcmi)
        /*047c*/ 	.word	0x00000000


	//----- nvinfo : EIATTR_MIN_STACK_SIZE
	.align		4
.L_191:
        /*0480*/ 	.byte	0x04, 0x12
        /*0482*/ 	.short	(.L_193 - .L_192)
	.align		4
.L_192:
        /*0484*/ 	.word	index@(_Z22stridedBandwidthKernelILi128ELi4EEvPKcmi)
        /*0488*/ 	.word	0x00000000


	//----- nvinfo : EIATTR_MIN_STACK_SIZE
	.align		4
.L_193:
        /*048c*/ 	.byte	0x04, 0x12
        /*048e*/ 	.short	(.L_195 - .L_194)
	.align		4
.L_194:
        /*0490*/ 	.word	index@(_Z22stridedBandwidthKernelILi128ELi2EEvPKcmi)
        /*0494*/ 	.word	0x00000000


	//----- nvinfo : EIATTR_MIN_STACK_SIZE
	.align		4
.L_195:
        /*0498*/ 	.byte	0x04, 0x12
        /*049a*/ 	.short	(.L_197 - .L_196)
	.align		4
.L_196:
        /*049c*/ 	.word	index@(_Z22stridedBandwidthKernelILi128ELi1EEvPKcmi)
        /*04a0*/ 	.word	0x00000000


	//----- nvinfo : EIATTR_MIN_STACK_SIZE
	.align		4
.L_197:
        /*04a4*/ 	.byte	0x04, 0x12
        /*04a6*/ 	.short	(.L_199 - .L_198)
	.align		4
.L_198:
        /*04a8*/ 	.word	index@(_Z22stridedBandwidthKernelILi64ELi256EEvPKcmi)
        /*04ac*/ 	.word	0x00000000


	//----- nvinfo : EIATTR_MIN_STACK_SIZE
	.align		4
.L_199:
        /*04b0*/ 	.byte	0x04, 0x12
        /*04b2*/ 	.short	(.L_201 - .L_200)
	.align		4
.L_200:
        /*04b4*/ 	.word	index@(_Z22stridedBandwidthKernelILi64ELi128EEvPKcmi)
        /*04b8*/ 	.word	0x00000000


	//----- nvinfo : EIATTR_MIN_STACK_SIZE
	.align		4
.L_201:
        /*04bc*/ 	.byte	0x04, 0x12
        /*04be*/ 	.short	(.L_203 - .L_202)
	.align		4
.L_202:
        /*04c0*/ 	.word	index@(_Z22stridedBandwidthKernelILi64ELi64EEvPKcmi)
        /*04c4*/ 	.word	0x00000000


	//----- nvinfo : EIATTR_MIN_STACK_SIZE
	.align		4
.L_203:
        /*04c8*/ 	.byte	0x04, 0x12
        /*04ca*/ 	.short	(.L_205 - .L_204)
	.align		4
.L_204:
        /*04cc*/ 	.word	index@(_Z22stridedBandwidthKernelILi64ELi32EEvPKcmi)
        /*04d0*/ 	.word	0x00000000


	//----- nvinfo : EIATTR_MIN_STACK_SIZE
	.align		4
.L_205:
        /*04d4*/ 	.byte	0x04, 0x12
        /*04d6*/ 	.short	(.L_207 - .L_206)
	.align		4
.L_206:
        /*04d8*/ 	.word	index@(_Z22stridedBandwidthKernelILi64ELi16EEvPKcmi)
        /*04dc*/ 	.word	0x00000000


	//----- nvinfo : EIATTR_MIN_STACK_SIZE
	.align		4
.L_207:
        /*04e0*/ 	.byte	0x04, 0x12
        /*04e2*/ 	.short	(.L_209 - .L_208)
	.align		4
.L_208:
        /*04e4*/ 	.word	index@(_Z22stridedBandwidthKernelILi64ELi8EEvPKcmi)
        /*04e8*/ 	.word	0x00000000


	//----- nvinfo : EIATTR_MIN_STACK_SIZE
	.align		4
.L_209:
        /*04ec*/ 	.byte	0x04, 0x12
        /*04ee*/ 	.short	(.L_211 - .L_210)
	.align		4
.L_210:
        /*04f0*/ 	.word	index@(_Z22stridedBandwidthKernelILi64ELi4EEvPKcmi)
        /*04f4*/ 	.word	0x00000000


	//----- nvinfo : EIATTR_MIN_STACK_SIZE
	.align		4
.L_211:
        /*04f8*/ 	.byte	0x04, 0x12
        /*04fa*/ 	.short	(.L_213 - .L_212)
	.align		4
.L_212:
        /*04fc*/ 	.word	index@(_Z22stridedBandwidthKernelILi64ELi2EEvPKcmi)
        /*0500*/ 	.word	0x00000000


	//----- nvinfo : EIATTR_MIN_STACK_SIZE
	.align		4
.L_213:
        /*0504*/ 	.byte	0x04, 0x12
        /*0506*/ 	.short	(.L_215 - .L_214)
	.align		4
.L_214:
        /*0508*/ 	.word	index@(_Z22stridedBandwidthKernelILi64ELi1EEvPKcmi)
        /*050c*/ 	.word	0x00000000


	//----- nvinfo : EIATTR_MIN_STACK_SIZE
	.align		4
.L_215:
        /*0510*/ 	.byte	0x04, 0x12
        /*0512*/ 	.short	(.L_217 - .L_216)
	.align		4
.L_216:
        /*0514*/ 	.word	index@(_Z22stridedBandwidthKernelILi32ELi256EEvPKcmi)
        /*0518*/ 	.word	0x00000000


	//----- nvinfo : EIATTR_MIN_STACK_SIZE
	.align		4
.L_217:
        /*051c*/ 	.byte	0x04, 0x12
        /*051e*/ 	.short	(.L_219 - .L_218)
	.align		4
.L_218:
        /*0520*/ 	.word	index@(_Z22stridedBandwidthKernelILi32ELi128EEvPKcmi)
        /*0524*/ 	.word	0x00000000


	//----- nvinfo : EIATTR_MIN_STACK_SIZE
	.align		4
.L_219:
        /*0528*/ 	.byte	0x04, 0x12
        /*052a*/ 	.short	(.L_221 - .L_220)
	.align		4
.L_220:
        /*052c*/ 	.word	index@(_Z22stridedBandwidthKernelILi32ELi64EEvPKcmi)
        /*0530*/ 	.word	0x00000000


	//----- nvinfo : EIATTR_MIN_STACK_SIZE
	.align		4
.L_221:
        /*0534*/ 	.byte	0x04, 0x12
        /*0536*/ 	.short	(.L_223 - .L_222)
	.align		4
.L_222:
        /*0538*/ 	.word	index@(_Z22stridedBandwidthKernelILi32ELi32EEvPKcmi)
        /*053c*/ 	.word	0x00000000


	//----- nvinfo : EIATTR_MIN_STACK_SIZE
	.align		4
.L_223:
        /*0540*/ 	.byte	0x04, 0x12
        /*0542*/ 	.short	(.L_225 - .L_224)
	.align		4
.L_224:
        /*0544*/ 	.word	index@(_Z22stridedBandwidthKernelILi32ELi16EEvPKcmi)
        /*0548*/ 	.word	0x00000000


	//----- nvinfo : EIATTR_MIN_STACK_SIZE
	.align		4
.L_225:
        /*054c*/ 	.byte	0x04, 0x12
        /*054e*/ 	.short	(.L_227 - .L_226)
	.align		4
.L_226:
        /*0550*/ 	.word	index@(_Z22stridedBandwidthKernelILi32ELi8EEvPKcmi)
        /*0554*/ 	.word	0x00000000


	//----- nvinfo : EIATTR_MIN_STACK_SIZE
	.align		4
.L_227:
        /*0558*/ 	.byte	0x04, 0x12
        /*055a*/ 	.short	(.L_229 - .L_228)
	.align		4
.L_228:
        /*055c*/ 	.word	index@(_Z22stridedBandwidthKernelILi32ELi4EEvPKcmi)
        /*0560*/ 	.word	0x00000000


	//----- nvinfo : EIATTR_MIN_STACK_SIZE
	.align		4
.L_229:
        /*0564*/ 	.byte	0x04, 0x12
        /*0566*/ 	.short	(.L_231 - .L_230)
	.align		4
.L_230:
        /*0568*/ 	.word	index@(_Z22stridedBandwidthKernelILi32ELi2EEvPKcmi)
        /*056c*/ 	.word	0x00000000


	//----- nvinfo : EIATTR_MIN_STACK_SIZE
	.align		4
.L_231:
        /*0570*/ 	.byte	0x04, 0x12
        /*0572*/ 	.short	(.L_233 - .L_232)
	.align		4
.L_232:
        /*0574*/ 	.word	index@(_Z22stridedBandwidthKernelILi32ELi1EEvPKcmi)
        /*0578*/ 	.word	0x00000000


	//----- nvinfo : EIATTR_MIN_STACK_SIZE
	.align		4
.L_233:
        /*057c*/ 	.byte	0x04, 0x12
        /*057e*/ 	.short	(.L_235 - .L_234)
	.align		4
.L_234:
        /*0580*/ 	.word	index@(_Z22stridedBandwidthKernelILi16ELi256EEvPKcmi)
        /*0584*/ 	.word	0x00000000


	//----- nvinfo : EIATTR_MIN_STACK_SIZE
	.align		4
.L_235:
        /*0588*/ 	.byte	0x04, 0x12
        /*058a*/ 	.short	(.L_237 - .L_236)
	.align		4
.L_236:
        /*058c*/ 	.word	index@(_Z22stridedBandwidthKernelILi16ELi128EEvPKcmi)
        /*0590*/ 	.word	0x00000000


	//----- nvinfo : EIATTR_MIN_STACK_SIZE
	.align		4
.L_237:
        /*0594*/ 	.byte	0x04, 0x12
        /*0596*/ 	.short	(.L_239 - .L_238)
	.align		4
.L_238:
        /*0598*/ 	.word	index@(_Z22stridedBandwidthKernelILi16ELi64EEvPKcmi)
        /*059c*/ 	.word	0x00000000


	//----- nvinfo : EIATTR_MIN_STACK_SIZE
	.align		4
.L_239:
        /*05a0*/ 	.byte	0x04, 0x12
        /*05a2*/ 	.short	(.L_241 - .L_240)
	.align		4
.L_240:
        /*05a4*/ 	.word	index@(_Z22stridedBandwidthKernelILi16ELi32EEvPKcmi)
        /*05a8*/ 	.word	0x00000000


	//----- nvinfo : EIATTR_MIN_STACK_SIZE
	.align		4
.L_241:
        /*05ac*/ 	.byte	0x04, 0x12
        /*05ae*/ 	.short	(.L_243 - .L_242)
	.align		4
.L_242:
        /*05b0*/ 	.word	index@(_Z22stridedBandwidthKernelILi16ELi16EEvPKcmi)
        /*05b4*/ 	.word	0x00000000


	//----- nvinfo : EIATTR_MIN_STACK_SIZE
	.align		4
.L_243:
        /*05b8*/ 	.byte	0x04, 0x12
        /*05ba*/ 	.short	(.L_245 - .L_244)
	.align		4
.L_244:
        /*05bc*/ 	.word	index@(_Z22stridedBandwidthKernelILi16ELi8EEvPKcmi)
        /*05c0*/ 	.word	0x00000000


	//----- nvinfo : EIATTR_MIN_STACK_SIZE
	.align		4
.L_245:
        /*05c4*/ 	.byte	0x04, 0x12
        /*05c6*/ 	.short	(.L_247 - .L_246)
	.align		4
.L_246:
        /*05c8*/ 	.word	index@(_Z22stridedBandwidthKernelILi16ELi4EEvPKcmi)
        /*05cc*/ 	.word	0x00000000


	//----- nvinfo : EIATTR_MIN_STACK_SIZE
	.align		4
.L_247:
        /*05d0*/ 	.byte	0x04, 0x12
        /*05d2*/ 	.short	(.L_249 - .L_248)
	.align		4
.L_248:
        /*05d4*/ 	.word	index@(_Z22stridedBandwidthKernelILi16ELi2EEvPKcmi)
        /*05d8*/ 	.word	0x00000000


	//----- nvinfo : EIATTR_MIN_STACK_SIZE
	.align		4
.L_249:
        /*05dc*/ 	.byte	0x04, 0x12
        /*05de*/ 	.short	(.L_251 - .L_250)
	.align		4
.L_250:
        /*05e0*/ 	.word	index@(_Z22stridedBandwidthKernelILi16ELi1EEvPKcmi)
        /*05e4*/ 	.word	0x00000000


	//----- nvinfo : EIATTR_MIN_STACK_SIZE
	.align		4
.L_251:
        /*05e8*/ 	.byte	0x04, 0x12
        /*05ea*/ 	.short	(.L_253 - .L_252)
	.align		4
.L_252:
        /*05ec*/ 	.word	index@(_Z22stridedBandwidthKernelILi8ELi256EEvPKcmi)
        /*05f0*/ 	.word	0x00000000


	//----- nvinfo : EIATTR_MIN_STACK_SIZE
	.align		4
.L_253:
        /*05f4*/ 	.byte	0x04, 0x12
        /*05f6*/ 	.short	(.L_255 - .L_254)
	.align		4
.L_254:
        /*05f8*/ 	.word	index@(_Z22stridedBandwidthKernelILi8ELi128EEvPKcmi)
        /*05fc*/ 	.word	0x00000000


	//----- nvinfo : EIATTR_MIN_STACK_SIZE
	.align		4
.L_255:
        /*0600*/ 	.byte	0x04, 0x12
        /*0602*/ 	.short	(.L_257 - .L_256)
	.align		4
.L_256:
        /*0604*/ 	.word	index@(_Z22stridedBandwidthKernelILi8ELi64EEvPKcmi)
        /*0608*/ 	.word	0x00000000


	//----- nvinfo : EIATTR_MIN_STACK_SIZE
	.align		4
.L_257:
        /*060c*/ 	.byte	0x04, 0x12
        /*060e*/ 	.short	(.L_259 - .L_258)
	.align		4
.L_258:
        /*0610*/ 	.word	index@(_Z22stridedBandwidthKernelILi8ELi32EEvPKcmi)
        /*0614*/ 	.word	0x00000000


	//----- nvinfo : EIATTR_MIN_STACK_SIZE
	.align		4
.L_259:
        /*0618*/ 	.byte	0x04, 0x12
        /*061a*/ 	.short	(.L_261 - .L_260)
	.align		4
.L_260:
        /*061c*/ 	.word	index@(_Z22stridedBandwidthKernelILi8ELi16EEvPKcmi)
        /*0620*/ 	.word	0x00000000


	//----- nvinfo : EIATTR_MIN_STACK_SIZE
	.align		4
.L_261:
        /*0624*/ 	.byte	0x04, 0x12
        /*0626*/ 	.short	(.L_263 - .L_262)
	.align		4
.L_262:
        /*0628*/ 	.word	index@(_Z22stridedBandwidthKernelILi8ELi8EEvPKcmi)
        /*062c*/ 	.word	0x00000000


	//----- nvinfo : EIATTR_MIN_STACK_SIZE
	.align		4
.L_263:
        /*0630*/ 	.byte	0x04, 0x12
        /*0632*/ 	.short	(.L_265 - .L_264)
	.align		4
.L_264:
        /*0634*/ 	.word	index@(_Z22stridedBandwidthKernelILi8ELi4EEvPKcmi)
        /*0638*/ 	.word	0x00000000


	//----- nvinfo : EIATTR_MIN_STACK_SIZE
	.align		4
.L_265:
        /*063c*/ 	.byte	0x04, 0x12
        /*063e*/ 	.short	(.L_267 - .L_266)
	.align		4
.L_266:
        /*0640*/ 	.word	index@(_Z22stridedBandwidthKernelILi8ELi2EEvPKcmi)
        /*0644*/ 	.word	0x00000000


	//----- nvinfo : EIATTR_MIN_STACK_SIZE
	.align		4
.L_267:
        /*0648*/ 	.byte	0x04, 0x12
        /*064a*/ 	.short	(.L_269 - .L_268)
	.align		4
.L_268:
        /*064c*/ 	.word	index@(_Z22stridedBandwidthKernelILi8ELi1EEvPKcmi)
        /*0650*/ 	.word	0x00000000
.L_269:


//--------------------- .nv.compat                --------------------------
	.section	.nv.compat,"",@"SHT_CUDA_COMPAT_INFO"
	.align	4
        /*0000*/ 	.byte	0x02, 0x09, 0x00, 0x00, 0x02, 0x02, 0x01, 0x00, 0x02, 0x05, 0x05, 0x00, 0x03, 0x07, 0x01, 0x01
        /*0010*/ 	.byte	0x02, 0x03, 0x00, 0x00, 0x02, 0x06, 0x01, 0x00, 0x04, 0x0b, 0x08, 0x00, 0x09, 0x00, 0x00, 0x00
        /*0020*/ 	.byte	0x00, 0x00, 0x00, 0x00


//--------------------- .nv.info._Z22stridedBandwidthKernelILi128ELi256EEvPKcmi --------------------------
	.section	.nv.info._Z22stridedBandwidthKernelILi128ELi256EEvPKcmi,"",@"SHT_CUDA_INFO"
	.sectionflags	@""
	.align	4


	//----- nvinfo : EIATTR_CUDA_API_VERSION
	.align		4
        /*0000*/ 	.byte	0x04, 0x37
        /*0002*/ 	.short	(.L_271 - .L_270)
.L_270:
        /*0004*/ 	.word	0x00000082


	//----- nvinfo : EIATTR_KPARAM_INFO
	.align		4
.L_271:
        /*0008*/ 	.byte	0x04, 0x17
        /*000a*/ 	.short	(.L_273 - .L_272)
.L_272:
        /*000c*/ 	.word	0x00000000
        /*0010*/ 	.short	0x0002
        /*0012*/ 	.short	0x0010
        /*0014*/ 	.byte	0x00, 0xf0, 0x11, 0x00


	//----- nvinfo : EIATTR_KPARAM_INFO
	.align		4
.L_273:
        /*0018*/ 	.byte	0x04, 0x17
        /*001a*/ 	.short	(.L_275 - .L_274)
.L_274:
        /*001c*/ 	.word	0x00000000
        /*0020*/ 	.short	0x0001
        /*0022*/ 	.short	0x0008
        /*0024*/ 	.byte	0x00, 0xf0, 0x21, 0x00


	//----- nvinfo : EIATTR_KPARAM_INFO
	.align		4
.L_275:
        /*0028*/ 	.byte	0x04, 0x17
        /*002a*/ 	.short	(.L_277 - .L_276)
.L_276:
        /*002c*/ 	.word	0x00000000
        /*0030*/ 	.short	0x0000
        /*0032*/ 	.short	0x0000
        /*0034*/ 	.byte	0x00, 0xf5, 0x21, 0x00


	//----- nvinfo : EIATTR_SPARSE_MMA_MASK
	.align		4
.L_277:
        /*0038*/ 	.byte	0x03, 0x50
        /*003a*/ 	.short	0x0000


	//----- nvinfo : EIATTR_MAXREG_COUNT
	.align		4
        /*003c*/ 	.byte	0x03, 0x1b
        /*003e*/ 	.short	0x00ff


	//----- nvinfo : EIATTR_NUM_BARRIERS
	.align		4
        /*0040*/ 	.byte	0x02, 0x4c
        /*0042*/ 	.byte	0x01
	.zero		1


	//----- nvinfo : EIATTR_MERCURY_ISA_VERSION
	.align		4
        /*0044*/ 	.byte	0x03, 0x5f
        /*0046*/ 	.short	0x0101


	//----- nvinfo : EIATTR_VRC_CTA_INIT_COUNT
	.align		4
        /*0048*/ 	.byte	0x02, 0x4a
	.zero		1
	.zero		1


	//----- nvinfo : EIATTR_EXIT_INSTR_OFFSETS
	.align		4
        /*004c*/ 	.byte	0x04, 0x1c
        /*004e*/ 	.short	(.L_279 - .L_278)


	//   ....[0]....
.L_278:
        /*0050*/ 	.word	0x0001a190


	//----- nvinfo : EIATTR_CRS_STACK_SIZE
	.align		4
.L_279:
        /*0054*/ 	.byte	0x04, 0x1e
        /*0056*/ 	.short	(.L_281 - .L_280)
.L_280:
        /*0058*/ 	.word	0x00000000


	//----- nvinfo : EIATTR_CBANK_PARAM_SIZE
	.align		4
.L_281:
        /*005c*/ 	.byte	0x03, 0x19
        /*005e*/ 	.short	0x0014


	//----- nvinfo : EIATTR_PARAM_CBANK
	.align		4
        /*0060*/ 	.byte	0x04, 0x0a
        /*0062*/ 	.short	(.L_283 - .L_282)
	.align		4
.L_282:
        /*0064*/ 	.word	index@(.nv.constant0._Z22stridedBandwidthKernelILi128ELi256EEvPKcmi)
        /*0068*/ 	.short	0x0380
        /*006a*/ 	.short	0x0014


	//----- nvinfo : EIATTR_SW_WAR
	.align		4
.L_283:
        /*006c*/ 	.byte	0x04, 0x36
        /*006e*/ 	.short	(.L_285 - .L_284)
.L_284:
        /*0070*/ 	.word	0x00000008
.L_285:


//--------------------- .nv.info._Z22stridedBandwidthKernelILi128ELi128EEvPKcmi --------------------------
	.section	.nv.info._Z22stridedBandwidthKernelILi128ELi128EEvPKcmi,"",@"SHT_CUDA_INFO"
	.sectionflags	@""
	.align	4


	//----- nvinfo : EIATTR_CUDA_API_VERSION
	.align		4
        /*0000*/ 	.byte	0x04, 0x37
        /*0002*/ 	.short	(.L_287 - .L_286)
.L_286:
        /*0004*/ 	.word	0x00000082


	//----- nvinfo : EIATTR_KPARAM_INFO
	.align		4
.L_287:
        /*0008*/ 	.byte	0x04, 0x17
        /*000a*/ 	.short	(.L_289 - .L_288)
.L_288:
        /*000c*/ 	.word	0x00000000
        /*0010*/ 	.short	0x0002
        /*0012*/ 	.short	0x0010
        /*0014*/ 	.byte	0x00, 0xf0, 0x11, 0x00


	//----- nvinfo : EIATTR_KPARAM_INFO
	.align		4
.L_289:
        /*0018*/ 	.byte	0x04, 0x17
        /*001a*/ 	.short	(.L_291 - .L_290)
.L_290:
        /*001c*/ 	.word	0x00000000
        /*0020*/ 	.short	0x0001
        /*0022*/ 	.short	0x0008
        /*0024*/ 	.byte	0x00, 0xf0, 0x21, 0x00


	//----- nvinfo : EIATTR_KPARAM_INFO
	.align		4
.L_291:
        /*0028*/ 	.byte	0x04, 0x17
        /*002a*/ 	.short	(.L_293 - .L_292)
.L_292:
        /*002c*/ 	.word	0x00000000
        /*0030*/ 	.short	0x0000
        /*0032*/ 	.short	0x0000
        /*0034*/ 	.byte	0x00, 0xf5, 0x21, 0x00


	//----- nvinfo : EIATTR_SPARSE_MMA_MASK
	.align		4
.L_293:
        /*0038*/ 	.byte	0x03, 0x50
        /*003a*/ 	.short	0x0000


	//----- nvinfo : EIATTR_MAXREG_COUNT
	.align		4
        /*003c*/ 	.byte	0x03, 0x1b
        /*003e*/ 	.short	0x00ff


	//----- nvinfo : EIATTR_NUM_BARRIERS
	.align		4
        /*0040*/ 	.byte	0x02, 0x4c
        /*0042*/ 	.byte	0x01
	.zero		1


	//----- nvinfo : EIATTR_MERCURY_ISA_VERSION
	.align		4
        /*0044*/ 	.byte	0x03, 0x5f
        /*0046*/ 	.short	0x0101


	//----- nvinfo : EIATTR_VRC_CTA_INIT_COUNT
	.align		4
        /*0048*/ 	.byte	0x02, 0x4a
	.zero		1
	.zero		1


	//----- nvinfo : EIATTR_EXIT_INSTR_OFFSETS
	.align		4
        /*004c*/ 	.byte	0x04, 0x1c
        /*004e*/ 	.short	(.L_295 - .L_294)


	//   ....[0]....
.L_294:
        /*0050*/ 	.word	0x0000d190


	//----- nvinfo : EIATTR_CRS_STACK_SIZE
	.align		4
.L_295:
        /*0054*/ 	.byte	0x04, 0x1e
        /*0056*/ 	.short	(.L_297 - .L_296)
.L_296:
        /*0058*/ 	.word	0x00000000


	//----- nvinfo : EIATTR_CBANK_PARAM_SIZE
	.align		4
.L_297:
        /*005c*/ 	.byte	0x03, 0x19
        /*005e*/ 	.short	0x0014


	//----- nvinfo : EIATTR_PARAM_CBANK
	.align		4
        /*0060*/ 	.byte	0x04, 0x0a
        /*0062*/ 	.short	(.L_299 - .L_298)
	.align		4
.L_298:
        /*0064*/ 	.word	index@(.nv.constant0._Z22stridedBandwidthKernelILi128ELi128EEvPKcmi)
        /*0068*/ 	.short	0x0380
        /*006a*/ 	.short	0x0014


	//----- nvinfo : EIATTR_SW_WAR
	.align		4
.L_299:
        /*006c*/ 	.byte	0x04, 0x36
        /*006e*/ 	.short	(.L_301 - .L_300)
.L_300:
        /*0070*/ 	.word	0x00000008
.L_301:


//--------------------- .nv.info._Z22stridedBandwidthKernelILi128ELi64EEvPKcmi --------------------------
	.section	.nv.info._Z22stridedBandwidthKernelILi128ELi64EEvPKcmi,"",@"SHT_CUDA_INFO"
	.sectionflags	@""
	.align	4


	//----- nvinfo : EIATTR_CUDA_API_VERSION
	.align		4
        /*0000*/ 	.byte	0x04, 0x37
        /*0002*/ 	.short	(.L_303 - .L_302)
.L_302:
        /*0004*/ 	.word	0x00000082


	//----- nvinfo : EIATTR_KPARAM_INFO
	.align		4
.L_303:
        /*0008*/ 	.byte	0x04, 0x17
        /*000a*/ 	.short	(.L_305 - .L_304)
.L_304:
        /*000c*/ 	.word	0x00000000
        /*0010*/ 	.short	0x0002
        /*0012*/ 	.short	0x0010
        /*0014*/ 	.byte	0x00, 0xf0, 0x11, 0x00


	//----- nvinfo : EIATTR_KPARAM_INFO
	.align		4
.L_305:
        /*0018*/ 	.byte	0x04, 0x17
        /*001a*/ 	.short	(.L_307 - .L_306)
.L_306:
        /*001c*/ 	.word	0x00000000
        /*0020*/ 	.short	0x0001
        /*0022*/ 	.short	0x0008
        /*0024*/ 	.byte	0x00, 0xf0, 0x21, 0x00


	//----- nvinfo : EIATTR_KPARAM_INFO
	.align		4
.L_307:
        /*0028*/ 	.byte	0x04, 0x17
        /*002a*/ 	.short	(.L_309 - .L_308)
.L_308:
        /*002c*/ 	.word	0x00000000
        /*0030*/ 	.short	0x0000
        /*0032*/ 	.short	0x0000
        /*0034*/ 	.byte	0x00, 0xf5, 0x21, 0x00


	//----- nvinfo : EIATTR_SPARSE_MMA_MASK
	.align		4
.L_309:
        /*0038*/ 	.byte	0x03, 0x50
        /*003a*/ 	.short	0x0000


	//----- nvinfo : EIATTR_MAXREG_COUNT
	.align		4
        /*003c*/ 	.byte	0x03, 0x1b
        /*003e*/ 	.short	0x00ff


	//----- nvinfo : EIATTR_NUM_BARRIERS
	.align		4
        /*0040*/ 	.byte	0x02, 0x4c
        /*0042*/ 	.byte	0x01
	.zero		1


	//----- nvinfo : EIATTR_MERCURY_ISA_VERSION
	.align		4
        /*0044*/ 	.byte	0x03, 0x5f
        /*0046*/ 	.short	0x0101


	//----- nvinfo : EIATTR_VRC_CTA_INIT_COUNT
	.align		4
        /*0048*/ 	.byte	0x02, 0x4a
	.zero		1
	.zero		1


	//----- nvinfo : EIATTR_EXIT_INSTR_OFFSETS
	.align		4
        /*004c*/ 	.byte	0x04, 0x1c
        /*004e*/ 	.short	(.L_311 - .L_310)


	//   ....[0]....
.L_310:
        /*0050*/ 	.word	0x00006990


	//----- nvinfo : EIATTR_CRS_STACK_SIZE
	.align		4
.L_311:
        /*0054*/ 	.byte	0x04, 0x1e
        /*0056*/ 	.short	(.L_313 - .L_312)
.L_312:
        /*0058*/ 	.word	0x00000000


	//----- nvinfo : EIATTR_CBANK_PARAM_SIZE
	.align		4
.L_313:
        /*005c*/ 	.byte	0x03, 0x19
        /*005e*/ 	.short	0x0014


	//----- nvinfo : EIATTR_PARAM_CBANK
	.align		4
        /*0060*/ 	.byte	0x04, 0x0a
        /*0062*/ 	.short	(.L_315 - .L_314)
	.align		4
.L_314:
        /*0064*/ 	.word	index@(.nv.constant0._Z22stridedBandwidthKernelILi128ELi64EEvPKcmi)
        /*0068*/ 	.short	0x0380
        /*006a*/ 	.short	0x0014


	//----- nvinfo : EIATTR_SW_WAR
	.align		4
.L_315:
        /*006c*/ 	.byte	0x04, 0x36
        /*006e*/ 	.short	(.L_317 - .L_316)
.L_316:
        /*0070*/ 	.word	0x00000008
.L_317:


//--------------------- .nv.info._Z22stridedBandwidthKernelILi128ELi32EEvPKcmi --------------------------
	.section	.nv.info._Z22stridedBandwidthKernelILi128ELi32EEvPKcmi,"",@"SHT_CUDA_INFO"
	.sectionflags	@""
	.align	4


	//----- nvinfo : EIATTR_CUDA_API_VERSION
	.align		4
        /*0000*/ 	.byte	0x04, 0x37
        /*0002*/ 	.short	(.L_319 - .L_318)
.L_318:
        /*0004*/ 	.word	0x00000082


	//----- nvinfo : EIATTR_KPARAM_INFO
	.align		4
.L_319:
        /*0008*/ 	.byte	0x04, 0x17
        /*000a*/ 	.short	(.L_321 - .L_320)
.L_320:
        /*000c*/ 	.word	0x00000000
        /*0010*/ 	.short	0x0002
        /*0012*/ 	.short	0x0010
        /*0014*/ 	.byte	0x00, 0xf0, 0x11, 0x00


	//----- nvinfo : EIATTR_KPARAM_INFO
	.align		4
.L_321:
        /*0018*/ 	.byte	0x04, 0x17
        /*001a*/ 	.short	(.L_323 - .L_322)
.L_322:
        /*001c*/ 	.word	0x00000000
        /*0020*/ 	.short	0x0001
        /*0022*/ 	.short	0x0008
        /*0024*/ 	.byte	0x00, 0xf0, 0x21, 0x00


	//----- nvinfo : EIATTR_KPARAM_INFO
	.align		4
.L_323:
        /*0028*/ 	.byte	0x04, 0x17
        /*002a*/ 	.short	(.L_325 - .L_324)
.L_324:
        /*002c*/ 	.word	0x00000000
        /*0030*/ 	.short	0x0000
        /*0032*/ 	.short	0x0000
        /*0034*/ 	.byte	0x00, 0xf5, 0x21, 0x00


	//----- nvinfo : EIATTR_SPARSE_MMA_MASK
	.align		4
.L_325:
        /*0038*/ 	.byte	0x03, 0x50
        /*003a*/ 	.short	0x0000


	//----- nvinfo : EIATTR_MAXREG_COUNT
	.align		4
        /*003c*/ 	.byte	0x03, 0x1b
        /*003e*/ 	.short	0x00ff


	//----- nvinfo : EIATTR_NUM_BARRIERS
	.align		4
        /*0040*/ 	.byte	0x02, 0x4c
        /*0042*/ 	.byte	0x01
	.zero		1


	//----- nvinfo : EIATTR_MERCURY_ISA_VERSION
	.align		4
        /*0044*/ 	.byte	0x03, 0x5f
        /*0046*/ 	.short	0x0101


	//----- nvinfo : EIATTR_VRC_CTA_INIT_COUNT
	.align		4
        /*0048*/ 	.byte	0x02, 0x4a
	.zero		1
	.zero		1


	//----- nvinfo : EIATTR_EXIT_INSTR_OFFSETS
	.align		4
        /*004c*/ 	.byte	0x04, 0x1c
        /*004e*/ 	.short	(.L_327 - .L_326)


	//   ....[0]....
.L_326:
        /*0050*/ 	.word	0x00003500


	//----- nvinfo : EIATTR_CRS_STACK_SIZE
	.align		4
.L_327:
        /*0054*/ 	.byte	0x04, 0x1e
        /*0056*/ 	.short	(.L_329 - .L_328)
.L_328:
        /*0058*/ 	.word	0x00000000


	//----- nvinfo : EIATTR_CBANK_PARAM_SIZE
	.align		4
.L_329:
        /*005c*/ 	.byte	0x03, 0x19
        /*005e*/ 	.short	0x0014


	//----- nvinfo : EIATTR_PARAM_CBANK
	.align		4
        /*0060*/ 	.byte	0x04, 0x0a
        /*0062*/ 	.short	(.L_331 - .L_330)
	.align		4
.L_330:
        /*0064*/ 	.word	index@(.nv.constant0._Z22stridedBandwidthKernelILi128ELi32EEvPKcmi)
        /*0068*/ 	.short	0x0380
        /*006a*/ 	.short	0x0014


	//----- nvinfo : EIATTR_SW_WAR
	.align		4
.L_331:
        /*006c*/ 	.byte	0x04, 0x36
        /*006e*/ 	.short	(.L_333 - .L_332)
.L_332:
        /*0070*/ 	.word	0x00000008
.L_333:


//--------------------- .nv.info._Z22stridedBandwidthKernelILi128ELi16EEvPKcmi --------------------------
	.section	.nv.info._Z22stridedBandwidthKernelILi128ELi16EEvPKcmi,"",@"SHT_CUDA_INFO"
	.sectionflags	@""
	.align	4


	//----- nvinfo : EIATTR_CUDA_API_VERSION
	.align		4
        /*0000*/ 	.byte	0x04, 0x37
        /*0002*/ 	.short	(.L_335 - .L_334)
.L_334:
        /*0004*/ 	.word	0x00000082


	//----- nvinfo : EIATTR_KPARAM_INFO
	.align		4
.L_335:
        /*0008*/ 	.byte	0x04, 0x17
        /*000a*/ 	.short	(.L_337 - .L_336)
.L_336:
        /*000c*/ 	.word	0x00000000
        /*0010*/ 	.short	0x0002
        /*0012*/ 	.short	0x0010
        /*0014*/ 	.byte	0x00, 0xf0, 0x11, 0x00


	//----- nvinfo : EIATTR_KPARAM_INFO
	.align		4
.L_337:
        /*0018*/ 	.byte	0x04, 0x17
        /*001a*/ 	.short	(.L_339 - .L_338)
.L_338:
        /*001c*/ 	.word	0x00000000
        /*0020*/ 	.short	0x0001
        /*0022*/ 	.short	0x0008
        /*0024*/ 	.byte	0x00, 0xf0, 0x21, 0x00


	//----- nvinfo : EIATTR_KPARAM_INFO
	.align		4
.L_339:
        /*0028*/ 	.byte	0x04, 0x17
        /*002a*/ 	.short	(.L_341 - .L_340)
.L_340:
        /*002c*/ 	.word	0x00000000
        /*0030*/ 	.short	0x0000
        /*0032*/ 	.short	0x0000
        /*0034*/ 	.byte	0x00, 0xf5, 0x21, 0x00


	//----- nvinfo : EIATTR_SPARSE_MMA_MASK
	.align		4
.L_341:
        /*0038*/ 	.byte	0x03, 0x50
        /*003a*/ 	.short	0x0000


	//----- nvinfo : EIATTR_MAXREG_COUNT
	.align		4
        /*003c*/ 	.byte	0x03, 0x1b
        /*003e*/ 	.short	0x00ff


	//----- nvinfo : EIATTR_NUM_BARRIERS
	.align		4
        /*0040*/ 	.byte	0x02, 0x4c
        /*0042*/ 	.byte	0x01
	.zero		1


	//----- nvinfo : EIATTR_MERCURY_ISA_VERSION
	.align		4
        /*0044*/ 	.byte	0x03, 0x5f
        /*0046*/ 	.short	0x0101


	//----- nvinfo : EIATTR_VRC_CTA_INIT_COUNT
	.align		4
        /*0048*/ 	.byte	0x02, 0x4a
	.zero		1
	.zero		1


	//----- nvinfo : EIATTR_EXIT_INSTR_OFFSETS
	.align		4
        /*004c*/ 	.byte	0x04, 0x1c
        /*004e*/ 	.short	(.L_343 - .L_342)


	//   ....[0]....
.L_342:
        /*0050*/ 	.word	0x00001b00


	//----- nvinfo : EIATTR_CRS_STACK_SIZE
	.align		4
.L_343:
        /*0054*/ 	.byte	0x04, 0x1e
        /*0056*/ 	.short	(.L_345 - .L_344)
.L_344:
        /*0058*/ 	.word	0x00000000


	//----- nvinfo : EIATTR_CBANK_PARAM_SIZE
	.align		4
.L_345:
        /*005c*/ 	.byte	0x03, 0x19
        /*005e*/ 	.short	0x0014


	//----- nvinfo : EIATTR_PARAM_CBANK
	.align		4
        /*0060*/ 	.byte	0x04, 0x0a
        /*0062*/ 	.short	(.L_347 - .L_346)
	.align		4
.L_346:
        /*0064*/ 	.word	index@(.nv.constant0._Z22stridedBandwidthKernelILi128ELi16EEvPKcmi)
        /*0068*/ 	.short	0x0380
        /*006a*/ 	.short	0x0014


	//----- nvinfo : EIATTR_SW_WAR
	.align		4
.L_347:
        /*006c*/ 	.byte	0x04, 0x36
        /*006e*/ 	.short	(.L_349 - .L_348)
.L_348:
        /*0070*/ 	.word	0x00000008
.L_349:


//--------------------- .nv.info._Z22stridedBandwidthKernelILi128ELi8EEvPKcmi --------------------------
	.section	.nv.info._Z22stridedBandwidthKernelILi128ELi8EEvPKcmi,"",@"SHT_CUDA_INFO"
	.sectionflags	@""
	.align	4


	//----- nvinfo : EIATTR_CUDA_API_VERSION
	.align		4
        /*0000*/ 	.byte	0x04, 0x37
        /*0002*/ 	.short	(.L_351 - .L_350)
.L_350:
        /*0004*/ 	.word	0x00000082


	//----- nvinfo : EIATTR_KPARAM_INFO
	.align		4
.L_351:
        /*0008*/ 	.byte	0x04, 0x17
        /*000a*/ 	.short	(.L_353 - .L_352)
.L_352:
        /*000c*/ 	.word	0x00000000
        /*0010*/ 	.short	0x0002
        /*0012*/ 	.short	0x0010
        /*0014*/ 	.byte	0x00, 0xf0, 0x11, 0x00


	//----- nvinfo : EIATTR_KPARAM_INFO
	.align		4
.L_353:
        /*0018*/ 	.byte	0x04, 0x17
        /*001a*/ 	.short	(.L_355 - .L_354)
.L_354:
        /*001c*/ 	.word	0x00000000
        /*0020*/ 	.short	0x0001
        /*0022*/ 	.short	0x0008
        /*0024*/ 	.byte	0x00, 0xf0, 0x21, 0x00


	//----- nvinfo : EIATTR_KPARAM_INFO
	.align		4
.L_355:
        /*0028*/ 	.byte	0x04, 0x17
        /*002a*/ 	.short	(.L_357 - .L_356)
.L_356:
        /*002c*/ 	.word	0x00000000
        /*0030*/ 	.short	0x0000
        /*0032*/ 	.short	0x0000
        /*0034*/ 	.byte	0x00, 0xf5, 0x21, 0x00


	//----- nvinfo : EIATTR_SPARSE_MMA_MASK
	.align		4
.L_357:
        /*0038*/ 	.byte	0x03, 0x50
        /*003a*/ 	.short	0x0000


	//----- nvinfo : EIATTR_MAXREG_COUNT
	.align		4
        /*003c*/ 	.byte	0x03, 0x1b
        /*003e*/ 	.short	0x00ff


	//----- nvinfo : EIATTR_NUM_BARRIERS
	.align		4
        /*0040*/ 	.byte	0x02, 0x4c
        /*0042*/ 	.byte	0x01
	.zero		1


	//----- nvinfo : EIATTR_MERCURY_ISA_VERSION
	.align		4
        /*0044*/ 	.byte	0x03, 0x5f
        /*0046*/ 	.short	0x0101


	//----- nvinfo : EIATTR_VRC_CTA_INIT_COUNT
	.align		4
        /*0048*/ 	.byte	0x02, 0x4a
	.zero		1
	.zero		1


	//----- nvinfo : EIATTR_EXIT_INSTR_OFFSETS
	.align		4
        /*004c*/ 	.byte	0x04, 0x1c
        /*004e*/ 	.short	(.L_359 - .L_358)


	//   ....[0]....
.L_358:
        /*0050*/ 	.word	0x00000e00


	//----- nvinfo : EIATTR_CRS_STACK_SIZE
	.align		4
.L_359:
        /*0054*/ 	.byte	0x04, 0x1e
        /*0056*/ 	.short	(.L_361 - .L_360)
.L_360:
        /*0058*/ 	.word	0x00000000


	//----- nvinfo : EIATTR_CBANK_PARAM_SIZE
	.align		4
.L_361:
        /*005c*/ 	.byte	0x03, 0x19
        /*005e*/ 	.short	0x0014


	//----- nvinfo : EIATTR_PARAM_CBANK
	.align		4
        /*0060*/ 	.byte	0x04, 0x0a
        /*0062*/ 	.short	(.L_363 - .L_362)
	.align		4
.L_362:
        /*0064*/ 	.word	index@(.nv.constant0._Z22stridedBandwidthKernelILi128ELi8EEvPKcmi)
        /*0068*/ 	.short	0x0380
        /*006a*/ 	.short	0x0014


	//----- nvinfo : EIATTR_SW_WAR
	.align		4
.L_363:
        /*006c*/ 	.byte	0x04, 0x36
        /*006e*/ 	.short	(.L_365 - .L_364)
.L_364:
        /*0070*/ 	.word	0x00000008
.L_365:


//--------------------- .nv.info._Z22stridedBandwidthKernelILi128ELi4EEvPKcmi --------------------------
	.section	.nv.info._Z22stridedBandwidthKernelILi128ELi4EEvPKcmi,"",@"SHT_CUDA_INFO"
	.sectionflags	@""
	.align	4


	//----- nvinfo : EIATTR_CUDA_API_VERSION
	.align		4
        /*0000*/ 	.byte	0x04, 0x37
        /*0002*/ 	.short	(.L_367 - .L_366)
.L_366:
        /*0004*/ 	.word	0x00000082


	//----- nvinfo : EIATTR_KPARAM_INFO
	.align		4
.L_367:
        /*0008*/ 	.byte	0x04, 0x17
        /*000a*/ 	.short	(.L_369 - .L_368)
.L_368:
        /*000c*/ 	.word	0x00000000
        /*0010*/ 	.short	0x0002
        /*0012*/ 	.short	0x0010
        /*0014*/ 	.byte	0x00, 0xf0, 0x11, 0x00


	//----- nvinfo : EIATTR_KPARAM_INFO
	.align		4
.L_369:
        /*0018*/ 	.byte	0x04, 0x17
        /*001a*/ 	.short	(.L_371 - .L_370)
.L_370:
        /*001c*/ 	.word	0x00000000
        /*0020*/ 	.short	0x0001
        /*0022*/ 	.short	0x0008
        /*0024*/ 	.byte	0x00, 0xf0, 0x21, 0x00


	//----- nvinfo : EIATTR_KPARAM_INFO
	.align		4
.L_371:
        /*0028*/ 	.byte	0x04, 0x17
        /*002a*/ 	.short	(.L_373 - .L_372)
.L_372:
        /*002c*/ 	.word	0x00000000
        /*0030*/ 	.short	0x0000
        /*0032*/ 	.short	0x0000
        /*0034*/ 	.byte	0x00, 0xf5, 0x21, 0x00


	//----- nvinfo : EIATTR_SPARSE_MMA_MASK
	.align		4
.L_373:
        /*0038*/ 	.byte	0x03, 0x50
        /*003a*/ 	.short	0x0000


	//----- nvinfo : EIATTR_MAXREG_COUNT
	.align		4
        /*003c*/ 	.byte	0x03, 0x1b
        /*003e*/ 	.short	0x00ff


	//----- nvinfo : EIATTR_NUM_BARRIERS
	.align		4
        /*0040*/ 	.byte	0x02, 0x4c
        /*0042*/ 	.byte	0x01
	.zero		1


	//----- nvinfo : EIATTR_MERCURY_ISA_VERSION
	.align		4
        /*0044*/ 	.byte	0x03, 0x5f
        /*0046*/ 	.short	0x0101


	//----- nvinfo : EIATTR_VRC_CTA_INIT_COUNT
	.align		4
        /*0048*/ 	.byte	0x02, 0x4a
	.zero		1
	.zero		1


	//----- nvinfo : EIATTR_EXIT_INSTR_OFFSETS
	.align		4
        /*004c*/ 	.byte	0x04, 0x1c
        /*004e*/ 	.short	(.L_375 - .L_374)


	//   ....[0]....
.L_374:
        /*0050*/ 	.word	0x00000780


	//----- nvinfo : EIATTR_CRS_STACK_SIZE
	.align		4
.L_375:
        /*0054*/ 	.byte	0x04, 0x1e
        /*0056*/ 	.short	(.L_377 - .L_376)
.L_376:
        /*0058*/ 	.word	0x00000000


	//----- nvinfo : EIATTR_CBANK_PARAM_SIZE
	.align		4
.L_377:
        /*005c*/ 	.byte	0x03, 0x19
        /*005e*/ 	.short	0x0014


	//----- nvinfo : EIATTR_PARAM_CBANK
	.align		4
        /*0060*/ 	.byte	0x04, 0x0a
        /*0062*/ 	.short	(.L_379 - .L_378)
	.align		4
.L_378:
        /*0064*/ 	.word	index@(.nv.constant0._Z22stridedBandwidthKernelILi128ELi4EEvPKcmi)
        /*0068*/ 	.short	0x0380
        /*006a*/ 	.short	0x0014


	//----- nvinfo : EIATTR_SW_WAR
	.align		4
.L_379:
        /*006c*/ 	.byte	0x04, 0x36
        /*006e*/ 	.short	(.L_381 - .L_380)
.L_380:
        /*0070*/ 	.word	0x00000008
.L_381:


//--------------------- .nv.info._Z22stridedBandwidthKernelILi128ELi2EEvPKcmi --------------------------
	.section	.nv.info._Z22stridedBandwidthKernelILi128ELi2EEvPKcmi,"",@"SHT_CUDA_INFO"
	.sectionflags	@""
	.align	4


	//----- nvinfo : EIATTR_CUDA_API_VERSION
	.align		4
        /*0000*/ 	.byte	0x04, 0x37
        /*0002*/ 	.short	(.L_383 - .L_382)
.L_382:
        /*0004*/ 	.word	0x00000082


	//----- nvinfo : EIATTR_KPARAM_INFO
	.align		4
.L_383:
        /*0008*/ 	.byte	0x04, 0x17
        /*000a*/ 	.short	(.L_385 - .L_384)
.L_384:
        /*000c*/ 	.word	0x00000000
        /*0010*/ 	.short	0x0002
        /*0012*/ 	.short	0x0010
        /*0014*/ 	.byte	0x00, 0xf0, 0x11, 0x00


	//----- nvinfo : EIATTR_KPARAM_INFO
	.align		4
.L_385:
        /*0018*/ 	.byte	0x04, 0x17
        /*001a*/ 	.short	(.L_387 - .L_386)
.L_386:
        /*001c*/ 	.word	0x00000000
        /*0020*/ 	.short	0x0001
        /*0022*/ 	.short	0x0008
        /*0024*/ 	.byte	0x00, 0xf0, 0x21, 0x00


	//----- nvinfo : EIATTR_KPARAM_INFO
	.align		4
.L_387:
        /*0028*/ 	.byte	0x04, 0x17
        /*002a*/ 	.short	(.L_389 - .L_388)
.L_388:
        /*002c*/ 	.word	0x00000000
        /*0030*/ 	.short	0x0000
        /*0032*/ 	.short	0x0000
        /*0034*/ 	.byte	0x00, 0xf5, 0x21, 0x00


	//----- nvinfo : EIATTR_SPARSE_MMA_MASK
	.align		4
.L_389:
        /*0038*/ 	.byte	0x03, 0x50
        /*003a*/ 	.short	0x0000


	//----- nvinfo : EIATTR_MAXREG_COUNT
	.align		4
        /*003c*/ 	.byte	0x03, 0x1b
        /*003e*/ 	.short	0x00ff


	//----- nvinfo : EIATTR_NUM_BARRIERS
	.align		4
        /*0040*/ 	.byte	0x02, 0x4c
        /*0042*/ 	.byte	0x01
	.zero		1


	//----- nvinfo : EIATTR_MERCURY_ISA_VERSION
	.align		4
        /*0044*/ 	.byte	0x03, 0x5f
        /*0046*/ 	.short	0x0101


	//----- nvinfo : EIATTR_VRC_CTA_INIT_COUNT
	.align		4
        /*0048*/ 	.byte	0x02, 0x4a
	.zero		1
	.zero		1


	//----- nvinfo : EIATTR_EXIT_INSTR_OFFSETS
	.align		4
        /*004c*/ 	.byte	0x04, 0x1c
        /*004e*/ 	.short	(.L_391 - .L_390)


	//   ....[0]....
.L_390:
        /*0050*/ 	.word	0x00000410


	//----- nvinfo : EIATTR_CRS_STACK_SIZE
	.align		4
.L_391:
        /*0054*/ 	.byte	0x04, 0x1e
        /*0056*/ 	.short	(.L_393 - .L_392)
.L_392:
        /*0058*/ 	.word	0x00000000


	//----- nvinfo : EIATTR_CBANK_PARAM_SIZE
	.align		4
.L_393:
        /*005c*/ 	.byte	0x03, 0x19
        /*005e*/ 	.short	0x0014


	//----- nvinfo : EIATTR_PARAM_CBANK
	.align		4
        /*0060*/ 	.byte	0x04, 0x0a
        /*0062*/ 	.short	(.L_395 - .L_394)
	.align		4
.L_394:
        /*0064*/ 	.word	index@(.nv.constant0._Z22stridedBandwidthKernelILi128ELi2EEvPKcmi)
        /*0068*/ 	.short	0x0380
        /*006a*/ 	.short	0x0014


	//----- nvinfo : EIATTR_SW_WAR
	.align		4
.L_395:
        /*006c*/ 	.byte	0x04, 0x36
        /*006e*/ 	.short	(.L_397 - .L_396)
.L_396:
        /*0070*/ 	.word	0x00000008
.L_397:


//--------------------- .nv.info._Z22stridedBandwidthKernelILi128ELi1EEvPKcmi --------------------------
	.section	.nv.info._Z22stridedBandwidthKernelILi128ELi1EEvPKcmi,"",@"SHT_CUDA_INFO"
	.sectionflags	@""
	.align	4


	//----- nvinfo : EIATTR_CUDA_API_VERSION
	.align		4
        /*0000*/ 	.byte	0x04, 0x37
        /*0002*/ 	.short	(.L_399 - .L_398)
.L_398:
        /*0004*/ 	.word	0x00000082


	//----- nvinfo : EIATTR_KPARAM_INFO
	.align		4
.L_399:
        /*0008*/ 	.byte	0x04, 0x17
        /*000a*/ 	.short	(.L_401 - .L_400)
.L_400:
        /*000c*/ 	.word	0x00000000
        /*0010*/ 	.short	0x0002
        /*0012*/ 	.short	0x0010
        /*0014*/ 	.byte	0x00, 0xf0, 0x11, 0x00


	//----- nvinfo : EIATTR_KPARAM_INFO
	.align		4
.L_401:
        /*0018*/ 	.byte	0x04, 0x17
        /*001a*/ 	.short	(.L_403 - .L_402)
.L_402:
        /*001c*/ 	.word	0x00000000
        /*0020*/ 	.short	0x0001
        /*0022*/ 	.short	0x0008
        /*0024*/ 	.byte	0x00, 0xf0, 0x21, 0x00


	//----- nvinfo : EIATTR_KPARAM_INFO
	.align		4
.L_403:
        /*0028*/ 	.byte	0x04, 0x17
        /*002a*/ 	.short	(.L_405 - .L_404)
.L_404:
        /*002c*/ 	.word	0x00000000
        /*0030*/ 	.short	0x0000
        /*0032*/ 	.short	0x0000
        /*0034*/ 	.byte	0x00, 0xf5, 0x21, 0x00


	//----- nvinfo : EIATTR_SPARSE_MMA_MASK
	.align		4
.L_405:
        /*0038*/ 	.byte	0x03, 0x50
        /*003a*/ 	.short	0x0000


	//----- nvinfo : EIATTR_MAXREG_COUNT
	.align		4
        /*003c*/ 	.byte	0x03, 0x1b
        /*003e*/ 	.short	0x00ff


	//----- nvinfo : EIATTR_NUM_BARRIERS
	.align		4
        /*0040*/ 	.byte	0x02, 0x4c
        /*0042*/ 	.byte	0x01
	.zero		1


	//----- nvinfo : EIATTR_MERCURY_ISA_VERSION
	.align		4
        /*0044*/ 	.byte	0x03, 0x5f
        /*0046*/ 	.short	0x0101


	//----- nvinfo : EIATTR_VRC_CTA_INIT_COUNT
	.align		4
        /*0048*/ 	.byte	0x02, 0x4a
	.zero		1
	.zero		1


	//----- nvinfo : EIATTR_EXIT_INSTR_OFFSETS
	.align		4
        /*004c*/ 	.byte	0x04, 0x1c
        /*004e*/ 	.short	(.L_407 - .L_406)


	//   ....[0]....
.L_406:
        /*0050*/ 	.word	0x00000270


	//----- nvinfo : EIATTR_CRS_STACK_SIZE
	.align		4
.L_407:
        /*0054*/ 	.byte	0x04, 0x1e
        /*0056*/ 	.short	(.L_409 - .L_408)
.L_408:
        /*0058*/ 	.word	0x00000000


	//----- nvinfo : EIATTR_CBANK_PARAM_SIZE
	.align		4
.L_409:
        /*005c*/ 	.byte	0x03, 0x19
        /*005e*/ 	.short	0x0014


	//----- nvinfo : EIATTR_PARAM_CBANK
	.align		4
        /*0060*/ 	.byte	0x04, 0x0a
        /*0062*/ 	.short	(.L_411 - .L_410)
	.align		4
.L_410:
        /*0064*/ 	.word	index@(.nv.constant0._Z22stridedBandwidthKernelILi128ELi1EEvPKcmi)
        /*0068*/ 	.short	0x0380
        /*006a*/ 	.short	0x0014


	//----- nvinfo : EIATTR_SW_WAR
	.align		4
.L_411:
        /*006c*/ 	.byte	0x04, 0x36
        /*006e*/ 	.short	(.L_413 - .L_412)
.L_412:
        /*0070*/ 	.word	0x00000008
.L_413:


//--------------------- .nv.info._Z22stridedBandwidthKernelILi64ELi256EEvPKcmi --------------------------
	.section	.nv.info._Z22stridedBandwidthKernelILi64ELi256EEvPKcmi,"",@"SHT_CUDA_INFO"
	.sectionflags	@""
	.align	4


	//----- nvinfo : EIATTR_CUDA_API_VERSION
	.align		4
        /*0000*/ 	.byte	0x04, 0x37
        /*0002*/ 	.short	(.L_415 - .L_414)
.L_414:
        /*0004*/ 	.word	0x00000082


	//----- nvinfo : EIATTR_KPARAM_INFO
	.align		4
.L_415:
        /*0008*/ 	.byte	0x04, 0x17
        /*000a*/ 	.short	(.L_417 - .L_416)
.L_416:
        /*000c*/ 	.word	0x00000000
        /*0010*/ 	.short	0x0002
        /*0012*/ 	.short	0x0010
        /*0014*/ 	.byte	0x00, 0xf0, 0x11, 0x00


	//----- nvinfo : EIATTR_KPARAM_INFO
	.align		4
.L_417:
        /*0018*/ 	.byte	0x04, 0x17
        /*001a*/ 	.short	(.L_419 - .L_418)
.L_418:
        /*001c*/ 	.word	0x00000000
        /*0020*/ 	.short	0x0001
        /*0022*/ 	.short	0x0008
        /*0024*/ 	.byte	0x00, 0xf0, 0x21, 0x00


	//----- nvinfo : EIATTR_KPARAM_INFO
	.align		4
.L_419:
        /*0028*/ 	.byte	0x04, 0x17
        /*002a*/ 	.short	(.L_421 - .L_420)
.L_420:
        /*002c*/ 	.word	0x00000000
        /*0030*/ 	.short	0x0000
        /*0032*/ 	.short	0x0000
        /*0034*/ 	.byte	0x00, 0xf5, 0x21, 0x00


	//----- nvinfo : EIATTR_SPARSE_MMA_MASK
	.align		4
.L_421:
        /*0038*/ 	.byte	0x03, 0x50
        /*003a*/ 	.short	0x0000


	//----- nvinfo : EIATTR_MAXREG_COUNT
	.align		4
        /*003c*/ 	.byte	0x03, 0x1b
        /*003e*/ 	.short	0x00ff


	//----- nvinfo : EIATTR_NUM_BARRIERS
	.align		4
        /*0040*/ 	.byte	0x02, 0x4c
        /*0042*/ 	.byte	0x01
	.zero		1


	//----- nvinfo : EIATTR_MERCURY_ISA_VERSION
	.align		4
        /*0044*/ 	.byte	0x03, 0x5f
        /*0046*/ 	.short	0x0101


	//----- nvinfo : EIATTR_VRC_CTA_INIT_COUNT
	.align		4
        /*0048*/ 	.byte	0x02, 0x4a
	.zero		1
	.zero		1


	//----- nvinfo : EIATTR_EXIT_INSTR_OFFSETS
	.align		4
        /*004c*/ 	.byte	0x04, 0x1c
        /*004e*/ 	.short	(.L_423 - .L_422)


	//   ....[0]....
.L_422:
        /*0050*/ 	.word	0x000140e0


	//----- nvinfo : EIATTR_CRS_STACK_SIZE
	.align		4
.L_423:
        /*0054*/ 	.byte	0x04, 0x1e
        /*0056*/ 	.short	(.L_425 - .L_424)
.L_424:
        /*0058*/ 	.word	0x00000000


	//----- nvinfo : EIATTR_CBANK_PARAM_SIZE
	.align		4
.L_425:
        /*005c*/ 	.byte	0x03, 0x19
        /*005e*/ 	.short	0x0014


	//----- nvinfo : EIATTR_PARAM_CBANK
	.align		4
        /*0060*/ 	.byte	0x04, 0x0a
        /*0062*/ 	.short	(.L_427 - .L_426)
	.align		4
.L_426:
        /*0064*/ 	.word	index@(.nv.constant0._Z22stridedBandwidthKernelILi64ELi256EEvPKcmi)
        /*0068*/ 	.short	0x0380
        /*006a*/ 	.short	0x0014


	//----- nvinfo : EIATTR_SW_WAR
	.align		4
.L_427:
        /*006c*/ 	.byte	0x04, 0x36
        /*006e*/ 	.short	(.L_429 - .L_428)
.L_428:
        /*0070*/ 	.word	0x00000008
.L_429:


//--------------------- .nv.info._Z22stridedBandwidthKernelILi64ELi128EEvPKcmi --------------------------
	.section	.nv.info._Z22stridedBandwidthKernelILi64ELi128EEvPKcmi,"",@"SHT_CUDA_INFO"
	.sectionflags	@""
	.align	4


	//----- nvinfo : EIATTR_CUDA_API_VERSION
	.align		4
        /*0000*/ 	.byte	0x04, 0x37
        /*0002*/ 	.short	(.L_431 - .L_430)
.L_430:
        /*0004*/ 	.word	0x00000082


	//----- nvinfo : EIATTR_KPARAM_INFO
	.align		4
.L_431:
        /*0008*/ 	.byte	0x04, 0x17
        /*000a*/ 	.short	(.L_433 - .L_432)
.L_432:
        /*000c*/ 	.word	0x00000000
        /*0010*/ 	.short	0x0002
        /*0012*/ 	.short	0x0010
        /*0014*/ 	.byte	0x00, 0xf0, 0x11, 0x00


	//----- nvinfo : EIATTR_KPARAM_INFO
	.align		4
.L_433:
        /*0018*/ 	.byte	0x04, 0x17
        /*001a*/ 	.short	(.L_435 - .L_434)
.L_434:
        /*001c*/ 	.word	0x00000000
        /*0020*/ 	.short	0x0001
        /*0022*/ 	.short	0x0008
        /*0024*/ 	.byte	0x00, 0xf0, 0x21, 0x00


	//----- nvinfo : EIATTR_KPARAM_INFO
	.align		4
.L_435:
        /*0028*/ 	.byte	0x04, 0x17
        /*002a*/ 	.short	(.L_437 - .L_436)
.L_436:
        /*002c*/ 	.word	0x00000000
        /*0030*/ 	.short	0x0000
        /*0032*/ 	.short	0x0000
        /*0034*/ 	.byte	0x00, 0xf5, 0x21, 0x00


	//----- nvinfo : EIATTR_SPARSE_MMA_MASK
	.align		4
.L_437:
        /*0038*/ 	.byte	0x03, 0x50
        /*003a*/ 	.short	0x0000


	//----- nvinfo : EIATTR_MAXREG_COUNT
	.align		4
        /*003c*/ 	.byte	0x03, 0x1b
        /*003e*/ 	.short	0x00ff


	//----- nvinfo : EIATTR_NUM_BARRIERS
	.align		4
        /*0040*/ 	.byte	0x02, 0x4c
        /*0042*/ 	.byte	0x01
	.zero		1


	//----- nvinfo : EIATTR_MERCURY_ISA_VERSION
	.align		4
        /*0044*/ 	.byte	0x03, 0x5f
        /*0046*/ 	.short	0x0101


	//----- nvinfo : EIATTR_VRC_CTA_INIT_COUNT
	.align		4
        /*0048*/ 	.byte	0x02, 0x4a
	.zero		1
	.zero		1


	//----- nvinfo : EIATTR_EXIT_INSTR_OFFSETS
	.align		4
        /*004c*/ 	.byte	0x04, 0x1c
        /*004e*/ 	.short	(.L_439 - .L_438)


	//   ....[0]....
.L_438:
        /*0050*/ 	.word	0x0000a0e0


	//----- nvinfo : EIATTR_CRS_STACK_SIZE
	.align		4
.L_439:
        /*0054*/ 	.byte	0x04, 0x1e
        /*0056*/ 	.short	(.L_441 - .L_440)
.L_440:
        /*0058*/ 	.word	0x00000000


	//----- nvinfo : EIATTR_CBANK_PARAM_SIZE
	.align		4
.L_441:
        /*005c*/ 	.byte	0x03, 0x19
        /*005e*/ 	.short	0x0014


	//----- nvinfo : EIATTR_PARAM_CBANK
	.align		4
        /*0060*/ 	.byte	0x04, 0x0a
        /*0062*/ 	.short	(.L_443 - .L_442)
	.align		4
.L_442:
        /*0064*/ 	.word	index@(.nv.constant0._Z22stridedBandwidthKernelILi64ELi128EEvPKcmi)
        /*0068*/ 	.short	0x0380
        /*006a*/ 	.short	0x0014


	//----- nvinfo : EIATTR_SW_WAR
	.align		4
.L_443:
        /*006c*/ 	.byte	0x04, 0x36
        /*006e*/ 	.short	(.L_445 - .L_444)
.L_444:
        /*0070*/ 	.word	0x00000008
.L_445:


//--------------------- .nv.info._Z22stridedBandwidthKernelILi64ELi64EEvPKcmi --------------------------
	.section	.nv.info._Z22stridedBandwidthKernelILi64ELi64EEvPKcmi,"",@"SHT_CUDA_INFO"
	.sectionflags	@""
	.align	4


	//----- nvinfo : EIATTR_CUDA_API_VERSION
	.align		4
        /*0000*/ 	.byte	0x04, 0x37
        /*0002*/ 	.short	(.L_447 - .L_446)
.L_446:
        /*0004*/ 	.word	0x00000082


	//----- nvinfo : EIATTR_KPARAM_INFO
	.align		4
.L_447:
        /*0008*/ 	.byte	0x04, 0x17
        /*000a*/ 	.short	(.L_449 - .L_448)
.L_448:
        /*000c*/ 	.word	0x00000000
        /*0010*/ 	.short	0x0002
        /*0012*/ 	.short	0x0010
        /*0014*/ 	.byte	0x00, 0xf0, 0x11, 0x00


	//----- nvinfo : EIATTR_KPARAM_INFO
	.align		4
.L_449:
        /*0018*/ 	.byte	0x04, 0x17
        /*001a*/ 	.short	(.L_451 - .L_450)
.L_450:
        /*001c*/ 	.word	0x00000000
        /*0020*/ 	.short	0x0001
        /*0022*/ 	.short	0x0008
        /*0024*/ 	.byte	0x00, 0xf0, 0x21, 0x00


	//----- nvinfo : EIATTR_KPARAM_INFO
	.align		4
.L_451:
        /*0028*/ 	.byte	0x04, 0x17
        /*002a*/ 	.short	(.L_453 - .L_452)
.L_452:
        /*002c*/ 	.word	0x00000000
        /*0030*/ 	.short	0x0000
        /*0032*/ 	.short	0x0000
        /*0034*/ 	.byte	0x00, 0xf5, 0x21, 0x00


	//----- nvinfo : EIATTR_SPARSE_MMA_MASK
	.align		4
.L_453:
        /*0038*/ 	.byte	0x03, 0x50
        /*003a*/ 	.short	0x0000


	//----- nvinfo : EIATTR_MAXREG_COUNT
	.align		4
        /*003c*/ 	.byte	0x03, 0x1b
        /*003e*/ 	.short	0x00ff


	//----- nvinfo : EIATTR_NUM_BARRIERS
	.align		4
        /*0040*/ 	.byte	0x02, 0x4c
        /*0042*/ 	.byte	0x01
	.zero		1


	//----- nvinfo : EIATTR_MERCURY_ISA_VERSION
	.align		4
        /*0044*/ 	.byte	0x03, 0x5f
        /*0046*/ 	.short	0x0101


	//----- nvinfo : EIATTR_VRC_CTA_INIT_COUNT
	.align		4
        /*0048*/ 	.byte	0x02, 0x4a
	.zero		1
	.zero		1


	//----- nvinfo : EIATTR_EXIT_INSTR_OFFSETS
	.align		4
        /*004c*/ 	.byte	0x04, 0x1c
        /*004e*/ 	.short	(.L_455 - .L_454)


	//   ....[0]....
.L_454:
        /*0050*/ 	.word	0x000050e0


	//----- nvinfo : EIATTR_CRS_STACK_SIZE
	.align		4
.L_455:
        /*0054*/ 	.byte	0x04, 0x1e
        /*0056*/ 	.short	(.L_457 - .L_456)
.L_456:
        /*0058*/ 	.word	0x00000000


	//----- nvinfo : EIATTR_CBANK_PARAM_SIZE
	.align		4
.L_457:
        /*005c*/ 	.byte	0x03, 0x19
        /*005e*/ 	.short	0x0014


	//----- nvinfo : EIATTR_PARAM_CBANK
	.align		4
        /*0060*/ 	.byte	0x04, 0x0a
        /*0062*/ 	.short	(.L_459 - .L_458)
	.align		4
.L_458:
        /*0064*/ 	.word	index@(.nv.constant0._Z22stridedBandwidthKernelILi64ELi64EEvPKcmi)
        /*0068*/ 	.short	0x0380
        /*006a*/ 	.short	0x0014


	//----- nvinfo : EIATTR_SW_WAR
	.align		4
.L_459:
        /*006c*/ 	.byte	0x04, 0x36
        /*006e*/ 	.short	(.L_461 - .L_460)
.L_460:
        /*0070*/ 	.word	0x00000008
.L_461:


//--------------------- .nv.info._Z22stridedBandwidthKernelILi64ELi32EEvPKcmi --------------------------
	.section	.nv.info._Z22stridedBandwidthKernelILi64ELi32EEvPKcmi,"",@"SHT_CUDA_INFO"
	.sectionflags	@""
	.align	4


	//----- nvinfo : EIATTR_CUDA_API_VERSION
	.align		4
        /*0000*/ 	.byte	0x04, 0x37
        /*0002*/ 	.short	(.L_463 - .L_462)
.L_462:
        /*0004*/ 	.word	0x00000082


	//----- nvinfo : EIATTR_KPARAM_INFO
	.align		4
.L_463:
        /*0008*/ 	.byte	0x04, 0x17
        /*000a*/ 	.short	(.L_465 - .L_464)
.L_464:
        /*000c*/ 	.word	0x00000000
        /*0010*/ 	.short	0x0002
        /*0012*/ 	.short	0x0010
        /*0014*/ 	.byte	0x00, 0xf0, 0x11, 0x00


	//----- nvinfo : EIATTR_KPARAM_INFO
	.align		4
.L_465:
        /*0018*/ 	.byte	0x04, 0x17
        /*001a*/ 	.short	(.L_467 - .L_466)
.L_466:
        /*001c*/ 	.word	0x00000000
        /*0020*/ 	.short	0x0001
        /*0022*/ 	.short	0x0008
        /*0024*/ 	.byte	0x00, 0xf0, 0x21, 0x00


	//----- nvinfo : EIATTR_KPARAM_INFO
	.align		4
.L_467:
        /*0028*/ 	.byte	0x04, 0x17
        /*002a*/ 	.short	(.L_469 - .L_468)
.L_468:
        /*002c*/ 	.word	0x00000000
        /*0030*/ 	.short	0x0000
        /*0032*/ 	.short	0x0000
        /*0034*/ 	.byte	0x00, 0xf5, 0x21, 0x00


	//----- nvinfo : EIATTR_SPARSE_MMA_MASK
	.align		4
.L_469:
        /*0038*/ 	.byte	0x03, 0x50
        /*003a*/ 	.short	0x0000


	//----- nvinfo : EIATTR_MAXREG_COUNT
	.align		4
        /*003c*/ 	.byte	0x03, 0x1b
        /*003e*/ 	.short	0x00ff


	//----- nvinfo : EIATTR_NUM_BARRIERS
	.align		4
        /*0040*/ 	.byte	0x02, 0x4c
        /*0042*/ 	.byte	0x01
	.zero		1


	//----- nvinfo : EIATTR_MERCURY_ISA_VERSION
	.align		4
        /*0044*/ 	.byte	0x03, 0x5f
        /*0046*/ 	.short	0x0101


	//----- nvinfo : EIATTR_VRC_CTA_INIT_COUNT
	.align		4
        /*0048*/ 	.byte	0x02, 0x4a
	.zero		1
	.zero		1


	//----- nvinfo : EIATTR_EXIT_INSTR_OFFSETS
	.align		4
        /*004c*/ 	.byte	0x04, 0x1c
        /*004e*/ 	.short	(.L_471 - .L_470)


	//   ....[0]....
.L_470:
        /*0050*/ 	.word	0x000028e0


	//----- nvinfo : EIATTR_CRS_STACK_SIZE
	.align		4
.L_471:
        /*0054*/ 	.byte	0x04, 0x1e
        /*0056*/ 	.short	(.L_473 - .L_472)
.L_472:
        /*0058*/ 	.word	0x00000000


	//----- nvinfo : EIATTR_CBANK_PARAM_SIZE
	.align		4
.L_473:
        /*005c*/ 	.byte	0x03, 0x19
        /*005e*/ 	.short	0x0014


	//----- nvinfo : EIATTR_PARAM_CBANK
	.align		4
        /*0060*/ 	.byte	0x04, 0x0a
        /*0062*/ 	.short	(.L_475 - .L_474)
	.align		4
.L_474:
        /*0064*/ 	.word	index@(.nv.constant0._Z22stridedBandwidthKernelILi64ELi32EEvPKcmi)
        /*0068*/ 	.short	0x0380
        /*006a*/ 	.short	0x0014


	//----- nvinfo : EIATTR_SW_WAR
	.align		4
.L_475:
        /*006c*/ 	.byte	0x04, 0x36
        /*006e*/ 	.short	(.L_477 - .L_476)
.L_476:
        /*0070*/ 	.word	0x00000008
.L_477:


//--------------------- .nv.info._Z22stridedBandwidthKernelILi64ELi16EEvPKcmi --------------------------
	.section	.nv.info._Z22stridedBandwidthKernelILi64ELi16EEvPKcmi,"",@"SHT_CUDA_INFO"
	.sectionflags	@""
	.align	4


	//----- nvinfo : EIATTR_CUDA_API_VERSION
	.align		4
        /*0000*/ 	.byte	0x04, 0x37
        /*0002*/ 	.short	(.L_479 - .L_478)
.L_478:
        /*0004*/ 	.word	0x00000082


	//----- nvinfo : EIATTR_KPARAM_INFO
	.align		4
.L_479:
        /*0008*/ 	.byte	0x04, 0x17
        /*000a*/ 	.short	(.L_481 - .L_480)
.L_480:
        /*000c*/ 	.word	0x00000000
        /*0010*/ 	.short	0x0002
        /*0012*/ 	.short	0x0010
        /*0014*/ 	.byte	0x00, 0xf0, 0x11, 0x00


	//----- nvinfo : EIATTR_KPARAM_INFO
	.align		4
.L_481:
        /*0018*/ 	.byte	0x04, 0x17
        /*001a*/ 	.short	(.L_483 - .L_482)
.L_482:
        /*001c*/ 	.word	0x00000000
        /*0020*/ 	.short	0x0001
        /*0022*/ 	.short	0x0008
        /*0024*/ 	.byte	0x00, 0xf0, 0x21, 0x00


	//----- nvinfo : EIATTR_KPARAM_INFO
	.align		4
.L_483:
        /*0028*/ 	.byte	0x04, 0x17
        /*002a*/ 	.short	(.L_485 - .L_484)
.L_484:
        /*002c*/ 	.word	0x00000000
        /*0030*/ 	.short	0x0000
        /*0032*/ 	.short	0x0000
        /*0034*/ 	.byte	0x00, 0xf5, 0x21, 0x00


	//----- nvinfo : EIATTR_SPARSE_MMA_MASK
	.align		4
.L_485:
        /*0038*/ 	.byte	0x03, 0x50
        /*003a*/ 	.short	0x0000


	//----- nvinfo : EIATTR_MAXREG_COUNT
	.align		4
        /*003c*/ 	.byte	0x03, 0x1b
        /*003e*/ 	.short	0x00ff


	//----- nvinfo : EIATTR_NUM_BARRIERS
	.align		4
        /*0040*/ 	.byte	0x02, 0x4c
        /*0042*/ 	.byte	0x01
	.zero		1


	//----- nvinfo : EIATTR_MERCURY_ISA_VERSION
	.align		4
        /*0044*/ 	.byte	0x03, 0x5f
        /*0046*/ 	.short	0x0101


	//----- nvinfo : EIATTR_VRC_CTA_INIT_COUNT
	.align		4
        /*0048*/ 	.byte	0x02, 0x4a
	.zero		1
	.zero		1


	//----- nvinfo : EIATTR_EXIT_INSTR_OFFSETS
	.align		4
        /*004c*/ 	.byte	0x04, 0x1c
        /*004e*/ 	.short	(.L_487 - .L_486)


	//   ....[0]....
.L_486:
        /*0050*/ 	.word	0x000014e0


	//----- nvinfo : EIATTR_CRS_STACK_SIZE
	.align		4
.L_487:
        /*0054*/ 	.byte	0x04, 0x1e
        /*0056*/ 	.short	(.L_489 - .L_488)
.L_488:
        /*0058*/ 	.word	0x00000000


	//----- nvinfo : EIATTR_CBANK_PARAM_SIZE
	.align		4
.L_489:
        /*005c*/ 	.byte	0x03, 0x19
        /*005e*/ 	.short	0x0014


	//----- nvinfo : EIATTR_PARAM_CBANK
	.align		4
        /*0060*/ 	.byte	0x04, 0x0a
        /*0062*/ 	.short	(.L_491 - .L_490)
	.align		4
.L_490:
        /*0064*/ 	.word	index@(.nv.constant0._Z22stridedBandwidthKernelILi64ELi16EEvPKcmi)
        /*0068*/ 	.short	0x0380
        /*006a*/ 	.short	0x0014


	//----- nvinfo : EIATTR_SW_WAR
	.align		4
.L_491:
        /*006c*/ 	.byte	0x04, 0x36
        /*006e*/ 	.short	(.L_493 - .L_492)
.L_492:
        /*0070*/ 	.word	0x00000008
.L_493:


//--------------------- .nv.info._Z22stridedBandwidthKernelILi64ELi8EEvPKcmi --------------------------
	.section	.nv.info._Z22stridedBandwidthKernelILi64ELi8EEvPKcmi,"",@"SHT_CUDA_INFO"
	.sectionflags	@""
	.align	4


	//----- nvinfo : EIATTR_CUDA_API_VERSION
	.align		4
        /*0000*/ 	.byte	0x04, 0x37
        /*0002*/ 	.short	(.L_495 - .L_494)
.L_494:
        /*0004*/ 	.word	0x00000082


	//----- nvinfo : EIATTR_KPARAM_INFO
	.align		4
.L_495:
        /*0008*/ 	.byte	0x04, 0x17
        /*000a*/ 	.short	(.L_497 - .L_496)
.L_496:
        /*000c*/ 	.word	0x00000000
        /*0010*/ 	.short	0x0002
        /*0012*/ 	.short	0x0010
        /*0014*/ 	.byte	0x00, 0xf0, 0x11, 0x00


	//----- nvinfo : EIATTR_KPARAM_INFO
	.align		4
.L_497:
        /*0018*/ 	.byte	0x04, 0x17
        /*001a*/ 	.short	(.L_499 - .L_498)
.L_498:
        /*001c*/ 	.word	0x00000000
        /*0020*/ 	.short	0x0001
        /*0022*/ 	.short	0x0008
        /*0024*/ 	.byte	0x00, 0xf0, 0x21, 0x00


	//----- nvinfo : EIATTR_KPARAM_INFO
	.align		4
.L_499:
        /*0028*/ 	.byte	0x04, 0x17
        /*002a*/ 	.short	(.L_501 - .L_500)
.L_500:
        /*002c*/ 	.word	0x00000000
        /*0030*/ 	.short	0x0000
        /*0032*/ 	.short	0x0000
        /*0034*/ 	.byte	0x00, 0xf5, 0x21, 0x00


	//----- nvinfo : EIATTR_SPARSE_MMA_MASK
	.align		4
.L_501:
        /*0038*/ 	.byte	0x03, 0x50
        /*003a*/ 	.short	0x0000


	//----- nvinfo : EIATTR_MAXREG_COUNT
	.align		4
        /*003c*/ 	.byte	0x03, 0x1b
        /*003e*/ 	.short	0x00ff


	//----- nvinfo : EIATTR_NUM_BARRIERS
	.align		4
        /*0040*/ 	.byte	0x02, 0x4c
        /*0042*/ 	.byte	0x01
	.zero		1


	//----- nvinfo : EIATTR_MERCURY_ISA_VERSION
	.align		4
        /*0044*/ 	.byte	0x03, 0x5f
        /*0046*/ 	.short	0x0101


	//----- nvinfo : EIATTR_VRC_CTA_INIT_COUNT
	.align		4
        /*0048*/ 	.byte	0x02, 0x4a
	.zero		1
	.zero		1


	//----- nvinfo : EIATTR_EXIT_INSTR_OFFSETS
	.align		4
        /*004c*/ 	.byte	0x04, 0x1c
        /*004e*/ 	.short	(.L_503 - .L_502)


	//   ....[0]....
.L_502:
        /*0050*/ 	.word	0x00000ae0


	//----- nvinfo : EIATTR_CRS_STACK_SIZE
	.align		4
.L_503:
        /*0054*/ 	.byte	0x04, 0x1e
        /*0056*/ 	.short	(.L_505 - .L_504)
.L_504:
        /*0058*/ 	.word	0x00000000


	//----- nvinfo : EIATTR_CBANK_PARAM_SIZE
	.align		4
.L_505:
        /*005c*/ 	.byte	0x03, 0x19
        /*005e*/ 	.short	0x0014


	//----- nvinfo : EIATTR_PARAM_CBANK
	.align		4
        /*0060*/ 	.byte	0x04, 0x0a
        /*0062*/ 	.short	(.L_507 - .L_506)
	.align		4
.L_506:
        /*0064*/ 	.word	index@(.nv.constant0._Z22stridedBandwidthKernelILi64ELi8EEvPKcmi)
        /*0068*/ 	.short	0x0380
        /*006a*/ 	.short	0x0014


	//----- nvinfo : EIATTR_SW_WAR
	.align		4
.L_507:
        /*006c*/ 	.byte	0x04, 0x36
        /*006e*/ 	.short	(.L_509 - .L_508)
.L_508:
        /*0070*/ 	.word	0x00000008
.L_509:


//--------------------- .nv.info._Z22stridedBandwidthKernelILi64ELi4EEvPKcmi --------------------------
	.section	.nv.info._Z22stridedBandwidthKernelILi64ELi4EEvPKcmi,"",@"SHT_CUDA_INFO"
	.sectionflags	@""
	.align	4


	//----- nvinfo : EIATTR_CUDA_API_VERSION
	.align		4
        /*0000*/ 	.byte	0x04, 0x37
        /*0002*/ 	.short	(.L_511 - .L_510)
.L_510:
        /*0004*/ 	.word	0x00000082


	//----- nvinfo : EIATTR_KPARAM_INFO
	.align		4
.L_511:
        /*0008*/ 	.byte	0x04, 0x17
        /*000a*/ 	.short	(.L_513 - .L_512)
.L_512:
        /*000c*/ 	.word	0x00000000
        /*0010*/ 	.short	0x0002
        /*0012*/ 	.short	0x0010
        /*0014*/ 	.byte	0x00, 0xf0, 0x11, 0x00


	//----- nvinfo : EIATTR_KPARAM_INFO
	.align		4
.L_513:
        /*0018*/ 	.byte	0x04, 0x17
        /*001a*/ 	.short	(.L_515 - .L_514)
.L_514:
        /*001c*/ 	.word	0x00000000
        /*0020*/ 	.short	0x0001
        /*0022*/ 	.short	0x0008
        /*0024*/ 	.byte	0x00, 0xf0, 0x21, 0x00


	//----- nvinfo : EIATTR_KPARAM_INFO
	.align		4
.L_515:
        /*0028*/ 	.byte	0x04, 0x17
        /*002a*/ 	.short	(.L_517 - .L_516)
.L_516:
        /*002c*/ 	.word	0x00000000
        /*0030*/ 	.short	0x0000
        /*0032*/ 	.short	0x0000
        /*0034*/ 	.byte	0x00, 0xf5, 0x21, 0x00


	//----- nvinfo : EIATTR_SPARSE_MMA_MASK
	.align		4
.L_517:
        /*0038*/ 	.byte	0x03, 0x50
        /*003a*/ 	.short	0x0000


	//----- nvinfo : EIATTR_MAXREG_COUNT
	.align		4
        /*003c*/ 	.byte	0x03, 0x1b
        /*003e*/ 	.short	0x00ff


	//----- nvinfo : EIATTR_NUM_BARRIERS
	.align		4
        /*0040*/ 	.byte	0x02, 0x4c
        /*0042*/ 	.byte	0x01
	.zero		1


	//----- nvinfo : EIATTR_MERCURY_ISA_VERSION
	.align		4
        /*0044*/ 	.byte	0x03, 0x5f
        /*0046*/ 	.short	0x0101


	//----- nvinfo : EIATTR_VRC_CTA_INIT_COUNT
	.align		4
        /*0048*/ 	.byte	0x02, 0x4a
	.zero		1
	.zero		1


	//----- nvinfo : EIATTR_EXIT_INSTR_OFFSETS
	.align		4
        /*004c*/ 	.byte	0x04, 0x1c
        /*004e*/ 	.short	(.L_519 - .L_518)


	//   ....[0]....
.L_518:
        /*0050*/ 	.word	0x000005e0


	//----- nvinfo : EIATTR_CRS_STACK_SIZE
	.align		4
.L_519:
        /*0054*/ 	.byte	0x04, 0x1e
        /*0056*/ 	.short	(.L_521 - .L_520)
.L_520:
        /*0058*/ 	.word	0x00000000


	//----- nvinfo : EIATTR_CBANK_PARAM_SIZE
	.align		4
.L_521:
        /*005c*/ 	.byte	0x03, 0x19
        /*005e*/ 	.short	0x0014


	//----- nvinfo : EIATTR_PARAM_CBANK
	.align		4
        /*0060*/ 	.byte	0x04, 0x0a
        /*0062*/ 	.short	(.L_523 - .L_522)
	.align		4
.L_522:
        /*0064*/ 	.word	index@(.nv.constant0._Z22stridedBandwidthKernelILi64ELi4EEvPKcmi)
        /*0068*/ 	.short	0x0380
        /*006a*/ 	.short	0x0014


	//----- nvinfo : EIATTR_SW_WAR
	.align		4
.L_523:
        /*006c*/ 	.byte	0x04, 0x36
        /*006e*/ 	.short	(.L_525 - .L_524)
.L_524:
        /*0070*/ 	.word	0x00000008
.L_525:


//--------------------- .nv.info._Z22stridedBandwidthKernelILi64ELi2EEvPKcmi --------------------------
	.section	.nv.info._Z22stridedBandwidthKernelILi64ELi2EEvPKcmi,"",@"SHT_CUDA_INFO"
	.sectionflags	@""
	.align	4


	//----- nvinfo : EIATTR_CUDA_API_VERSION
	.align		4
        /*0000*/ 	.byte	0x04, 0x37
        /*0002*/ 	.short	(.L_527 - .L_526)
.L_526:
        /*0004*/ 	.word	0x00000082


	//----- nvinfo : EIATTR_KPARAM_INFO
	.align		4
.L_527:
        /*0008*/ 	.byte	0x04, 0x17
        /*000a*/ 	.short	(.L_529 - .L_528)
.L_528:
        /*000c*/ 	.word	0x00000000
        /*0010*/ 	.short	0x0002
        /*0012*/ 	.short	0x0010
        /*0014*/ 	.byte	0x00, 0xf0, 0x11, 0x00


	//----- nvinfo : EIATTR_KPARAM_INFO
	.align		4
.L_529:
        /*0018*/ 	.byte	0x04, 0x17
        /*001a*/ 	.short	(.L_531 - .L_530)
.L_530:
        /*001c*/ 	.word	0x00000000
        /*0020*/ 	.short	0x0001
        /*0022*/ 	.short	0x0008
        /*0024*/ 	.byte	0x00, 0xf0, 0x21, 0x00


	//----- nvinfo : EIATTR_KPARAM_INFO
	.align		4
.L_531:
        /*0028*/ 	.byte	0x04, 0x17
        /*002a*/ 	.short	(.L_533 - .L_532)
.L_532:
        /*002c*/ 	.word	0x00000000
        /*0030*/ 	.short	0x0000
        /*0032*/ 	.short	0x0000
        /*0034*/ 	.byte	0x00, 0xf5, 0x21, 0x00


	//----- nvinfo : EIATTR_SPARSE_MMA_MASK
	.align		4
.L_533:
        /*0038*/ 	.byte	0x03, 0x50
        /*003a*/ 	.short	0x0000


	//----- nvinfo : EIATTR_MAXREG_COUNT
	.align		4
        /*003c*/ 	.byte	0x03, 0x1b
        /*003e*/ 	.short	0x00ff


	//----- nvinfo : EIATTR_NUM_BARRIERS
	.align		4
        /*0040*/ 	.byte	0x02, 0x4c
        /*0042*/ 	.byte	0x01
	.zero		1


	//----- nvinfo : EIATTR_MERCURY_ISA_VERSION
	.align		4
        /*0044*/ 	.byte	0x03, 0x5f
        /*0046*/ 	.short	0x0101


	//----- nvinfo : EIATTR_VRC_CTA_INIT_COUNT
	.align		4
        /*0048*/ 	.byte	0x02, 0x4a
	.zero		1
	.zero		1


	//----- nvinfo : EIATTR_EXIT_INSTR_OFFSETS
	.align		4
        /*004c*/ 	.byte	0x04, 0x1c
        /*004e*/ 	.short	(.L_535 - .L_534)


	//   ....[0]....
.L_534:
        /*0050*/ 	.word	0x00000330


	//----- nvinfo : EIATTR_CRS_STACK_SIZE
	.align		4
.L_535:
        /*0054*/ 	.byte	0x04, 0x1e
        /*0056*/ 	.short	(.L_537 - .L_536)
.L_536:
        /*0058*/ 	.word	0x00000000


	//----- nvinfo : EIATTR_CBANK_PARAM_SIZE
	.align		4
.L_537:
        /*005c*/ 	.byte	0x03, 0x19
        /*005e*/ 	.short	0x0014


	//----- nvinfo : EIATTR_PARAM_CBANK
	.align		4
        /*0060*/ 	.byte	0x04, 0x0a
        /*0062*/ 	.short	(.L_539 - .L_538)
	.align		4
.L_538:
        /*0064*/ 	.word	index@(.nv.constant0._Z22stridedBandwidthKernelILi64ELi2EEvPKcmi)
        /*0068*/ 	.short	0x0380
        /*006a*/ 	.short	0x0014


	//----- nvinfo : EIATTR_SW_WAR
	.align		4
.L_539:
        /*006c*/ 	.byte	0x04, 0x36
        /*006e*/ 	.short	(.L_541 - .L_540)
.L_540:
        /*0070*/ 	.word	0x00000008
.L_541:


//--------------------- .nv.info._Z22stridedBandwidthKernelILi64ELi1EEvPKcmi --------------------------
	.section	.nv.info._Z22stridedBandwidthKernelILi64ELi1EEvPKcmi,"",@"SHT_CUDA_INFO"
	.sectionflags	@""
	.align	4


	//----- nvinfo : EIATTR_CUDA_API_VERSION
	.align		4
        /*0000*/ 	.byte	0x04, 0x37
        /*0002*/ 	.short	(.L_543 - .L_542)
.L_542:
        /*0004*/ 	.word	0x00000082


	//----- nvinfo : EIATTR_KPARAM_INFO
	.align		4
.L_543:
        /*0008*/ 	.byte	0x04, 0x17
        /*000a*/ 	.short	(.L_545 - .L_544)
.L_544:
        /*000c*/ 	.word	0x00000000
        /*0010*/ 	.short	0x0002
        /*0012*/ 	.short	0x0010
        /*0014*/ 	.byte	0x00, 0xf0, 0x11, 0x00


	//----- nvinfo : EIATTR_KPARAM_INFO
	.align		4
.L_545:
        /*0018*/ 	.byte	0x04, 0x17
        /*001a*/ 	.short	(.L_547 - .L_546)
.L_546:
        /*001c*/ 	.word	0x00000000
        /*0020*/ 	.short	0x0001
        /*0022*/ 	.short	0x0008
        /*0024*/ 	.byte	0x00, 0xf0, 0x21, 0x00


	//----- nvinfo : EIATTR_KPARAM_INFO
	.align		4
.L_547:
        /*0028*/ 	.byte	0x04, 0x17
        /*002a*/ 	.short	(.L_549 - .L_548)
.L_548:
        /*002c*/ 	.word	0x00000000
        /*0030*/ 	.short	0x0000
        /*0032*/ 	.short	0x0000
        /*0034*/ 	.byte	0x00, 0xf5, 0x21, 0x00


	//----- nvinfo : EIATTR_SPARSE_MMA_MASK
	.align		4
.L_549:
        /*0038*/ 	.byte	0x03, 0x50
        /*003a*/ 	.short	0x0000


	//----- nvinfo : EIATTR_MAXREG_COUNT
	.align		4
        /*003c*/ 	.byte	0x03, 0x1b
        /*003e*/ 	.short	0x00ff


	//----- nvinfo : EIATTR_NUM_BARRIERS
	.align		4
        /*0040*/ 	.byte	0x02, 0x4c
        /*0042*/ 	.byte	0x01
	.zero		1


	//----- nvinfo : EIATTR_MERCURY_ISA_VERSION
	.align		4
        /*0044*/ 	.byte	0x03, 0x5f
        /*0046*/ 	.short	0x0101


	//----- nvinfo : EIATTR_VRC_CTA_INIT_COUNT
	.align		4
        /*0048*/ 	.byte	0x02, 0x4a
	.zero		1
	.zero		1


	//----- nvinfo : EIATTR_EXIT_INSTR_OFFSETS
	.align		4
        /*004c*/ 	.byte	0x04, 0x1c
        /*004e*/ 	.short	(.L_551 - .L_550)


	//   ....[0]....
.L_550:
        /*0050*/ 	.word	0x00000210


	//----- nvinfo : EIATTR_CRS_STACK_SIZE
	.align		4
.L_551:
        /*0054*/ 	.byte	0x04, 0x1e
        /*0056*/ 	.short	(.L_553 - .L_552)
.L_552:
        /*0058*/ 	.word	0x00000000


	//----- nvinfo : EIATTR_CBANK_PARAM_SIZE
	.align		4
.L_553:
        /*005c*/ 	.byte	0x03, 0x19
        /*005e*/ 	.short	0x0014


	//----- nvinfo : EIATTR_PARAM_CBANK
	.align		4
        /*0060*/ 	.byte	0x04, 0x0a
        /*0062*/ 	.short	(.L_555 - .L_554)
	.align		4
.L_554:
        /*0064*/ 	.word	index@(.nv.constant0._Z22stridedBandwidthKernelILi64ELi1EEvPKcmi)
        /*0068*/ 	.short	0x0380
        /*006a*/ 	.short	0x0014


	//----- nvinfo : EIATTR_SW_WAR
	.align		4
.L_555:
        /*006c*/ 	.byte	0x04, 0x36
        /*006e*/ 	.short	(.L_557 - .L_556)
.L_556:
        /*0070*/ 	.word	0x00000008
.L_557:


//--------------------- .nv.info._Z22stridedBandwidthKernelILi32ELi256EEvPKcmi --------------------------
	.section	.nv.info._Z22stridedBandwidthKernelILi32ELi256EEvPKcmi,"",@"SHT_CUDA_INFO"
	.sectionflags	@""
	.align	4


	//----- nvinfo : EIATTR_CUDA_API_VERSION
	.align		4
        /*0000*/ 	.byte	0x04, 0x37
        /*0002*/ 	.short	(.L_559 - .L_558)
.L_558:
        /*0004*/ 	.word	0x00000082


	//----- nvinfo : EIATTR_KPARAM_INFO
	.align		4
.L_559:
        /*0008*/ 	.byte	0x04, 0x17
        /*000a*/ 	.short	(.L_561 - .L_560)
.L_560:
        /*000c*/ 	.word	0x00000000
        /*0010*/ 	.short	0x0002
        /*0012*/ 	.short	0x0010
        /*0014*/ 	.byte	0x00, 0xf0, 0x11, 0x00


	//----- nvinfo : EIATTR_KPARAM_INFO
	.align		4
.L_561:
        /*0018*/ 	.byte	0x04, 0x17
        /*001a*/ 	.short	(.L_563 - .L_562)
.L_562:
        /*001c*/ 	.word	0x00000000
        /*0020*/ 	.short	0x0001
        /*0022*/ 	.short	0x0008
        /*0024*/ 	.byte	0x00, 0xf0, 0x21, 0x00


	//----- nvinfo : EIATTR_KPARAM_INFO
	.align		4
.L_563:
        /*0028*/ 	.byte	0x04, 0x17
        /*002a*/ 	.short	(.L_565 - .L_564)
.L_564:
        /*002c*/ 	.word	0x00000000
        /*0030*/ 	.short	0x0000
        /*0032*/ 	.short	0x0000
        /*0034*/ 	.byte	0x00, 0xf5, 0x21, 0x00


	//----- nvinfo : EIATTR_SPARSE_MMA_MASK
	.align		4
.L_565:
        /*0038*/ 	.byte	0x03, 0x50
        /*003a*/ 	.short	0x0000


	//----- nvinfo : EIATTR_MAXREG_COUNT
	.align		4
        /*003c*/ 	.byte	0x03, 0x1b
        /*003e*/ 	.short	0x00ff


	//----- nvinfo : EIATTR_NUM_BARRIERS
	.align		4
        /*0040*/ 	.byte	0x02, 0x4c
        /*0042*/ 	.byte	0x01
	.zero		1


	//----- nvinfo : EIATTR_MERCURY_ISA_VERSION
	.align		4
        /*0044*/ 	.byte	0x03, 0x5f
        /*0046*/ 	.short	0x0101


	//----- nvinfo : EIATTR_VRC_CTA_INIT_COUNT
	.align		4
        /*0048*/ 	.byte	0x02, 0x4a
	.zero		1
	.zero		1


	//----- nvinfo : EIATTR_EXIT_INSTR_OFFSETS
	.align		4
        /*004c*/ 	.byte	0x04, 0x1c
        /*004e*/ 	.short	(.L_567 - .L_566)


	//   ....[0]....
.L_566:
        /*0050*/ 	.word	0x000110e0


	//----- nvinfo : EIATTR_CRS_STACK_SIZE
	.align		4
.L_567:
        /*0054*/ 	.byte	0x04, 0x1e
        /*0056*/ 	.short	(.L_569 - .L_568)
.L_568:
        /*0058*/ 	.word	0x00000000


	//----- nvinfo : EIATTR_CBANK_PARAM_SIZE
	.align		4
.L_569:
        /*005c*/ 	.byte	0x03, 0x19
        /*005e*/ 	.short	0x0014


	//----- nvinfo : EIATTR_PARAM_CBANK
	.align		4
        /*0060*/ 	.byte	0x04, 0x0a
        /*0062*/ 	.short	(.L_571 - .L_570)
	.align		4
.L_570:
        /*0064*/ 	.word	index@(.nv.constant0._Z22stridedBandwidthKernelILi32ELi256EEvPKcmi)
        /*0068*/ 	.short	0x0380
        /*006a*/ 	.short	0x0014


	//----- nvinfo : EIATTR_SW_WAR
	.align		4
.L_571:
        /*006c*/ 	.byte	0x04, 0x36
        /*006e*/ 	.short	(.L_573 - .L_572)
.L_572:
        /*0070*/ 	.word	0x00000008
.L_573:


//--------------------- .nv.info._Z22stridedBandwidthKernelILi32ELi128EEvPKcmi --------------------------
	.section	.nv.info._Z22stridedBandwidthKernelILi32ELi128EEvPKcmi,"",@"SHT_CUDA_INFO"
	.sectionflags	@""
	.align	4


	//----- nvinfo : EIATTR_CUDA_API_VERSION
	.align		4
        /*0000*/ 	.byte	0x04, 0x37
        /*0002*/ 	.short	(.L_575 - .L_574)
.L_574:
        /*0004*/ 	.word	0x00000082


	//----- nvinfo : EIATTR_KPARAM_INFO
	.align		4
.L_575:
        /*0008*/ 	.byte	0x04, 0x17
        /*000a*/ 	.short	(.L_577 - .L_576)
.L_576:
        /*000c*/ 	.word	0x00000000
        /*0010*/ 	.short	0x0002
        /*0012*/ 	.short	0x0010
        /*0014*/ 	.byte	0x00, 0xf0, 0x11, 0x00


	//----- nvinfo : EIATTR_KPARAM_INFO
	.align		4
.L_577:
        /*0018*/ 	.byte	0x04, 0x17
        /*001a*/ 	.short	(.L_579 - .L_578)
.L_578:
        /*001c*/ 	.word	0x00000000
        /*0020*/ 	.short	0x0001
        /*0022*/ 	.short	0x0008
        /*0024*/ 	.byte	0x00, 0xf0, 0x21, 0x00


	//----- nvinfo : EIATTR_KPARAM_INFO
	.align		4
.L_579:
        /*0028*/ 	.byte	0x04, 0x17
        /*002a*/ 	.short	(.L_581 - .L_580)
.L_580:
        /*002c*/ 	.word	0x00000000
        /*0030*/ 	.short	0x0000
        /*0032*/ 	.short	0x0000
        /*0034*/ 	.byte	0x00, 0xf5, 0x21, 0x00


	//----- nvinfo : EIATTR_SPARSE_MMA_MASK
	.align		4
.L_581:
        /*0038*/ 	.byte	0x03, 0x50
        /*003a*/ 	.short	0x0000


	//----- nvinfo : EIATTR_MAXREG_COUNT
	.align		4
        /*003c*/ 	.byte	0x03, 0x1b
        /*003e*/ 	.short	0x00ff


	//----- nvinfo : EIATTR_NUM_BARRIERS
	.align		4
        /*0040*/ 	.byte	0x02, 0x4c
        /*0042*/ 	.byte	0x01
	.zero		1


	//----- nvinfo : EIATTR_MERCURY_ISA_VERSION
	.align		4
        /*0044*/ 	.byte	0x03, 0x5f
        /*0046*/ 	.short	0x0101


	//----- nvinfo : EIATTR_VRC_CTA_INIT_COUNT
	.align		4
        /*0048*/ 	.byte	0x02, 0x4a
	.zero		1
	.zero		1


	//----- nvinfo : EIATTR_EXIT_INSTR_OFFSETS
	.align		4
        /*004c*/ 	.byte	0x04, 0x1c
        /*004e*/ 	.short	(.L_583 - .L_582)


	//   ....[0]....
.L_582:
        /*0050*/ 	.word	0x000088e0


	//----- nvinfo : EIATTR_CRS_STACK_SIZE
	.align		4
.L_583:
        /*0054*/ 	.byte	0x04, 0x1e
        /*0056*/ 	.short	(.L_585 - .L_584)
.L_584:
        /*0058*/ 	.word	0x00000000


	//----- nvinfo : EIATTR_CBANK_PARAM_SIZE
	.align		4
.L_585:
        /*005c*/ 	.byte	0x03, 0x19
        /*005e*/ 	.short	0x0014


	//----- nvinfo : EIATTR_PARAM_CBANK
	.align		4
        /*0060*/ 	.byte	0x04, 0x0a
        /*0062*/ 	.short	(.L_587 - .L_586)
	.align		4
.L_586:
        /*0064*/ 	.word	index@(.nv.constant0._Z22stridedBandwidthKernelILi32ELi128EEvPKcmi)
        /*0068*/ 	.short	0x0380
        /*006a*/ 	.short	0x0014


	//----- nvinfo : EIATTR_SW_WAR
	.align		4
.L_587:
        /*006c*/ 	.byte	0x04, 0x36
        /*006e*/ 	.short	(.L_589 - .L_588)
.L_588:
        /*0070*/ 	.word	0x00000008
.L_589:


//--------------------- .nv.info._Z22stridedBandwidthKernelILi32ELi64EEvPKcmi --------------------------
	.section	.nv.info._Z22stridedBandwidthKernelILi32ELi64EEvPKcmi,"",@"SHT_CUDA_INFO"
	.sectionflags	@""
	.align	4


	//----- nvinfo : EIATTR_CUDA_API_VERSION
	.align		4
        /*0000*/ 	.byte	0x04, 0x37
        /*0002*/ 	.short	(.L_591 - .L_590)
.L_590:
        /*0004*/ 	.word	0x00000082


	//----- nvinfo : EIATTR_KPARAM_INFO
	.align		4
.L_591:
        /*0008*/ 	.byte	0x04, 0x17
        /*000a*/ 	.short	(.L_593 - .L_592)
.L_592:
        /*000c*/ 	.word	0x00000000
        /*0010*/ 	.short	0x0002
        /*0012*/ 	.short	0x0010
        /*0014*/ 	.byte	0x00, 0xf0, 0x11, 0x00


	//----- nvinfo : EIATTR_KPARAM_INFO
	.align		4
.L_593:
        /*0018*/ 	.byte	0x04, 0x17
        /*001a*/ 	.short	(.L_595 - .L_594)
.L_594:
        /*001c*/ 	.word	0x00000000
        /*0020*/ 	.short	0x0001
        /*0022*/ 	.short	0x0008
        /*0024*/ 	.byte	0x00, 0xf0, 0x21, 0x00


	//----- nvinfo : EIATTR_KPARAM_INFO
	.align		4
.L_595:
        /*0028*/ 	.byte	0x04, 0x17
        /*002a*/ 	.short	(.L_597 - .L_596)
.L_596:
        /*002c*/ 	.word	0x00000000
        /*0030*/ 	.short	0x0000
        /*0032*/ 	.short	0x0000
        /*0034*/ 	.byte	0x00, 0xf5, 0x21, 0x00


	//----- nvinfo : EIATTR_SPARSE_MMA_MASK
	.align		4
.L_597:
        /*0038*/ 	.byte	0x03, 0x50
        /*003a*/ 	.short	0x0000


	//----- nvinfo : EIATTR_MAXREG_COUNT
	.align		4
        /*003c*/ 	.byte	0x03, 0x1b
        /*003e*/ 	.short	0x00ff


	//----- nvinfo : EIATTR_NUM_BARRIERS
	.align		4
        /*0040*/ 	.byte	0x02, 0x4c
        /*0042*/ 	.byte	0x01
	.zero		1


	//----- nvinfo : EIATTR_MERCURY_ISA_VERSION
	.align		4
        /*0044*/ 	.byte	0x03, 0x5f
        /*0046*/ 	.short	0x0101


	//----- nvinfo : EIATTR_VRC_CTA_INIT_COUNT
	.align		4
        /*0048*/ 	.byte	0x02, 0x4a
	.zero		1
	.zero		1


	//----- nvinfo : EIATTR_EXIT_INSTR_OFFSETS
	.align		4
        /*004c*/ 	.byte	0x04, 0x1c
        /*004e*/ 	.short	(.L_599 - .L_598)


	//   ....[0]....
.L_598:
        /*0050*/ 	.word	0x000044e0


	//----- nvinfo : EIATTR_CRS_STACK_SIZE
	.align		4
.L_599:
        /*0054*/ 	.byte	0x04, 0x1e
        /*0056*/ 	.short	(.L_601 - .L_600)
.L_600:
        /*0058*/ 	.word	0x00000000


	//----- nvinfo : EIATTR_CBANK_PARAM_SIZE
	.align		4
.L_601:
        /*005c*/ 	.byte	0x03, 0x19
        /*005e*/ 	.short	0x0014


	//----- nvinfo : EIATTR_PARAM_CBANK
	.align		4
        /*0060*/ 	.byte	0x04, 0x0a
        /*0062*/ 	.short	(.L_603 - .L_602)
	.align		4
.L_602:
        /*0064*/ 	.word	index@(.nv.constant0._Z22stridedBandwidthKernelILi32ELi64EEvPKcmi)
        /*0068*/ 	.short	0x0380
        /*006a*/ 	.short	0x0014


	//----- nvinfo : EIATTR_SW_WAR
	.align		4
.L_603:
        /*006c*/ 	.byte	0x04, 0x36
        /*006e*/ 	.short	(.L_605 - .L_604)
.L_604:
        /*0070*/ 	.word	0x00000008
.L_605:


//--------------------- .nv.info._Z22stridedBandwidthKernelILi32ELi32EEvPKcmi --------------------------
	.section	.nv.info._Z22stridedBandwidthKernelILi32ELi32EEvPKcmi,"",@"SHT_CUDA_INFO"
	.sectionflags	@""
	.align	4


	//----- nvinfo : EIATTR_CUDA_API_VERSION
	.align		4
        /*0000*/ 	.byte	0x04, 0x37
        /*0002*/ 	.short	(.L_607 - .L_606)
.L_606:
        /*0004*/ 	.word	0x00000082


	//----- nvinfo : EIATTR_KPARAM_INFO
	.align		4
.L_607:
        /*0008*/ 	.byte	0x04, 0x17
        /*000a*/ 	.short	(.L_609 - .L_608)
.L_608:
        /*000c*/ 	.word	0x00000000
        /*0010*/ 	.short	0x0002
        /*0012*/ 	.short	0x0010
        /*0014*/ 	.byte	0x00, 0xf0, 0x11, 0x00


	//----- nvinfo : EIATTR_KPARAM_INFO
	.align		4
.L_609:
        /*0018*/ 	.byte	0x04, 0x17
        /*001a*/ 	.short	(.L_611 - .L_610)
.L_610:
        /*001c*/ 	.word	0x00000000
        /*0020*/ 	.short	0x0001
        /*0022*/ 	.short	0x0008
        /*0024*/ 	.byte	0x00, 0xf0, 0x21, 0x00


	//----- nvinfo : EIATTR_KPARAM_INFO
	.align		4
.L_611:
        /*0028*/ 	.byte	0x04, 0x17
        /*002a*/ 	.short	(.L_613 - .L_612)
.L_612:
        /*002c*/ 	.word	0x00000000
        /*0030*/ 	.short	0x0000
        /*0032*/ 	.short	0x0000
        /*0034*/ 	.byte	0x00, 0xf5, 0x21, 0x00


	//----- nvinfo : EIATTR_SPARSE_MMA_MASK
	.align		4
.L_613:
        /*0038*/ 	.byte	0x03, 0x50
        /*003a*/ 	.short	0x0000


	//----- nvinfo : EIATTR_MAXREG_COUNT
	.align		4
        /*003c*/ 	.byte	0x03, 0x1b
        /*003e*/ 	.short	0x00ff


	//----- nvinfo : EIATTR_NUM_BARRIERS
	.align		4
        /*0040*/ 	.byte	0x02, 0x4c
        /*0042*/ 	.byte	0x01
	.zero		1


	//----- nvinfo : EIATTR_MERCURY_ISA_VERSION
	.align		4
        /*0044*/ 	.byte	0x03, 0x5f
        /*0046*/ 	.short	0x0101


	//----- nvinfo : EIATTR_VRC_CTA_INIT_COUNT
	.align		4
        /*0048*/ 	.byte	0x02, 0x4a
	.zero		1
	.zero		1


	//----- nvinfo : EIATTR_EXIT_INSTR_OFFSETS
	.align		4
        /*004c*/ 	.byte	0x04, 0x1c
        /*004e*/ 	.short	(.L_615 - .L_614)


	//   ....[0]....
.L_614:
        /*0050*/ 	.word	0x000022e0


	//----- nvinfo : EIATTR_CRS_STACK_SIZE
	.align		4
.L_615:
        /*0054*/ 	.byte	0x04, 0x1e
        /*0056*/ 	.short	(.L_617 - .L_616)
.L_616:
        /*0058*/ 	.word	0x00000000


	//----- nvinfo : EIATTR_CBANK_PARAM_SIZE
	.align		4
.L_617:
        /*005c*/ 	.byte	0x03, 0x19
        /*005e*/ 	.short	0x0014


	//----- nvinfo : EIATTR_PARAM_CBANK
	.align		4
        /*0060*/ 	.byte	0x04, 0x0a
        /*0062*/ 	.short	(.L_619 - .L_618)
	.align		4
.L_618:
        /*0064*/ 	.word	index@(.nv.constant0._Z22stridedBandwidthKernelILi32ELi32EEvPKcmi)
        /*0068*/ 	.short	0x0380
        /*006a*/ 	.short	0x0014


	//----- nvinfo : EIATTR_SW_WAR
	.align		4
.L_619:
        /*006c*/ 	.byte	0x04, 0x36
        /*006e*/ 	.short	(.L_621 - .L_620)
.L_620:
        /*0070*/ 	.word	0x00000008
.L_621:


//--------------------- .nv.info._Z22stridedBandwidthKernelILi32ELi16EEvPKcmi --------------------------
	.section	.nv.info._Z22stridedBandwidthKernelILi32ELi16EEvPKcmi,"",@"SHT_CUDA_INFO"
	.sectionflags	@""
	.align	4


	//----- nvinfo : EIATTR_CUDA_API_VERSION
	.align		4
        /*0000*/ 	.byte	0x04, 0x37
        /*0002*/ 	.short	(.L_623 - .L_622)
.L_622:
        /*0004*/ 	.word	0x00000082


	//----- nvinfo : EIATTR_KPARAM_INFO
	.align		4
.L_623:
        /*0008*/ 	.byte	0x04, 0x17
        /*000a*/ 	.short	(.L_625 - .L_624)
.L_624:
        /*000c*/ 	.word	0x00000000
        /*0010*/ 	.short	0x0002
        /*0012*/ 	.short	0x0010
        /*0014*/ 	.byte	0x00, 0xf0, 0x11, 0x00


	//----- nvinfo : EIATTR_KPARAM_INFO
	.align		4
.L_625:
        /*0018*/ 	.byte	0x04, 0x17
        /*001a*/ 	.short	(.L_627 - .L_626)
.L_626:
        /*001c*/ 	.word	0x00000000
        /*0020*/ 	.short	0x0001
        /*0022*/ 	.short	0x0008
        /*0024*/ 	.byte	0x00, 0xf0, 0x21, 0x00


	//----- nvinfo : EIATTR_KPARAM_INFO
	.align		4
.L_627:
        /*0028*/ 	.byte	0x04, 0x17
        /*002a*/ 	.short	(.L_629 - .L_628)
.L_628:
        /*002c*/ 	.word	0x00000000
        /*0030*/ 	.short	0x0000
        /*0032*/ 	.short	0x0000
        /*0034*/ 	.byte	0x00, 0xf5, 0x21, 0x00


	//----- nvinfo : EIATTR_SPARSE_MMA_MASK
	.align		4
.L_629:
        /*0038*/ 	.byte	0x03, 0x50
        /*003a*/ 	.short	0x0000


	//----- nvinfo : EIATTR_MAXREG_COUNT
	.align		4
        /*003c*/ 	.byte	0x03, 0x1b
        /*003e*/ 	.short	0x00ff


	//----- nvinfo : EIATTR_NUM_BARRIERS
	.align		4
        /*0040*/ 	.byte	0x02, 0x4c
        /*0042*/ 	.byte	0x01
	.zero		1


	//----- nvinfo : EIATTR_MERCURY_ISA_VERSION
	.align		4
        /*0044*/ 	.byte	0x03, 0x5f
        /*0046*/ 	.short	0x0101


	//----- nvinfo : EIATTR_VRC_CTA_INIT_COUNT
	.align		4
        /*0048*/ 	.byte	0x02, 0x4a
	.zero		1
	.zero		1


	//----- nvinfo : EIATTR_EXIT_INSTR_OFFSETS
	.align		4
        /*004c*/ 	.byte	0x04, 0x1c
        /*004e*/ 	.short	(.L_631 - .L_630)


	//   ....[0]....
.L_630:
        /*0050*/ 	.word	0x000011e0


	//----- nvinfo : EIATTR_CRS_STACK_SIZE
	.align		4
.L_631:
        /*0054*/ 	.byte	0x04, 0x1e
        /*0056*/ 	.short	(.L_633 - .L_632)
.L_632:
        /*0058*/ 	.word	0x00000000


	//----- nvinfo : EIATTR_CBANK_PARAM_SIZE
	.align		4
.L_633:
        /*005c*/ 	.byte	0x03, 0x19
        /*005e*/ 	.short	0x0014


	//----- nvinfo : EIATTR_PARAM_CBANK
	.align		4
        /*0060*/ 	.byte	0x04, 0x0a
        /*0062*/ 	.short	(.L_635 - .L_634)
	.align		4
.L_634:
        /*0064*/ 	.word	index@(.nv.constant0._Z22stridedBandwidthKernelILi32ELi16EEvPKcmi)
        /*0068*/ 	.short	0x0380
        /*006a*/ 	.short	0x0014


	//----- nvinfo : EIATTR_SW_WAR
	.align		4
.L_635:
        /*006c*/ 	.byte	0x04, 0x36
        /*006e*/ 	.short	(.L_637 - .L_636)
.L_636:
        /*0070*/ 	.word	0x00000008
.L_637:


//--------------------- .nv.info._Z22stridedBandwidthKernelILi32ELi8EEvPKcmi --------------------------
	.section	.nv.info._Z22stridedBandwidthKernelILi32ELi8EEvPKcmi,"",@"SHT_CUDA_INFO"
	.sectionflags	@""
	.align	4


	//----- nvinfo : EIATTR_CUDA_API_VERSION
	.align		4
        /*0000*/ 	.byte	0x04, 0x37
        /*0002*/ 	.short	(.L_639 - .L_638)
.L_638:
        /*0004*/ 	.word	0x00000082


	//----- nvinfo : EIATTR_KPARAM_INFO
	.align		4
.L_639:
        /*0008*/ 	.byte	0x04, 0x17
        /*000a*/ 	.short	(.L_641 - .L_640)
.L_640:
        /*000c*/ 	.word	0x00000000
        /*0010*/ 	.short	0x0002
        /*0012*/ 	.short	0x0010
        /*0014*/ 	.byte	0x00, 0xf0, 0x11, 0x00


	//----- nvinfo : EIATTR_KPARAM_INFO
	.align		4
.L_641:
        /*0018*/ 	.byte	0x04, 0x17
        /*001a*/ 	.short	(.L_643 - .L_642)
.L_642:
        /*001c*/ 	.word	0x00000000
        /*0020*/ 	.short	0x0001
        /*0022*/ 	.short	0x0008
        /*0024*/ 	.byte	0x00, 0xf0, 0x21, 0x00


	//----- nvinfo : EIATTR_KPARAM_INFO
	.align		4
.L_643:
        /*0028*/ 	.byte	0x04, 0x17
        /*002a*/ 	.short	(.L_645 - .L_644)
.L_644:
        /*002c*/ 	.word	0x00000000
        /*0030*/ 	.short	0x0000
        /*0032*/ 	.short	0x0000
        /*0034*/ 	.byte	0x00, 0xf5, 0x21, 0x00


	//----- nvinfo : EIATTR_SPARSE_MMA_MASK
	.align		4
.L_645:
        /*0038*/ 	.byte	0x03, 0x50
        /*003a*/ 	.short	0x0000


	//----- nvinfo : EIATTR_MAXREG_COUNT
	.align		4
        /*003c*/ 	.byte	0x03, 0x1b
        /*003e*/ 	.short	0x00ff


	//----- nvinfo : EIATTR_NUM_BARRIERS
	.align		4
        /*0040*/ 	.byte	0x02, 0x4c
        /*0042*/ 	.byte	0x01
	.zero		1


	//----- nvinfo : EIATTR_MERCURY_ISA_VERSION
	.align		4
        /*0044*/ 	.byte	0x03, 0x5f
        /*0046*/ 	.short	0x0101


	//----- nvinfo : EIATTR_VRC_CTA_INIT_COUNT
	.align		4
        /*0048*/ 	.byte	0x02, 0x4a
	.zero		1
	.zero		1


	//----- nvinfo : EIATTR_EXIT_INSTR_OFFSETS
	.align		4
        /*004c*/ 	.byte	0x04, 0x1c
        /*004e*/ 	.short	(.L_647 - .L_646)


	//   ....[0]....
.L_646:
        /*0050*/ 	.word	0x00000960


	//----- nvinfo : EIATTR_CRS_STACK_SIZE
	.align		4
.L_647:
        /*0054*/ 	.byte	0x04, 0x1e
        /*0056*/ 	.short	(.L_649 - .L_648)
.L_648:
        /*0058*/ 	.word	0x00000000


	//----- nvinfo : EIATTR_CBANK_PARAM_SIZE
	.align		4
.L_649:
        /*005c*/ 	.byte	0x03, 0x19
        /*005e*/ 	.short	0x0014


	//----- nvinfo : EIATTR_PARAM_CBANK
	.align		4
        /*0060*/ 	.byte	0x04, 0x0a
        /*0062*/ 	.short	(.L_651 - .L_650)
	.align		4
.L_650:
        /*0064*/ 	.word	index@(.nv.constant0._Z22stridedBandwidthKernelILi32ELi8EEvPKcmi)
        /*0068*/ 	.short	0x0380
        /*006a*/ 	.short	0x0014


	//----- nvinfo : EIATTR_SW_WAR
	.align		4
.L_651:
        /*006c*/ 	.byte	0x04, 0x36
        /*006e*/ 	.short	(.L_653 - .L_652)
.L_652:
        /*0070*/ 	.word	0x00000008
.L_653:


//--------------------- .nv.info._Z22stridedBandwidthKernelILi32ELi4EEvPKcmi --------------------------
	.section	.nv.info._Z22stridedBandwidthKernelILi32ELi4EEvPKcmi,"",@"SHT_CUDA_INFO"
	.sectionflags	@""
	.align	4


	//----- nvinfo : EIATTR_CUDA_API_VERSION
	.align		4
        /*0000*/ 	.byte	0x04, 0x37
        /*0002*/ 	.short	(.L_655 - .L_654)
.L_654:
        /*0004*/ 	.word	0x00000082


	//----- nvinfo : EIATTR_KPARAM_INFO
	.align		4
.L_655:
        /*0008*/ 	.byte	0x04, 0x17
        /*000a*/ 	.short	(.L_657 - .L_656)
.L_656:
        /*000c*/ 	.word	0x00000000
        /*0010*/ 	.short	0x0002
        /*0012*/ 	.short	0x0010
        /*0014*/ 	.byte	0x00, 0xf0, 0x11, 0x00


	//----- nvinfo : EIATTR_KPARAM_INFO
	.align		4
.L_657:
        /*0018*/ 	.byte	0x04, 0x17
        /*001a*/ 	.short	(.L_659 - .L_658)
.L_658:
        /*001c*/ 	.word	0x00000000
        /*0020*/ 	.short	0x0001
        /*0022*/ 	.short	0x0008
        /*0024*/ 	.byte	0x00, 0xf0, 0x21, 0x00


	//----- nvinfo : EIATTR_KPARAM_INFO
	.align		4
.L_659:
        /*0028*/ 	.byte	0x04, 0x17
        /*002a*/ 	.short	(.L_661 - .L_660)
.L_660:
        /*002c*/ 	.word	0x00000000
        /*0030*/ 	.short	0x0000
        /*0032*/ 	.short	0x0000
        /*0034*/ 	.byte	0x00, 0xf5, 0x21, 0x00


	//----- nvinfo : EIATTR_SPARSE_MMA_MASK
	.align		4
.L_661:
        /*0038*/ 	.byte	0x03, 0x50
        /*003a*/ 	.short	0x0000


	//----- nvinfo : EIATTR_MAXREG_COUNT
	.align		4
        /*003c*/ 	.byte	0x03, 0x1b
        /*003e*/ 	.short	0x00ff


	//----- nvinfo : EIATTR_NUM_BARRIERS
	.align		4
        /*0040*/ 	.byte	0x02, 0x4c
        /*0042*/ 	.byte	0x01
	.zero		1


	//----- nvinfo : EIATTR_MERCURY_ISA_VERSION
	.align		4
        /*0044*/ 	.byte	0x03, 0x5f
        /*0046*/ 	.short	0x0101


	//----- nvinfo : EIATTR_VRC_CTA_INIT_COUNT
	.align		4
        /*0048*/ 	.byte	0x02, 0x4a
	.zero		1
	.zero		1


	//----- nvinfo : EIATTR_EXIT_INSTR_OFFSETS
	.align		4
        /*004c*/ 	.byte	0x04, 0x1c
        /*004e*/ 	.short	(.L_663 - .L_662)


	//   ....[0]....
.L_662:
        /*0050*/ 	.word	0x00000520


	//----- nvinfo : EIATTR_CRS_STACK_SIZE
	.align		4
.L_663:
        /*0054*/ 	.byte	0x04, 0x1e
        /*0056*/ 	.short	(.L_665 - .L_664)
.L_664:
        /*0058*/ 	.word	0x00000000


	//----- nvinfo : EIATTR_CBANK_PARAM_SIZE
	.align		4
.L_665:
        /*005c*/ 	.byte	0x03, 0x19
        /*005e*/ 	.short	0x0014


	//----- nvinfo : EIATTR_PARAM_CBANK
	.align		4
        /*0060*/ 	.byte	0x04, 0x0a
        /*0062*/ 	.short	(.L_667 - .L_666)
	.align		4
.L_666:
        /*0064*/ 	.word	index@(.nv.constant0._Z22stridedBandwidthKernelILi32ELi4EEvPKcmi)
        /*0068*/ 	.short	0x0380
        /*006a*/ 	.short	0x0014


	//----- nvinfo : EIATTR_SW_WAR
	.align		4
.L_667:
        /*006c*/ 	.byte	0x04, 0x36
        /*006e*/ 	.short	(.L_669 - .L_668)
.L_668:
        /*0070*/ 	.word	0x00000008
.L_669:


//--------------------- .nv.info._Z22stridedBandwidthKernelILi32ELi2EEvPKcmi --------------------------
	.section	.nv.info._Z22stridedBandwidthKernelILi32ELi2EEvPKcmi,"",@"SHT_CUDA_INFO"
	.sectionflags	@""
	.align	4


	//----- nvinfo : EIATTR_CUDA_API_VERSION
	.align		4
        /*0000*/ 	.byte	0x04, 0x37
        /*0002*/ 	.short	(.L_671 - .L_670)
.L_670:
        /*0004*/ 	.word	0x00000082


	//----- nvinfo : EIATTR_KPARAM_INFO
	.align		4
.L_671:
        /*0008*/ 	.byte	0x04, 0x17
        /*000a*/ 	.short	(.L_673 - .L_672)
.L_672:
        /*000c*/ 	.word	0x00000000
        /*0010*/ 	.short	0x0002
        /*0012*/ 	.short	0x0010
        /*0014*/ 	.byte	0x00, 0xf0, 0x11, 0x00


	//----- nvinfo : EIATTR_KPARAM_INFO
	.align		4
.L_673:
        /*0018*/ 	.byte	0x04, 0x17
        /*001a*/ 	.short	(.L_675 - .L_674)
.L_674:
        /*001c*/ 	.word	0x00000000
        /*0020*/ 	.short	0x0001
        /*0022*/ 	.short	0x0008
        /*0024*/ 	.byte	0x00, 0xf0, 0x21, 0x00


	//----- nvinfo : EIATTR_KPARAM_INFO
	.align		4
.L_675:
        /*0028*/ 	.byte	0x04, 0x17
        /*002a*/ 	.short	(.L_677 - .L_676)
.L_676:
        /*002c*/ 	.word	0x00000000
        /*0030*/ 	.short	0x0000
        /*0032*/ 	.short	0x0000
        /*0034*/ 	.byte	0x00, 0xf5, 0x21, 0x00


	//----- nvinfo : EIATTR_SPARSE_MMA_MASK
	.align		4
.L_677:
        /*0038*/ 	.byte	0x03, 0x50
        /*003a*/ 	.short	0x0000


	//----- nvinfo : EIATTR_MAXREG_COUNT
	.align		4
        /*003c*/ 	.byte	0x03, 0x1b
        /*003e*/ 	.short	0x00ff


	//----- nvinfo : EIATTR_NUM_BARRIERS
	.align		4
        /*0040*/ 	.byte	0x02, 0x4c
        /*0042*/ 	.byte	0x01
	.zero		1


	//----- nvinfo : EIATTR_MERCURY_ISA_VERSION
	.align		4
        /*0044*/ 	.byte	0x03, 0x5f
        /*0046*/ 	.short	0x0101


	//----- nvinfo : EIATTR_VRC_CTA_INIT_COUNT
	.align		4
        /*0048*/ 	.byte	0x02, 0x4a
	.zero		1
	.zero		1


	//----- nvinfo : EIATTR_EXIT_INSTR_OFFSETS
	.align		4
        /*004c*/ 	.byte	0x04, 0x1c
        /*004e*/ 	.short	(.L_679 - .L_678)


	//   ....[0]....
.L_678:
        /*0050*/ 	.word	0x000002d0


	//----- nvinfo : EIATTR_CRS_STACK_SIZE
	.align		4
.L_679:
        /*0054*/ 	.byte	0x04, 0x1e
        /*0056*/ 	.short	(.L_681 - .L_680)
.L_680:
        /*0058*/ 	.word	0x00000000


	//----- nvinfo : EIATTR_CBANK_PARAM_SIZE
	.align		4
.L_681:
        /*005c*/ 	.byte	0x03, 0x19
        /*005e*/ 	.short	0x0014


	//----- nvinfo : EIATTR_PARAM_CBANK
	.align		4
        /*0060*/ 	.byte	0x04, 0x0a
        /*0062*/ 	.short	(.L_683 - .L_682)
	.align		4
.L_682:
        /*0064*/ 	.word	index@(.nv.constant0._Z22stridedBandwidthKernelILi32ELi2EEvPKcmi)
        /*0068*/ 	.short	0x0380
        /*006a*/ 	.short	0x0014


	//----- nvinfo : EIATTR_SW_WAR
	.align		4
.L_683:
        /*006c*/ 	.byte	0x04, 0x36
        /*006e*/ 	.short	(.L_685 - .L_684)
.L_684:
        /*0070*/ 	.word	0x00000008
.L_685:


//--------------------- .nv.info._Z22stridedBandwidthKernelILi32ELi1EEvPKcmi --------------------------
	.section	.nv.info._Z22stridedBandwidthKernelILi32ELi1EEvPKcmi,"",@"SHT_CUDA_INFO"
	.sectionflags	@""
	.align	4


	//----- nvinfo : EIATTR_CUDA_API_VERSION
	.align		4
        /*0000*/ 	.byte	0x04, 0x37
        /*0002*/ 	.short	(.L_687 - .L_686)
.L_686:
        /*0004*/ 	.word	0x00000082


	//----- nvinfo : EIATTR_KPARAM_INFO
	.align		4
.L_687:
        /*0008*/ 	.byte	0x04, 0x17
        /*000a*/ 	.short	(.L_689 - .L_688)
.L_688:
        /*000c*/ 	.word	0x00000000
        /*0010*/ 	.short	0x0002
        /*0012*/ 	.short	0x0010
        /*0014*/ 	.byte	0x00, 0xf0, 0x11, 0x00


	//----- nvinfo : EIATTR_KPARAM_INFO
	.align		4
.L_689:
        /*0018*/ 	.byte	0x04, 0x17
        /*001a*/ 	.short	(.L_691 - .L_690)
.L_690:
        /*001c*/ 	.word	0x00000000
        /*0020*/ 	.short	0x0001
        /*0022*/ 	.short	0x0008
        /*0024*/ 	.byte	0x00, 0xf0, 0x21, 0x00


	//----- nvinfo : EIATTR_KPARAM_INFO
	.align		4
.L_691:
        /*0028*/ 	.byte	0x04, 0x17
        /*002a*/ 	.short	(.L_693 - .L_692)
.L_692:
        /*002c*/ 	.word	0x00000000
        /*0030*/ 	.short	0x0000
        /*0032*/ 	.short	0x0000
        /*0034*/ 	.byte	0x00, 0xf5, 0x21, 0x00


	//----- nvinfo : EIATTR_SPARSE_MMA_MASK
	.align		4
.L_693:
        /*0038*/ 	.byte	0x03, 0x50
        /*003a*/ 	.short	0x0000


	//----- nvinfo : EIATTR_MAXREG_COUNT
	.align		4
        /*003c*/ 	.byte	0x03, 0x1b
        /*003e*/ 	.short	0x00ff


	//----- nvinfo : EIATTR_NUM_BARRIERS
	.align		4
        /*0040*/ 	.byte	0x02, 0x4c
        /*0042*/ 	.byte	0x01
	.zero		1


	//----- nvinfo : EIATTR_MERCURY_ISA_VERSION
	.align		4
        /*0044*/ 	.byte	0x03, 0x5f
        /*0046*/ 	.short	0x0101


	//----- nvinfo : EIATTR_VRC_CTA_INIT_COUNT
	.align		4
        /*0048*/ 	.byte	0x02, 0x4a
	.zero		1
	.zero		1


	//----- nvinfo : EIATTR_EXIT_INSTR_OFFSETS
	.align		4
        /*004c*/ 	.byte	0x04, 0x1c
        /*004e*/ 	.short	(.L_695 - .L_694)


	//   ....[0]....
.L_694:
        /*0050*/ 	.word	0x000001e0


	//----- nvinfo : EIATTR_CRS_STACK_SIZE
	.align		4
.L_695:
        /*0054*/ 	.byte	0x04, 0x1e
        /*0056*/ 	.short	(.L_697 - .L_696)
.L_696:
        /*0058*/ 	.word	0x00000000


	//----- nvinfo : EIATTR_CBANK_PARAM_SIZE
	.align		4
.L_697:
        /*005c*/ 	.byte	0x03, 0x19
        /*005e*/ 	.short	0x0014


	//----- nvinfo : EIATTR_PARAM_CBANK
	.align		4
        /*0060*/ 	.byte	0x04, 0x0a
        /*0062*/ 	.short	(.L_699 - .L_698)
	.align		4
.L_698:
        /*0064*/ 	.word	index@(.nv.constant0._Z22stridedBandwidthKernelILi32ELi1EEvPKcmi)
        /*0068*/ 	.short	0x0380
        /*006a*/ 	.short	0x0014


	//----- nvinfo : EIATTR_SW_WAR
	.align		4
.L_699:
        /*006c*/ 	.byte	0x04, 0x36
        /*006e*/ 	.short	(.L_701 - .L_700)
.L_700:
        /*0070*/ 	.word	0x00000008
.L_701:


//--------------------- .nv.info._Z22stridedBandwidthKernelILi16ELi256EEvPKcmi --------------------------
	.section	.nv.info._Z22stridedBandwidthKernelILi16ELi256EEvPKcmi,"",@"SHT_CUDA_INFO"
	.sectionflags	@""
	.align	4


	//----- nvinfo : EIATTR_CUDA_API_VERSION
	.align		4
        /*0000*/ 	.byte	0x04, 0x37
        /*0002*/ 	.short	(.L_703 - .L_702)
.L_702:
        /*0004*/ 	.word	0x00000082


	//----- nvinfo : EIATTR_KPARAM_INFO
	.align		4
.L_703:
        /*0008*/ 	.byte	0x04, 0x17
        /*000a*/ 	.short	(.L_705 - .L_704)
.L_704:
        /*000c*/ 	.word	0x00000000
        /*0010*/ 	.short	0x0002
        /*0012*/ 	.short	0x0010
        /*0014*/ 	.byte	0x00, 0xf0, 0x11, 0x00


	//----- nvinfo : EIATTR_KPARAM_INFO
	.align		4
.L_705:
        /*0018*/ 	.byte	0x04, 0x17
        /*001a*/ 	.short	(.L_707 - .L_706)
.L_706:
        /*001c*/ 	.word	0x00000000
        /*0020*/ 	.short	0x0001
        /*0022*/ 	.short	0x0008
        /*0024*/ 	.byte	0x00, 0xf0, 0x21, 0x00


	//----- nvinfo : EIATTR_KPARAM_INFO
	.align		4
.L_707:
        /*0028*/ 	.byte	0x04, 0x17
        /*002a*/ 	.short	(.L_709 - .L_708)
.L_708:
        /*002c*/ 	.word	0x00000000
        /*0030*/ 	.short	0x0000
        /*0032*/ 	.short	0x0000
        /*0034*/ 	.byte	0x00, 0xf5, 0x21, 0x00


	//----- nvinfo : EIATTR_SPARSE_MMA_MASK
	.align		4
.L_709:
        /*0038*/ 	.byte	0x03, 0x50
        /*003a*/ 	.short	0x0000


	//----- nvinfo : EIATTR_MAXREG_COUNT
	.align		4
        /*003c*/ 	.byte	0x03, 0x1b
        /*003e*/ 	.short	0x00ff


	//----- nvinfo : EIATTR_NUM_BARRIERS
	.align		4
        /*0040*/ 	.byte	0x02, 0x4c
        /*0042*/ 	.byte	0x01
	.zero		1


	//----- nvinfo : EIATTR_MERCURY_ISA_VERSION
	.align		4
        /*0044*/ 	.byte	0x03, 0x5f
        /*0046*/ 	.short	0x0101


	//----- nvinfo : EIATTR_VRC_CTA_INIT_COUNT
	.align		4
        /*0048*/ 	.byte	0x02, 0x4a
	.zero		1
	.zero		1


	//----- nvinfo : EIATTR_EXIT_INSTR_OFFSETS
	.align		4
        /*004c*/ 	.byte	0x04, 0x1c
        /*004e*/ 	.short	(.L_711 - .L_710)


	//   ....[0]....
.L_710:
        /*0050*/ 	.word	0x000100b0


	//----- nvinfo : EIATTR_CBANK_PARAM_SIZE
	.align		4
.L_711:
        /*0054*/ 	.byte	0x03, 0x19
        /*0056*/ 	.short	0x0014


	//----- nvinfo : EIATTR_PARAM_CBANK
	.align		4
        /*0058*/ 	.byte	0x04, 0x0a
        /*005a*/ 	.short	(.L_713 - .L_712)
	.align		4
.L_712:
        /*005c*/ 	.word	index@(.nv.constant0._Z22stridedBandwidthKernelILi16ELi256EEvPKcmi)
        /*0060*/ 	.short	0x0380
        /*0062*/ 	.short	0x0014


	//----- nvinfo : EIATTR_SW_WAR
	.align		4
.L_713:
        /*0064*/ 	.byte	0x04, 0x36
        /*0066*/ 	.short	(.L_715 - .L_714)
.L_714:
        /*0068*/ 	.word	0x00000008
.L_715:


//--------------------- .nv.info._Z22stridedBandwidthKernelILi16ELi128EEvPKcmi --------------------------
	.section	.nv.info._Z22stridedBandwidthKernelILi16ELi128EEvPKcmi,"",@"SHT_CUDA_INFO"
	.sectionflags	@""
	.align	4


	//----- nvinfo : EIATTR_CUDA_API_VERSION
	.align		4
        /*0000*/ 	.byte	0x04, 0x37
        /*0002*/ 	.short	(.L_717 - .L_716)
.L_716:
        /*0004*/ 	.word	0x00000082


	//----- nvinfo : EIATTR_KPARAM_INFO
	.align		4
.L_717:
        /*0008*/ 	.byte	0x04, 0x17
        /*000a*/ 	.short	(.L_719 - .L_718)
.L_718:
        /*000c*/ 	.word	0x00000000
        /*0010*/ 	.short	0x0002
        /*0012*/ 	.short	0x0010
        /*0014*/ 	.byte	0x00, 0xf0, 0x11, 0x00


	//----- nvinfo : EIATTR_KPARAM_INFO
	.align		4
.L_719:
        /*0018*/ 	.byte	0x04, 0x17
        /*001a*/ 	.short	(.L_721 - .L_720)
.L_720:
        /*001c*/ 	.word	0x00000000
        /*0020*/ 	.short	0x0001
        /*0022*/ 	.short	0x0008
        /*0024*/ 	.byte	0x00, 0xf0, 0x21, 0x00


	//----- nvinfo : EIATTR_KPARAM_INFO
	.align		4
.L_721:
        /*0028*/ 	.byte	0x04, 0x17
        /*002a*/ 	.short	(.L_723 - .L_722)
.L_722:
        /*002c*/ 	.word	0x00000000
        /*0030*/ 	.short	0x0000
        /*0032*/ 	.short	0x0000
        /*0034*/ 	.byte	0x00, 0xf5, 0x21, 0x00


	//----- nvinfo : EIATTR_SPARSE_MMA_MASK
	.align		4
.L_723:
        /*0038*/ 	.byte	0x03, 0x50
        /*003a*/ 	.short	0x0000


	//----- nvinfo : EIATTR_MAXREG_COUNT
	.align		4
        /*003c*/ 	.byte	0x03, 0x1b
        /*003e*/ 	.short	0x00ff


	//----- nvinfo : EIATTR_NUM_BARRIERS
	.align		4
        /*0040*/ 	.byte	0x02, 0x4c
        /*0042*/ 	.byte	0x01
	.zero		1


	//----- nvinfo : EIATTR_MERCURY_ISA_VERSION
	.align		4
        /*0044*/ 	.byte	0x03, 0x5f
        /*0046*/ 	.short	0x0101


	//----- nvinfo : EIATTR_VRC_CTA_INIT_COUNT
	.align		4
        /*0048*/ 	.byte	0x02, 0x4a
	.zero		1
	.zero		1


	//----- nvinfo : EIATTR_EXIT_INSTR_OFFSETS
	.align		4
        /*004c*/ 	.byte	0x04, 0x1c
        /*004e*/ 	.short	(.L_725 - .L_724)


	//   ....[0]....
.L_724:
        /*0050*/ 	.word	0x000080b0


	//----- nvinfo : EIATTR_CBANK_PARAM_SIZE
	.align		4
.L_725:
        /*0054*/ 	.byte	0x03, 0x19
        /*0056*/ 	.short	0x0014


	//----- nvinfo : EIATTR_PARAM_CBANK
	.align		4
        /*0058*/ 	.byte	0x04, 0x0a
        /*005a*/ 	.short	(.L_727 - .L_726)
	.align		4
.L_726:
        /*005c*/ 	.word	index@(.nv.constant0._Z22stridedBandwidthKernelILi16ELi128EEvPKcmi)
        /*0060*/ 	.short	0x0380
        /*0062*/ 	.short	0x0014


	//----- nvinfo : EIATTR_SW_WAR
	.align		4
.L_727:
        /*0064*/ 	.byte	0x04, 0x36
        /*0066*/ 	.short	(.L_729 - .L_728)
.L_728:
        /*0068*/ 	.word	0x00000008
.L_729:


//--------------------- .nv.info._Z22stridedBandwidthKernelILi16ELi64EEvPKcmi --------------------------
	.section	.nv.info._Z22stridedBandwidthKernelILi16ELi64EEvPKcmi,"",@"SHT_CUDA_INFO"
	.sectionflags	@""
	.align	4


	//----- nvinfo : EIATTR_CUDA_API_VERSION
	.align		4
        /*0000*/ 	.byte	0x04, 0x37
        /*0002*/ 	.short	(.L_731 - .L_730)
.L_730:
        /*0004*/ 	.word	0x00000082


	//----- nvinfo : EIATTR_KPARAM_INFO
	.align		4
.L_731:
        /*0008*/ 	.byte	0x04, 0x17
        /*000a*/ 	.short	(.L_733 - .L_732)
.L_732:
        /*000c*/ 	.word	0x00000000
        /*0010*/ 	.short	0x0002
        /*0012*/ 	.short	0x0010
        /*0014*/ 	.byte	0x00, 0xf0, 0x11, 0x00


	//----- nvinfo : EIATTR_KPARAM_INFO
	.align		4
.L_733:
        /*0018*/ 	.byte	0x04, 0x17
        /*001a*/ 	.short	(.L_735 - .L_734)
.L_734:
        /*001c*/ 	.word	0x00000000
        /*0020*/ 	.short	0x0001
        /*0022*/ 	.short	0x0008
        /*0024*/ 	.byte	0x00, 0xf0, 0x21, 0x00


	//----- nvinfo : EIATTR_KPARAM_INFO
	.align		4
.L_735:
        /*0028*/ 	.byte	0x04, 0x17
        /*002a*/ 	.short	(.L_737 - .L_736)
.L_736:
        /*002c*/ 	.word	0x00000000
        /*0030*/ 	.short	0x0000
        /*0032*/ 	.short	0x0000
        /*0034*/ 	.byte	0x00, 0xf5, 0x21, 0x00


	//----- nvinfo : EIATTR_SPARSE_MMA_MASK
	.align		4
.L_737:
        /*0038*/ 	.byte	0x03, 0x50
        /*003a*/ 	.short	0x0000


	//----- nvinfo : EIATTR_MAXREG_COUNT
	.align		4
        /*003c*/ 	.byte	0x03, 0x1b
        /*003e*/ 	.short	0x00ff


	//----- nvinfo : EIATTR_NUM_BARRIERS
	.align		4
        /*0040*/ 	.byte	0x02, 0x4c
        /*0042*/ 	.byte	0x01
	.zero		1


	//----- nvinfo : EIATTR_MERCURY_ISA_VERSION
	.align		4
        /*0044*/ 	.byte	0x03, 0x5f
        /*0046*/ 	.short	0x0101


	//----- nvinfo : EIATTR_VRC_CTA_INIT_COUNT
	.align		4
        /*0048*/ 	.byte	0x02, 0x4a
	.zero		1
	.zero		1


	//----- nvinfo : EIATTR_EXIT_INSTR_OFFSETS
	.align		4
        /*004c*/ 	.byte	0x04, 0x1c
        /*004e*/ 	.short	(.L_739 - .L_738)


	//   ....[0]....
.L_738:
        /*0050*/ 	.word	0x000040b0


	//----- nvinfo : EIATTR_CBANK_PARAM_SIZE
	.align		4
.L_739:
        /*0054*/ 	.byte	0x03, 0x19
        /*0056*/ 	.short	0x0014


	//----- nvinfo : EIATTR_PARAM_CBANK
	.align		4
        /*0058*/ 	.byte	0x04, 0x0a
        /*005a*/ 	.short	(.L_741 - .L_740)
	.align		4
.L_740:
        /*005c*/ 	.word	index@(.nv.constant0._Z22stridedBandwidthKernelILi16ELi64EEvPKcmi)
        /*0060*/ 	.short	0x0380
        /*0062*/ 	.short	0x0014


	//----- nvinfo : EIATTR_SW_WAR
	.align		4
.L_741:
        /*0064*/ 	.byte	0x04, 0x36
        /*0066*/ 	.short	(.L_743 - .L_742)
.L_742:
        /*0068*/ 	.word	0x00000008
.L_743:


//--------------------- .nv.info._Z22stridedBandwidthKernelILi16ELi32EEvPKcmi --------------------------
	.section	.nv.info._Z22stridedBandwidthKernelILi16ELi32EEvPKcmi,"",@"SHT_CUDA_INFO"
	.sectionflags	@""
	.align	4


	//----- nvinfo : EIATTR_CUDA_API_VERSION
	.align		4
        /*0000*/ 	.byte	0x04, 0x37
        /*0002*/ 	.short	(.L_745 - .L_744)
.L_744:
        /*0004*/ 	.word	0x00000082


	//----- nvinfo : EIATTR_KPARAM_INFO
	.align		4
.L_745:
        /*0008*/ 	.byte	0x04, 0x17
        /*000a*/ 	.short	(.L_747 - .L_746)
.L_746:
        /*000c*/ 	.word	0x00000000
        /*0010*/ 	.short	0x0002
        /*0012*/ 	.short	0x0010
        /*0014*/ 	.byte	0x00, 0xf0, 0x11, 0x00


	//----- nvinfo : EIATTR_KPARAM_INFO
	.align		4
.L_747:
        /*0018*/ 	.byte	0x04, 0x17
        /*001a*/ 	.short	(.L_749 - .L_748)
.L_748:
        /*001c*/ 	.word	0x00000000
        /*0020*/ 	.short	0x0001
        /*0022*/ 	.short	0x0008
        /*0024*/ 	.byte	0x00, 0xf0, 0x21, 0x00


	//----- nvinfo : EIATTR_KPARAM_INFO
	.align		4
.L_749:
        /*0028*/ 	.byte	0x04, 0x17
        /*002a*/ 	.short	(.L_751 - .L_750)
.L_750:
        /*002c*/ 	.word	0x00000000
        /*0030*/ 	.short	0x0000
        /*0032*/ 	.short	0x0000
        /*0034*/ 	.byte	0x00, 0xf5, 0x21, 0x00


	//----- nvinfo : EIATTR_SPARSE_MMA_MASK
	.align		4
.L_751:
        /*0038*/ 	.byte	0x03, 0x50
        /*003a*/ 	.short	0x0000


	//----- nvinfo : EIATTR_MAXREG_COUNT
	.align		4
        /*003c*/ 	.byte	0x03, 0x1b
        /*003e*/ 	.short	0x00ff


	//----- nvinfo : EIATTR_NUM_BARRIERS
	.align		4
        /*0040*/ 	.byte	0x02, 0x4c
        /*0042*/ 	.byte	0x01
	.zero		1


	//----- nvinfo : EIATTR_MERCURY_ISA_VERSION
	.align		4
        /*0044*/ 	.byte	0x03, 0x5f
        /*0046*/ 	.short	0x0101


	//----- nvinfo : EIATTR_VRC_CTA_INIT_COUNT
	.align		4
        /*0048*/ 	.byte	0x02, 0x4a
	.zero		1
	.zero		1


	//----- nvinfo : EIATTR_EXIT_INSTR_OFFSETS
	.align		4
        /*004c*/ 	.byte	0x04, 0x1c
        /*004e*/ 	.short	(.L_753 - .L_752)


	//   ....[0]....
.L_752:
        /*0050*/ 	.word	0x000020b0


	//----- nvinfo : EIATTR_CBANK_PARAM_SIZE
	.align		4
.L_753:
        /*0054*/ 	.byte	0x03, 0x19
        /*0056*/ 	.short	0x0014


	//----- nvinfo : EIATTR_PARAM_CBANK
	.align		4
        /*0058*/ 	.byte	0x04, 0x0a
        /*005a*/ 	.short	(.L_755 - .L_754)
	.align		4
.L_754:
        /*005c*/ 	.word	index@(.nv.constant0._Z22stridedBandwidthKernelILi16ELi32EEvPKcmi)
        /*0060*/ 	.short	0x0380
        /*0062*/ 	.short	0x0014


	//----- nvinfo : EIATTR_SW_WAR
	.align		4
.L_755:
        /*0064*/ 	.byte	0x04, 0x36
        /*0066*/ 	.short	(.L_757 - .L_756)
.L_756:
        /*0068*/ 	.word	0x00000008
.L_757:


//--------------------- .nv.info._Z22stridedBandwidthKernelILi16ELi16EEvPKcmi --------------------------
	.section	.nv.info._Z22stridedBandwidthKernelILi16ELi16EEvPKcmi,"",@"SHT_CUDA_INFO"
	.sectionflags	@""
	.align	4


	//----- nvinfo : EIATTR_CUDA_API_VERSION
	.align		4
        /*0000*/ 	.byte	0x04, 0x37
        /*0002*/ 	.short	(.L_759 - .L_758)
.L_758:
        /*0004*/ 	.word	0x00000082


	//----- nvinfo : EIATTR_KPARAM_INFO
	.align		4
.L_759:
        /*0008*/ 	.byte	0x04, 0x17
        /*000a*/ 	.short	(.L_761 - .L_760)
.L_760:
        /*000c*/ 	.word	0x00000000
        /*0010*/ 	.short	0x0002
        /*0012*/ 	.short	0x0010
        /*0014*/ 	.byte	0x00, 0xf0, 0x11, 0x00


	//----- nvinfo : EIATTR_KPARAM_INFO
	.align		4
.L_761:
        /*0018*/ 	.byte	0x04, 0x17
        /*001a*/ 	.short	(.L_763 - .L_762)
.L_762:
        /*001c*/ 	.word	0x00000000
        /*0020*/ 	.short	0x0001
        /*0022*/ 	.short	0x0008
        /*0024*/ 	.byte	0x00, 0xf0, 0x21, 0x00


	//----- nvinfo : EIATTR_KPARAM_INFO
	.align		4
.L_763:
        /*0028*/ 	.byte	0x04, 0x17
        /*002a*/ 	.short	(.L_765 - .L_764)
.L_764:
        /*002c*/ 	.word	0x00000000
        /*0030*/ 	.short	0x0000
        /*0032*/ 	.short	0x0000
        /*0034*/ 	.byte	0x00, 0xf5, 0x21, 0x00


	//----- nvinfo : EIATTR_SPARSE_MMA_MASK
	.align		4
.L_765:
        /*0038*/ 	.byte	0x03, 0x50
        /*003a*/ 	.short	0x0000


	//----- nvinfo : EIATTR_MAXREG_COUNT
	.align		4
        /*003c*/ 	.byte	0x03, 0x1b
        /*003e*/ 	.short	0x00ff


	//----- nvinfo : EIATTR_NUM_BARRIERS
	.align		4
        /*0040*/ 	.byte	0x02, 0x4c
        /*0042*/ 	.byte	0x01
	.zero		1


	//----- nvinfo : EIATTR_MERCURY_ISA_VERSION
	.align		4
        /*0044*/ 	.byte	0x03, 0x5f
        /*0046*/ 	.short	0x0101


	//----- nvinfo : EIATTR_VRC_CTA_INIT_COUNT
	.align		4
        /*0048*/ 	.byte	0x02, 0x4a
	.zero		1
	.zero		1


	//----- nvinfo : EIATTR_EXIT_INSTR_OFFSETS
	.align		4
        /*004c*/ 	.byte	0x04, 0x1c
        /*004e*/ 	.short	(.L_767 - .L_766)


	//   ....[0]....
.L_766:
        /*0050*/ 	.word	0x000010b0


	//----- nvinfo : EIATTR_CBANK_PARAM_SIZE
	.align		4
.L_767:
        /*0054*/ 	.byte	0x03, 0x19
        /*0056*/ 	.short	0x0014


	//----- nvinfo : EIATTR_PARAM_CBANK
	.align		4
        /*0058*/ 	.byte	0x04, 0x0a
        /*005a*/ 	.short	(.L_769 - .L_768)
	.align		4
.L_768:
        /*005c*/ 	.word	index@(.nv.constant0._Z22stridedBandwidthKernelILi16ELi16EEvPKcmi)
        /*0060*/ 	.short	0x0380
        /*0062*/ 	.short	0x0014


	//----- nvinfo : EIATTR_SW_WAR
	.align		4
.L_769:
        /*0064*/ 	.byte	0x04, 0x36
        /*0066*/ 	.short	(.L_771 - .L_770)
.L_770:
        /*0068*/ 	.word	0x00000008
.L_771:


//--------------------- .nv.info._Z22stridedBandwidthKernelILi16ELi8EEvPKcmi --------------------------
	.section	.nv.info._Z22stridedBandwidthKernelILi16ELi8EEvPKcmi,"",@"SHT_CUDA_INFO"
	.sectionflags	@""
	.align	4


	//----- nvinfo : EIATTR_CUDA_API_VERSION
	.align		4
        /*0000*/ 	.byte	0x04, 0x37
        /*0002*/ 	.short	(.L_773 - .L_772)
.L_772:
        /*0004*/ 	.word	0x00000082


	//----- nvinfo : EIATTR_KPARAM_INFO
	.align		4
.L_773:
        /*0008*/ 	.byte	0x04, 0x17
        /*000a*/ 	.short	(.L_775 - .L_774)
.L_774:
        /*000c*/ 	.word	0x00000000
        /*0010*/ 	.short	0x0002
        /*0012*/ 	.short	0x0010
        /*0014*/ 	.byte	0x00, 0xf0, 0x11, 0x00


	//----- nvinfo : EIATTR_KPARAM_INFO
	.align		4
.L_775:
        /*0018*/ 	.byte	0x04, 0x17
        /*001a*/ 	.short	(.L_777 - .L_776)
.L_776:
        /*001c*/ 	.word	0x00000000
        /*0020*/ 	.short	0x0001
        /*0022*/ 	.short	0x0008
        /*0024*/ 	.byte	0x00, 0xf0, 0x21, 0x00


	//----- nvinfo : EIATTR_KPARAM_INFO
	.align		4
.L_777:
        /*0028*/ 	.byte	0x04, 0x17
        /*002a*/ 	.short	(.L_779 - .L_778)
.L_778:
        /*002c*/ 	.word	0x00000000
        /*0030*/ 	.short	0x0000
        /*0032*/ 	.short	0x0000
        /*0034*/ 	.byte	0x00, 0xf5, 0x21, 0x00


	//----- nvinfo : EIATTR_SPARSE_MMA_MASK
	.align		4
.L_779:
        /*0038*/ 	.byte	0x03, 0x50
        /*003a*/ 	.short	0x0000


	//----- nvinfo : EIATTR_MAXREG_COUNT
	.align		4
        /*003c*/ 	.byte	0x03, 0x1b
        /*003e*/ 	.short	0x00ff


	//----- nvinfo : EIATTR_NUM_BARRIERS
	.align		4
        /*0040*/ 	.byte	0x02, 0x4c
        /*0042*/ 	.byte	0x01
	.zero		1


	//----- nvinfo : EIATTR_MERCURY_ISA_VERSION
	.align		4
        /*0044*/ 	.byte	0x03, 0x5f
        /*0046*/ 	.short	0x0101


	//----- nvinfo : EIATTR_VRC_CTA_INIT_COUNT
	.align		4
        /*0048*/ 	.byte	0x02, 0x4a
	.zero		1
	.zero		1


	//----- nvinfo : EIATTR_EXIT_INSTR_OFFSETS
	.align		4
        /*004c*/ 	.byte	0x04, 0x1c
        /*004e*/ 	.short	(.L_781 - .L_780)


	//   ....[0]....
.L_780:
        /*0050*/ 	.word	0x000008b0


	//----- nvinfo : EIATTR_CBANK_PARAM_SIZE
	.align		4
.L_781:
        /*0054*/ 	.byte	0x03, 0x19
        /*0056*/ 	.short	0x0014


	//----- nvinfo : EIATTR_PARAM_CBANK
	.align		4
        /*0058*/ 	.byte	0x04, 0x0a
        /*005a*/ 	.short	(.L_783 - .L_782)
	.align		4
.L_782:
        /*005c*/ 	.word	index@(.nv.constant0._Z22stridedBandwidthKernelILi16ELi8EEvPKcmi)
        /*0060*/ 	.short	0x0380
        /*0062*/ 	.short	0x0014


	//----- nvinfo : EIATTR_SW_WAR
	.align		4
.L_783:
        /*0064*/ 	.byte	0x04, 0x36
        /*0066*/ 	.short	(.L_785 - .L_784)
.L_784:
        /*0068*/ 	.word	0x00000008
.L_785:


//--------------------- .nv.info._Z22stridedBandwidthKernelILi16ELi4EEvPKcmi --------------------------
	.section	.nv.info._Z22stridedBandwidthKernelILi16ELi4EEvPKcmi,"",@"SHT_CUDA_INFO"
	.sectionflags	@""
	.align	4


	//----- nvinfo : EIATTR_CUDA_API_VERSION
	.align		4
        /*0000*/ 	.byte	0x04, 0x37
        /*0002*/ 	.short	(.L_787 - .L_786)
.L_786:
        /*0004*/ 	.word	0x00000082


	//----- nvinfo : EIATTR_KPARAM_INFO
	.align		4
.L_787:
        /*0008*/ 	.byte	0x04, 0x17
        /*000a*/ 	.short	(.L_789 - .L_788)
.L_788:
        /*000c*/ 	.word	0x00000000
        /*0010*/ 	.short	0x0002
        /*0012*/ 	.short	0x0010
        /*0014*/ 	.byte	0x00, 0xf0, 0x11, 0x00


	//----- nvinfo : EIATTR_KPARAM_INFO
	.align		4
.L_789:
        /*0018*/ 	.byte	0x04, 0x17
        /*001a*/ 	.short	(.L_791 - .L_790)
.L_790:
        /*001c*/ 	.word	0x00000000
        /*0020*/ 	.short	0x0001
        /*0022*/ 	.short	0x0008
        /*0024*/ 	.byte	0x00, 0xf0, 0x21, 0x00


	//----- nvinfo : EIATTR_KPARAM_INFO
	.align		4
.L_791:
        /*0028*/ 	.byte	0x04, 0x17
        /*002a*/ 	.short	(.L_793 - .L_792)
.L_792:
        /*002c*/ 	.word	0x00000000
        /*0030*/ 	.short	0x0000
        /*0032*/ 	.short	0x0000
        /*0034*/ 	.byte	0x00, 0xf5, 0x21, 0x00


	//----- nvinfo : EIATTR_SPARSE_MMA_MASK
	.align		4
.L_793:
        /*0038*/ 	.byte	0x03, 0x50
        /*003a*/ 	.short	0x0000


	//----- nvinfo : EIATTR_MAXREG_COUNT
	.align		4
        /*003c*/ 	.byte	0x03, 0x1b
        /*003e*/ 	.short	0x00ff


	//----- nvinfo : EIATTR_NUM_BARRIERS
	.align		4
        /*0040*/ 	.byte	0x02, 0x4c
        /*0042*/ 	.byte	0x01
	.zero		1


	//----- nvinfo : EIATTR_MERCURY_ISA_VERSION
	.align		4
        /*0044*/ 	.byte	0x03, 0x5f
        /*0046*/ 	.short	0x0101


	//----- nvinfo : EIATTR_VRC_CTA_INIT_COUNT
	.align		4
        /*0048*/ 	.byte	0x02, 0x4a
	.zero		1
	.zero		1


	//----- nvinfo : EIATTR_EXIT_INSTR_OFFSETS
	.align		4
        /*004c*/ 	.byte	0x04, 0x1c
        /*004e*/ 	.short	(.L_795 - .L_794)


	//   ....[0]....
.L_794:
        /*0050*/ 	.word	0x000004b0


	//----- nvinfo : EIATTR_CBANK_PARAM_SIZE
	.align		4
.L_795:
        /*0054*/ 	.byte	0x03, 0x19
        /*0056*/ 	.short	0x0014


	//----- nvinfo : EIATTR_PARAM_CBANK
	.align		4
        /*0058*/ 	.byte	0x04, 0x0a
        /*005a*/ 	.short	(.L_797 - .L_796)
	.align		4
.L_796:
        /*005c*/ 	.word	index@(.nv.constant0._Z22stridedBandwidthKernelILi16ELi4EEvPKcmi)
        /*0060*/ 	.short	0x0380
        /*0062*/ 	.short	0x0014


	//----- nvinfo : EIATTR_SW_WAR
	.align		4
.L_797:
        /*0064*/ 	.byte	0x04, 0x36
        /*0066*/ 	.short	(.L_799 - .L_798)
.L_798:
        /*0068*/ 	.word	0x00000008
.L_799:


//--------------------- .nv.info._Z22stridedBandwidthKernelILi16ELi2EEvPKcmi --------------------------
	.section	.nv.info._Z22stridedBandwidthKernelILi16ELi2EEvPKcmi,"",@"SHT_CUDA_INFO"
	.sectionflags	@""
	.align	4


	//----- nvinfo : EIATTR_CUDA_API_VERSION
	.align		4
        /*0000*/ 	.byte	0x04, 0x37
        /*0002*/ 	.short	(.L_801 - .L_800)
.L_800:
        /*0004*/ 	.word	0x00000082


	//----- nvinfo : EIATTR_KPARAM_INFO
	.align		4
.L_801:
        /*0008*/ 	.byte	0x04, 0x17
        /*000a*/ 	.short	(.L_803 - .L_802)
.L_802:
        /*000c*/ 	.word	0x00000000
        /*0010*/ 	.short	0x0002
        /*0012*/ 	.short	0x0010
        /*0014*/ 	.byte	0x00, 0xf0, 0x11, 0x00


	//----- nvinfo : EIATTR_KPARAM_INFO
	.align		4
.L_803:
        /*0018*/ 	.byte	0x04, 0x17
        /*001a*/ 	.short	(.L_805 - .L_804)
.L_804:
        /*001c*/ 	.word	0x00000000
        /*0020*/ 	.short	0x0001
        /*0022*/ 	.short	0x0008
        /*0024*/ 	.byte	0x00, 0xf0, 0x21, 0x00


	//----- nvinfo : EIATTR_KPARAM_INFO
	.align		4
.L_805:
        /*0028*/ 	.byte	0x04, 0x17
        /*002a*/ 	.short	(.L_807 - .L_806)
.L_806:
        /*002c*/ 	.word	0x00000000
        /*0030*/ 	.short	0x0000
        /*0032*/ 	.short	0x0000
        /*0034*/ 	.byte	0x00, 0xf5, 0x21, 0x00


	//----- nvinfo : EIATTR_SPARSE_MMA_MASK
	.align		4
.L_807:
        /*0038*/ 	.byte	0x03, 0x50
        /*003a*/ 	.short	0x0000


	//----- nvinfo : EIATTR_MAXREG_COUNT
	.align		4
        /*003c*/ 	.byte	0x03, 0x1b
        /*003e*/ 	.short	0x00ff


	//----- nvinfo : EIATTR_NUM_BARRIERS
	.align		4
        /*0040*/ 	.byte	0x02, 0x4c
        /*0042*/ 	.byte	0x01
	.zero		1


	//----- nvinfo : EIATTR_MERCURY_ISA_VERSION
	.align		4
        /*0044*/ 	.byte	0x03, 0x5f
        /*0046*/ 	.short	0x0101


	//----- nvinfo : EIATTR_VRC_CTA_INIT_COUNT
	.align		4
        /*0048*/ 	.byte	0x02, 0x4a
	.zero		1
	.zero		1


	//----- nvinfo : EIATTR_EXIT_INSTR_OFFSETS
	.align		4
        /*004c*/ 	.byte	0x04, 0x1c
        /*004e*/ 	.short	(.L_809 - .L_808)


	//   ....[0]....
.L_808:
        /*0050*/ 	.word	0x00000280


	//----- nvinfo : EIATTR_CBANK_PARAM_SIZE
	.align		4
.L_809:
        /*0054*/ 	.byte	0x03, 0x19
        /*0056*/ 	.short	0x0014


	//----- nvinfo : EIATTR_PARAM_CBANK
	.align		4
        /*0058*/ 	.byte	0x04, 0x0a
        /*005a*/ 	.short	(.L_811 - .L_810)
	.align		4
.L_810:
        /*005c*/ 	.word	index@(.nv.constant0._Z22stridedBandwidthKernelILi16ELi2EEvPKcmi)
        /*0060*/ 	.short	0x0380
        /*0062*/ 	.short	0x0014


	//----- nvinfo : EIATTR_SW_WAR
	.align		4
.L_811:
        /*0064*/ 	.byte	0x04, 0x36
        /*0066*/ 	.short	(.L_813 - .L_812)
.L_812:
        /*0068*/ 	.word	0x00000008
.L_813:


//--------------------- .nv.info._Z22stridedBandwidthKernelILi16ELi1EEvPKcmi --------------------------
	.section	.nv.info._Z22stridedBandwidthKernelILi16ELi1EEvPKcmi,"",@"SHT_CUDA_INFO"
	.sectionflags	@""
	.align	4


	//----- nvinfo : EIATTR_CUDA_API_VERSION
	.align		4
        /*0000*/ 	.byte	0x04, 0x37
        /*0002*/ 	.short	(.L_815 - .L_814)
.L_814:
        /*0004*/ 	.word	0x00000082


	//----- nvinfo : EIATTR_KPARAM_INFO
	.align		4
.L_815:
        /*0008*/ 	.byte	0x04, 0x17
        /*000a*/ 	.short	(.L_817 - .L_816)
.L_816:
        /*000c*/ 	.word	0x00000000
        /*0010*/ 	.short	0x0002
        /*0012*/ 	.short	0x0010
        /*0014*/ 	.byte	0x00, 0xf0, 0x11, 0x00


	//----- nvinfo : EIATTR_KPARAM_INFO
	.align		4
.L_817:
        /*0018*/ 	.byte	0x04, 0x17
        /*001a*/ 	.short	(.L_819 - .L_818)
.L_818:
        /*001c*/ 	.word	0x00000000
        /*0020*/ 	.short	0x0001
        /*0022*/ 	.short	0x0008
        /*0024*/ 	.byte	0x00, 0xf0, 0x21, 0x00


	//----- nvinfo : EIATTR_KPARAM_INFO
	.align		4
.L_819:
        /*0028*/ 	.byte	0x04, 0x17
        /*002a*/ 	.short	(.L_821 - .L_820)
.L_820:
        /*002c*/ 	.word	0x00000000
        /*0030*/ 	.short	0x0000
        /*0032*/ 	.short	0x0000
        /*0034*/ 	.byte	0x00, 0xf5, 0x21, 0x00


	//----- nvinfo : EIATTR_SPARSE_MMA_MASK
	.align		4
.L_821:
        /*0038*/ 	.byte	0x03, 0x50
        /*003a*/ 	.short	0x0000


	//----- nvinfo : EIATTR_MAXREG_COUNT
	.align		4
        /*003c*/ 	.byte	0x03, 0x1b
        /*003e*/ 	.short	0x00ff


	//----- nvinfo : EIATTR_NUM_BARRIERS
	.align		4
        /*0040*/ 	.byte	0x02, 0x4c
        /*0042*/ 	.byte	0x01
	.zero		1


	//----- nvinfo : EIATTR_MERCURY_ISA_VERSION
	.align		4
        /*0044*/ 	.byte	0x03, 0x5f
        /*0046*/ 	.short	0x0101


	//----- nvinfo : EIATTR_VRC_CTA_INIT_COUNT
	.align		4
        /*0048*/ 	.byte	0x02, 0x4a
	.zero		1
	.zero		1


	//----- nvinfo : EIATTR_EXIT_INSTR_OFFSETS
	.align		4
        /*004c*/ 	.byte	0x04, 0x1c
        /*004e*/ 	.short	(.L_823 - .L_822)


	//   ....[0]....
.L_822:
        /*0050*/ 	.word	0x000001d0


	//----- nvinfo : EIATTR_CRS_STACK_SIZE
	.align		4
.L_823:
        /*0054*/ 	.byte	0x04, 0x1e
        /*0056*/ 	.short	(.L_825 - .L_824)
.L_824:
        /*0058*/ 	.word	0x00000000


	//----- nvinfo : EIATTR_CBANK_PARAM_SIZE
	.align		4
.L_825:
        /*005c*/ 	.byte	0x03, 0x19
        /*005e*/ 	.short	0x0014


	//----- nvinfo : EIATTR_PARAM_CBANK
	.align		4
        /*0060*/ 	.byte	0x04, 0x0a
        /*0062*/ 	.short	(.L_827 - .L_826)
	.align		4
.L_826:
        /*0064*/ 	.word	index@(.nv.constant0._Z22stridedBandwidthKernelILi16ELi1EEvPKcmi)
        /*0068*/ 	.short	0x0380
        /*006a*/ 	.short	0x0014


	//----- nvinfo : EIATTR_SW_WAR
	.align		4
.L_827:
        /*006c*/ 	.byte	0x04, 0x36
        /*006e*/ 	.short	(.L_829 - .L_828)
.L_828:
        /*0070*/ 	.word	0x00000008
.L_829:


//--------------------- .nv.info._Z22stridedBandwidthKernelILi8ELi256EEvPKcmi --------------------------
	.section	.nv.info._Z22stridedBandwidthKernelILi8ELi256EEvPKcmi,"",@"SHT_CUDA_INFO"
	.sectionflags	@""
	.align	4


	//----- nvinfo : EIATTR_CUDA_API_VERSION
	.align		4
        /*0000*/ 	.byte	0x04, 0x37
        /*0002*/ 	.short	(.L_831 - .L_830)
.L_830:
        /*0004*/ 	.word	0x00000082


	//----- nvinfo : EIATTR_KPARAM_INFO
	.align		4
.L_831:
        /*0008*/ 	.byte	0x04, 0x17
        /*000a*/ 	.short	(.L_833 - .L_832)
.L_832:
        /*000c*/ 	.word	0x00000000
        /*0010*/ 	.short	0x0002
        /*0012*/ 	.short	0x0010
        /*0014*/ 	.byte	0x00, 0xf0, 0x11, 0x00


	//----- nvinfo : EIATTR_KPARAM_INFO
	.align		4
.L_833:
        /*0018*/ 	.byte	0x04, 0x17
        /*001a*/ 	.short	(.L_835 - .L_834)
.L_834:
        /*001c*/ 	.word	0x00000000
        /*0020*/ 	.short	0x0001
        /*0022*/ 	.short	0x0008
        /*0024*/ 	.byte	0x00, 0xf0, 0x21, 0x00


	//----- nvinfo : EIATTR_KPARAM_INFO
	.align		4
.L_835:
        /*0028*/ 	.byte	0x04, 0x17
        /*002a*/ 	.short	(.L_837 - .L_836)
.L_836:
        /*002c*/ 	.word	0x00000000
        /*0030*/ 	.short	0x0000
        /*0032*/ 	.short	0x0000
        /*0034*/ 	.byte	0x00, 0xf5, 0x21, 0x00


	//----- nvinfo : EIATTR_SPARSE_MMA_MASK
	.align		4
.L_837:
        /*0038*/ 	.byte	0x03, 0x50
        /*003a*/ 	.short	0x0000


	//----- nvinfo : EIATTR_MAXREG_COUNT
	.align		4
        /*003c*/ 	.byte	0x03, 0x1b
        /*003e*/ 	.short	0x00ff


	//----- nvinfo : EIATTR_NUM_BARRIERS
	.align		4
        /*0040*/ 	.byte	0x02, 0x4c
        /*0042*/ 	.byte	0x01
	.zero		1


	//----- nvinfo : EIATTR_MERCURY_ISA_VERSION
	.align		4
        /*0044*/ 	.byte	0x03, 0x5f
        /*0046*/ 	.short	0x0101


	//----- nvinfo : EIATTR_VRC_CTA_INIT_COUNT
	.align		4
        /*0048*/ 	.byte	0x02, 0x4a
	.zero		1
	.zero		1


	//----- nvinfo : EIATTR_EXIT_INSTR_OFFSETS
	.align		4
        /*004c*/ 	.byte	0x04, 0x1c
        /*004e*/ 	.short	(.L_839 - .L_838)


	//   ....[0]....
.L_838:
        /*0050*/ 	.word	0x00010530


	//----- nvinfo : EIATTR_CBANK_PARAM_SIZE
	.align		4
.L_839:
        /*0054*/ 	.byte	0x03, 0x19
        /*0056*/ 	.short	0x0014


	//----- nvinfo : EIATTR_PARAM_CBANK
	.align		4
        /*0058*/ 	.byte	0x04, 0x0a
        /*005a*/ 	.short	(.L_841 - .L_840)
	.align		4
.L_840:
        /*005c*/ 	.word	index@(.nv.constant0._Z22stridedBandwidthKernelILi8ELi256EEvPKcmi)
        /*0060*/ 	.short	0x0380
        /*0062*/ 	.short	0x0014


	//----- nvinfo : EIATTR_SW_WAR
	.align		4
.L_841:
        /*0064*/ 	.byte	0x04, 0x36
        /*0066*/ 	.short	(.L_843 - .L_842)
.L_842:
        /*0068*/ 	.word	0x00000008
.L_843:


//--------------------- .nv.info._Z22stridedBandwidthKernelILi8ELi128EEvPKcmi --------------------------
	.section	.nv.info._Z22stridedBandwidthKernelILi8ELi128EEvPKcmi,"",@"SHT_CUDA_INFO"
	.sectionflags	@""
	.align	4


	//----- nvinfo : EIATTR_CUDA_API_VERSION
	.align		4
        /*0000*/ 	.byte	0x04, 0x37
        /*0002*/ 	.short	(.L_845 - .L_844)
.L_844:
        /*0004*/ 	.word	0x00000082


	//----- nvinfo : EIATTR_KPARAM_INFO
	.align		4
.L_845:
        /*0008*/ 	.byte	0x04, 0x17
        /*000a*/ 	.short	(.L_847 - .L_846)
.L_846:
        /*000c*/ 	.word	0x00000000
        /*0010*/ 	.short	0x0002
        /*0012*/ 	.short	0x0010
        /*0014*/ 	.byte	0x00, 0xf0, 0x11, 0x00


	//----- nvinfo : EIATTR_KPARAM_INFO
	.align		4
.L_847:
        /*0018*/ 	.byte	0x04, 0x17
        /*001a*/ 	.short	(.L_849 - .L_848)
.L_848:
        /*001c*/ 	.word	0x00000000
        /*0020*/ 	.short	0x0001
        /*0022*/ 	.short	0x0008
        /*0024*/ 	.byte	0x00, 0xf0, 0x21, 0x00


	//----- nvinfo : EIATTR_KPARAM_INFO
	.align		4
.L_849:
        /*0028*/ 	.byte	0x04, 0x17
        /*002a*/ 	.short	(.L_851 - .L_850)
.L_850:
        /*002c*/ 	.word	0x00000000
        /*0030*/ 	.short	0x0000
        /*0032*/ 	.short	0x0000
        /*0034*/ 	.byte	0x00, 0xf5, 0x21, 0x00


	//----- nvinfo : EIATTR_SPARSE_MMA_MASK
	.align		4
.L_851:
        /*0038*/ 	.byte	0x03, 0x50
        /*003a*/ 	.short	0x0000


	//----- nvinfo : EIATTR_MAXREG_COUNT
	.align		4
        /*003c*/ 	.byte	0x03, 0x1b
        /*003e*/ 	.short	0x00ff


	//----- nvinfo : EIATTR_NUM_BARRIERS
	.align		4
        /*0040*/ 	.byte	0x02, 0x4c
        /*0042*/ 	.byte	0x01
	.zero		1


	//----- nvinfo : EIATTR_MERCURY_ISA_VERSION
	.align		4
        /*0044*/ 	.byte	0x03, 0x5f
        /*0046*/ 	.short	0x0101


	//----- nvinfo : EIATTR_VRC_CTA_INIT_COUNT
	.align		4
        /*0048*/ 	.byte	0x02, 0x4a
	.zero		1
	.zero		1


	//----- nvinfo : EIATTR_EXIT_INSTR_OFFSETS
	.align		4
        /*004c*/ 	.byte	0x04, 0x1c
        /*004e*/ 	.short	(.L_853 - .L_852)


	//   ....[0]....
.L_852:
        /*0050*/ 	.word	0x000082f0


	//----- nvinfo : EIATTR_CBANK_PARAM_SIZE
	.align		4
.L_853:
        /*0054*/ 	.byte	0x03, 0x19
        /*0056*/ 	.short	0x0014


	//----- nvinfo : EIATTR_PARAM_CBANK
	.align		4
        /*0058*/ 	.byte	0x04, 0x0a
        /*005a*/ 	.short	(.L_855 - .L_854)
	.align		4
.L_854:
        /*005c*/ 	.word	index@(.nv.constant0._Z22stridedBandwidthKernelILi8ELi128EEvPKcmi)
        /*0060*/ 	.short	0x0380
        /*0062*/ 	.short	0x0014


	//----- nvinfo : EIATTR_SW_WAR
	.align		4
.L_855:
        /*0064*/ 	.byte	0x04, 0x36
        /*0066*/ 	.short	(.L_857 - .L_856)
.L_856:
        /*0068*/ 	.word	0x00000008
.L_857:


//--------------------- .nv.info._Z22stridedBandwidthKernelILi8ELi64EEvPKcmi --------------------------
	.section	.nv.info._Z22stridedBandwidthKernelILi8ELi64EEvPKcmi,"",@"SHT_CUDA_INFO"
	.sectionflags	@""
	.align	4


	//----- nvinfo : EIATTR_CUDA_API_VERSION
	.align		4
        /*0000*/ 	.byte	0x04, 0x37
        /*0002*/ 	.short	(.L_859 - .L_858)
.L_858:
        /*0004*/ 	.word	0x00000082


	//----- nvinfo : EIATTR_KPARAM_INFO
	.align		4
.L_859:
        /*0008*/ 	.byte	0x04, 0x17
        /*000a*/ 	.short	(.L_861 - .L_860)
.L_860:
        /*000c*/ 	.word	0x00000000
        /*0010*/ 	.short	0x0002
        /*0012*/ 	.short	0x0010
        /*0014*/ 	.byte	0x00, 0xf0, 0x11, 0x00


	//----- nvinfo : EIATTR_KPARAM_INFO
	.align		4
.L_861:
        /*0018*/ 	.byte	0x04, 0x17
        /*001a*/ 	.short	(.L_863 - .L_862)
.L_862:
        /*001c*/ 	.word	0x00000000
        /*0020*/ 	.short	0x0001
        /*0022*/ 	.short	0x0008
        /*0024*/ 	.byte	0x00, 0xf0, 0x21, 0x00


	//----- nvinfo : EIATTR_KPARAM_INFO
	.align		4
.L_863:
        /*0028*/ 	.byte	0x04, 0x17
        /*002a*/ 	.short	(.L_865 - .L_864)
.L_864:
        /*002c*/ 	.word	0x00000000
        /*0030*/ 	.short	0x0000
        /*0032*/ 	.short	0x0000
        /*0034*/ 	.byte	0x00, 0xf5, 0x21, 0x00


	//----- nvinfo : EIATTR_SPARSE_MMA_MASK
	.align		4
.L_865:
        /*0038*/ 	.byte	0x03, 0x50
        /*003a*/ 	.short	0x0000


	//----- nvinfo : EIATTR_MAXREG_COUNT
	.align		4
        /*003c*/ 	.byte	0x03, 0x1b
        /*003e*/ 	.short	0x00ff


	//----- nvinfo : EIATTR_NUM_BARRIERS
	.align		4
        /*0040*/ 	.byte	0x02, 0x4c
        /*0042*/ 	.byte	0x01
	.zero		1


	//----- nvinfo : EIATTR_MERCURY_ISA_VERSION
	.align		4
        /*0044*/ 	.byte	0x03, 0x5f
        /*0046*/ 	.short	0x0101


	//----- nvinfo : EIATTR_VRC_CTA_INIT_COUNT
	.align		4
        /*0048*/ 	.byte	0x02, 0x4a
	.zero		1
	.zero		1


	//----- nvinfo : EIATTR_EXIT_INSTR_OFFSETS
	.align		4
        /*004c*/ 	.byte	0x04, 0x1c
        /*004e*/ 	.short	(.L_867 - .L_866)


	//   ....[0]....
.L_866:
        /*0050*/ 	.word	0x000041d0


	//----- nvinfo : EIATTR_CBANK_PARAM_SIZE
	.align		4
.L_867:
        /*0054*/ 	.byte	0x03, 0x19
        /*0056*/ 	.short	0x0014


	//----- nvinfo : EIATTR_PARAM_CBANK
	.align		4
        /*0058*/ 	.byte	0x04, 0x0a
        /*005a*/ 	.short	(.L_869 - .L_868)
	.align		4
.L_868:
        /*005c*/ 	.word	index@(.nv.constant0._Z22stridedBandwidthKernelILi8ELi64EEvPKcmi)
        /*0060*/ 	.short	0x0380
        /*0062*/ 	.short	0x0014


	//----- nvinfo : EIATTR_SW_WAR
	.align		4
.L_869:
        /*0064*/ 	.byte	0x04, 0x36
        /*0066*/ 	.short	(.L_871 - .L_870)
.L_870:
        /*0068*/ 	.word	0x00000008
.L_871:


//--------------------- .nv.info._Z22stridedBandwidthKernelILi8ELi32EEvPKcmi --------------------------
	.section	.nv.info._Z22stridedBandwidthKernelILi8ELi32EEvPKcmi,"",@"SHT_CUDA_INFO"
	.sectionflags	@""
	.align	4


	//----- nvinfo : EIATTR_CUDA_API_VERSION
	.align		4
        /*0000*/ 	.byte	0x04, 0x37
        /*0002*/ 	.short	(.L_873 - .L_872)
.L_872:
        /*0004*/ 	.word	0x00000082


	//----- nvinfo : EIATTR_KPARAM_INFO
	.align		4
.L_873:
        /*0008*/ 	.byte	0x04, 0x17
        /*000a*/ 	.short	(.L_875 - .L_874)
.L_874:
        /*000c*/ 	.word	0x00000000
        /*0010*/ 	.short	0x0002
        /*0012*/ 	.short	0x0010
        /*0014*/ 	.byte	0x00, 0xf0, 0x11, 0x00


	//----- nvinfo : EIATTR_KPARAM_INFO
	.align		4
.L_875:
        /*0018*/ 	.byte	0x04, 0x17
        /*001a*/ 	.short	(.L_877 - .L_876)
.L_876:
        /*001c*/ 	.word	0x00000000
        /*0020*/ 	.short	0x0001
        /*0022*/ 	.short	0x0008
        /*0024*/ 	.byte	0x00, 0xf0, 0x21, 0x00


	//----- nvinfo : EIATTR_KPARAM_INFO
	.align		4
.L_877:
        /*0028*/ 	.byte	0x04, 0x17
        /*002a*/ 	.short	(.L_879 - .L_878)
.L_878:
        /*002c*/ 	.word	0x00000000
        /*0030*/ 	.short	0x0000
        /*0032*/ 	.short	0x0000
        /*0034*/ 	.byte	0x00, 0xf5, 0x21, 0x00


	//----- nvinfo : EIATTR_SPARSE_MMA_MASK
	.align		4
.L_879:
        /*0038*/ 	.byte	0x03, 0x50
        /*003a*/ 	.short	0x0000


	//----- nvinfo : EIATTR_MAXREG_COUNT
	.align		4
        /*003c*/ 	.byte	0x03, 0x1b
        /*003e*/ 	.short	0x00ff


	//----- nvinfo : EIATTR_NUM_BARRIERS
	.align		4
        /*0040*/ 	.byte	0x02, 0x4c
        /*0042*/ 	.byte	0x01
	.zero		1


	//----- nvinfo : EIATTR_MERCURY_ISA_VERSION
	.align		4
        /*0044*/ 	.byte	0x03, 0x5f
        /*0046*/ 	.short	0x0101


	//----- nvinfo : EIATTR_VRC_CTA_INIT_COUNT
	.align		4
        /*0048*/ 	.byte	0x02, 0x4a
	.zero		1
	.zero		1


	//----- nvinfo : EIATTR_EXIT_INSTR_OFFSETS
	.align		4
        /*004c*/ 	.byte	0x04, 0x1c
        /*004e*/ 	.short	(.L_881 - .L_880)


	//   ....[0]....
.L_880:
        /*0050*/ 	.word	0x00002130


	//----- nvinfo : EIATTR_CBANK_PARAM_SIZE
	.align		4
.L_881:
        /*0054*/ 	.byte	0x03, 0x19
        /*0056*/ 	.short	0x0014


	//----- nvinfo : EIATTR_PARAM_CBANK
	.align		4
        /*0058*/ 	.byte	0x04, 0x0a
        /*005a*/ 	.short	(.L_883 - .L_882)
	.align		4
.L_882:
        /*005c*/ 	.word	index@(.nv.constant0._Z22stridedBandwidthKernelILi8ELi32EEvPKcmi)
        /*0060*/ 	.short	0x0380
        /*0062*/ 	.short	0x0014


	//----- nvinfo : EIATTR_SW_WAR
	.align		4
.L_883:
        /*0064*/ 	.byte	0x04, 0x36
        /*0066*/ 	.short	(.L_885 - .L_884)
.L_884:
        /*0068*/ 	.word	0x00000008
.L_885:


//--------------------- .nv.info._Z22stridedBandwidthKernelILi8ELi16EEvPKcmi --------------------------
	.section	.nv.info._Z22stridedBandwidthKernelILi8ELi16EEvPKcmi,"",@"SHT_CUDA_INFO"
	.sectionflags	@""
	.align	4


	//----- nvinfo : EIATTR_CUDA_API_VERSION
	.align		4
        /*0000*/ 	.byte	0x04, 0x37
        /*0002*/ 	.short	(.L_887 - .L_886)
.L_886:
        /*0004*/ 	.word	0x00000082


	//----- nvinfo : EIATTR_KPARAM_INFO
	.align		4
.L_887:
        /*0008*/ 	.byte	0x04, 0x17
        /*000a*/ 	.short	(.L_889 - .L_888)
.L_888:
        /*000c*/ 	.word	0x00000000
        /*0010*/ 	.short	0x0002
        /*0012*/ 	.short	0x0010
        /*0014*/ 	.byte	0x00, 0xf0, 0x11, 0x00


	//----- nvinfo : EIATTR_KPARAM_INFO
	.align		4
.L_889:
        /*0018*/ 	.byte	0x04, 0x17
        /*001a*/ 	.short	(.L_891 - .L_890)
.L_890:
        /*001c*/ 	.word	0x00000000
        /*0020*/ 	.short	0x0001
        /*0022*/ 	.short	0x0008
        /*0024*/ 	.byte	0x00, 0xf0, 0x21, 0x00


	//----- nvinfo : EIATTR_KPARAM_INFO
	.align		4
.L_891:
        /*0028*/ 	.byte	0x04, 0x17
        /*002a*/ 	.short	(.L_893 - .L_892)
.L_892:
        /*002c*/ 	.word	0x00000000
        /*0030*/ 	.short	0x0000
        /*0032*/ 	.short	0x0000
        /*0034*/ 	.byte	0x00, 0xf5, 0x21, 0x00


	//----- nvinfo : EIATTR_SPARSE_MMA_MASK
	.align		4
.L_893:
        /*0038*/ 	.byte	0x03, 0x50
        /*003a*/ 	.short	0x0000


	//----- nvinfo : EIATTR_MAXREG_COUNT
	.align		4
        /*003c*/ 	.byte	0x03, 0x1b
        /*003e*/ 	.short	0x00ff


	//----- nvinfo : EIATTR_NUM_BARRIERS
	.align		4
        /*0040*/ 	.byte	0x02, 0x4c
        /*0042*/ 	.byte	0x01
	.zero		1


	//----- nvinfo : EIATTR_MERCURY_ISA_VERSION
	.align		4
        /*0044*/ 	.byte	0x03, 0x5f
        /*0046*/ 	.short	0x0101


	//----- nvinfo : EIATTR_VRC_CTA_INIT_COUNT
	.align		4
        /*0048*/ 	.byte	0x02, 0x4a
	.zero		1
	.zero		1


	//----- nvinfo : EIATTR_EXIT_INSTR_OFFSETS
	.align		4
        /*004c*/ 	.byte	0x04, 0x1c
        /*004e*/ 	.short	(.L_895 - .L_894)


	//   ....[0]....
.L_894:
        /*0050*/ 	.word	0x000010f0


	//----- nvinfo : EIATTR_CBANK_PARAM_SIZE
	.align		4
.L_895:
        /*0054*/ 	.byte	0x03, 0x19
        /*0056*/ 	.short	0x0014


	//----- nvinfo : EIATTR_PARAM_CBANK
	.align		4
        /*0058*/ 	.byte	0x04, 0x0a
        /*005a*/ 	.short	(.L_897 - .L_896)
	.align		4
.L_896:
        /*005c*/ 	.word	index@(.nv.constant0._Z22stridedBandwidthKernelILi8ELi16EEvPKcmi)
        /*0060*/ 	.short	0x0380
        /*0062*/ 	.short	0x0014


	//----- nvinfo : EIATTR_SW_WAR
	.align		4
.L_897:
        /*0064*/ 	.byte	0x04, 0x36
        /*0066*/ 	.short	(.L_899 - .L_898)
.L_898:
        /*0068*/ 	.word	0x00000008
.L_899:


//--------------------- .nv.info._Z22stridedBandwidthKernelILi8ELi8EEvPKcmi --------------------------
	.section	.nv.info._Z22stridedBandwidthKernelILi8ELi8EEvPKcmi,"",@"SHT_CUDA_INFO"
	.sectionflags	@""
	.align	4


	//----- nvinfo : EIATTR_CUDA_API_VERSION
	.align		4
        /*0000*/ 	.byte	0x04, 0x37
        /*0002*/ 	.short	(.L_901 - .L_900)
.L_900:
        /*0004*/ 	.word	0x00000082


	//----- nvinfo : EIATTR_KPARAM_INFO
	.align		4
.L_901:
        /*0008*/ 	.byte	0x04, 0x17
        /*000a*/ 	.short	(.L_903 - .L_902)
.L_902:
        /*000c*/ 	.word	0x00000000
        /*0010*/ 	.short	0x0002
        /*0012*/ 	.short	0x0010
        /*0014*/ 	.byte	0x00, 0xf0, 0x11, 0x00


	//----- nvinfo : EIATTR_KPARAM_INFO
	.align		4
.L_903:
        /*0018*/ 	.byte	0x04, 0x17
        /*001a*/ 	.short	(.L_905 - .L_904)
.L_904:
        /*001c*/ 	.word	0x00000000
        /*0020*/ 	.short	0x0001
        /*0022*/ 	.short	0x0008
        /*0024*/ 	.byte	0x00, 0xf0, 0x21, 0x00


	//----- nvinfo : EIATTR_KPARAM_INFO
	.align		4
.L_905:
        /*0028*/ 	.byte	0x04, 0x17
        /*002a*/ 	.short	(.L_907 - .L_906)
.L_906:
        /*002c*/ 	.word	0x00000000
        /*0030*/ 	.short	0x0000
        /*0032*/ 	.short	0x0000
        /*0034*/ 	.byte	0x00, 0xf5, 0x21, 0x00


	//----- nvinfo : EIATTR_SPARSE_MMA_MASK
	.align		4
.L_907:
        /*0038*/ 	.byte	0x03, 0x50
        /*003a*/ 	.short	0x0000


	//----- nvinfo : EIATTR_MAXREG_COUNT
	.align		4
        /*003c*/ 	.byte	0x03, 0x1b
        /*003e*/ 	.short	0x00ff


	//----- nvinfo : EIATTR_NUM_BARRIERS
	.align		4
        /*0040*/ 	.byte	0x02, 0x4c
        /*0042*/ 	.byte	0x01
	.zero		1


	//----- nvinfo : EIATTR_MERCURY_ISA_VERSION
	.align		4
        /*0044*/ 	.byte	0x03, 0x5f
        /*0046*/ 	.short	0x0101


	//----- nvinfo : EIATTR_VRC_CTA_INIT_COUNT
	.align		4
        /*0048*/ 	.byte	0x02, 0x4a
	.zero		1
	.zero		1


	//----- nvinfo : EIATTR_EXIT_INSTR_OFFSETS
	.align		4
        /*004c*/ 	.byte	0x04, 0x1c
        /*004e*/ 	.short	(.L_909 - .L_908)


	//   ....[0]....
.L_908:
        /*0050*/ 	.word	0x000008d0


	//----- nvinfo : EIATTR_CBANK_PARAM_SIZE
	.align		4
.L_909:
        /*0054*/ 	.byte	0x03, 0x19
        /*0056*/ 	.short	0x0014


	//----- nvinfo : EIATTR_PARAM_CBANK
	.align		4
        /*0058*/ 	.byte	0x04, 0x0a
        /*005a*/ 	.short	(.L_911 - .L_910)
	.align		4
.L_910:
        /*005c*/ 	.word	index@(.nv.constant0._Z22stridedBandwidthKernelILi8ELi8EEvPKcmi)
        /*0060*/ 	.short	0x0380
        /*0062*/ 	.short	0x0014


	//----- nvinfo : EIATTR_SW_WAR
	.align		4
.L_911:
        /*0064*/ 	.byte	0x04, 0x36
        /*0066*/ 	.short	(.L_913 - .L_912)
.L_912:
        /*0068*/ 	.word	0x00000008
.L_913:


//--------------------- .nv.info._Z22stridedBandwidthKernelILi8ELi4EEvPKcmi --------------------------
	.section	.nv.info._Z22stridedBandwidthKernelILi8ELi4EEvPKcmi,"",@"SHT_CUDA_INFO"
	.sectionflags	@""
	.align	4


	//----- nvinfo : EIATTR_CUDA_API_VERSION
	.align		4
        /*0000*/ 	.byte	0x04, 0x37
        /*0002*/ 	.short	(.L_915 - .L_914)
.L_914:
        /*0004*/ 	.word	0x00000082


	//----- nvinfo : EIATTR_KPARAM_INFO
	.align		4
.L_915:
        /*0008*/ 	.byte	0x04, 0x17
        /*000a*/ 	.short	(.L_917 - .L_916)
.L_916:
        /*000c*/ 	.word	0x00000000
        /*0010*/ 	.short	0x0002
        /*0012*/ 	.short	0x0010
        /*0014*/ 	.byte	0x00, 0xf0, 0x11, 0x00


	//----- nvinfo : EIATTR_KPARAM_INFO
	.align		4
.L_917:
        /*0018*/ 	.byte	0x04, 0x17
        /*001a*/ 	.short	(.L_919 - .L_918)
.L_918:
        /*001c*/ 	.word	0x00000000
        /*0020*/ 	.short	0x0001
        /*0022*/ 	.short	0x0008
        /*0024*/ 	.byte	0x00, 0xf0, 0x21, 0x00


	//----- nvinfo : EIATTR_KPARAM_INFO
	.align		4
.L_919:
        /*0028*/ 	.byte	0x04, 0x17
        /*002a*/ 	.short	(.L_921 - .L_920)
.L_920:
        /*002c*/ 	.word	0x00000000
        /*0030*/ 	.short	0x0000
        /*0032*/ 	.short	0x0000
        /*0034*/ 	.byte	0x00, 0xf5, 0x21, 0x00


	//----- nvinfo : EIATTR_SPARSE_MMA_MASK
	.align		4
.L_921:
        /*0038*/ 	.byte	0x03, 0x50
        /*003a*/ 	.short	0x0000


	//----- nvinfo : EIATTR_MAXREG_COUNT
	.align		4
        /*003c*/ 	.byte	0x03, 0x1b
        /*003e*/ 	.short	0x00ff


	//----- nvinfo : EIATTR_NUM_BARRIERS
	.align		4
        /*0040*/ 	.byte	0x02, 0x4c
        /*0042*/ 	.byte	0x01
	.zero		1


	//----- nvinfo : EIATTR_MERCURY_ISA_VERSION
	.align		4
        /*0044*/ 	.byte	0x03, 0x5f
        /*0046*/ 	.short	0x0101


	//----- nvinfo : EIATTR_VRC_CTA_INIT_COUNT
	.align		4
        /*0048*/ 	.byte	0x02, 0x4a
	.zero		1
	.zero		1


	//----- nvinfo : EIATTR_EXIT_INSTR_OFFSETS
	.align		4
        /*004c*/ 	.byte	0x04, 0x1c
        /*004e*/ 	.short	(.L_923 - .L_922)


	//   ....[0]....
.L_922:
        /*0050*/ 	.word	0x000004b0


	//----- nvinfo : EIATTR_CBANK_PARAM_SIZE
	.align		4
.L_923:
        /*0054*/ 	.byte	0x03, 0x19
        /*0056*/ 	.short	0x0014


	//----- nvinfo : EIATTR_PARAM_CBANK
	.align		4
        /*0058*/ 	.byte	0x04, 0x0a
        /*005a*/ 	.short	(.L_925 - .L_924)
	.align		4
.L_924:
        /*005c*/ 	.word	index@(.nv.constant0._Z22stridedBandwidthKernelILi8ELi4EEvPKcmi)
        /*0060*/ 	.short	0x0380
        /*0062*/ 	.short	0x0014


	//----- nvinfo : EIATTR_SW_WAR
	.align		4
.L_925:
        /*0064*/ 	.byte	0x04, 0x36
        /*0066*/ 	.short	(.L_927 - .L_926)
.L_926:
        /*0068*/ 	.word	0x00000008
.L_927:


//--------------------- .nv.info._Z22stridedBandwidthKernelILi8ELi2EEvPKcmi --------------------------
	.section	.nv.info._Z22stridedBandwidthKernelILi8ELi2EEvPKcmi,"",@"SHT_CUDA_INFO"
	.sectionflags	@""
	.align	4


	//----- nvinfo : EIATTR_CUDA_API_VERSION
	.align		4
        /*0000*/ 	.byte	0x04, 0x37
        /*0002*/ 	.short	(.L_929 - .L_928)
.L_928:
        /*0004*/ 	.word	0x00000082


	//----- nvinfo : EIATTR_KPARAM_INFO
	.align		4
.L_929:
        /*0008*/ 	.byte	0x04, 0x17
        /*000a*/ 	.short	(.L_931 - .L_930)
.L_930:
        /*000c*/ 	.word	0x00000000
        /*0010*/ 	.short	0x0002
        /*0012*/ 	.short	0x0010
        /*0014*/ 	.byte	0x00, 0xf0, 0x11, 0x00


	//----- nvinfo : EIATTR_KPARAM_INFO
	.align		4
.L_931:
        /*0018*/ 	.byte	0x04, 0x17
        /*001a*/ 	.short	(.L_933 - .L_932)
.L_932:
        /*001c*/ 	.word	0x00000000
        /*0020*/ 	.short	0x0001
        /*0022*/ 	.short	0x0008
        /*0024*/ 	.byte	0x00, 0xf0, 0x21, 0x00


	//----- nvinfo : EIATTR_KPARAM_INFO
	.align		4
.L_933:
        /*0028*/ 	.byte	0x04, 0x17
        /*002a*/ 	.short	(.L_935 - .L_934)
.L_934:
        /*002c*/ 	.word	0x00000000
        /*0030*/ 	.short	0x0000
        /*0032*/ 	.short	0x0000
        /*0034*/ 	.byte	0x00, 0xf5, 0x21, 0x00


	//----- nvinfo : EIATTR_SPARSE_MMA_MASK
	.align		4
.L_935:
        /*0038*/ 	.byte	0x03, 0x50
        /*003a*/ 	.short	0x0000


	//----- nvinfo : EIATTR_MAXREG_COUNT
	.align		4
        /*003c*/ 	.byte	0x03, 0x1b
        /*003e*/ 	.short	0x00ff


	//----- nvinfo : EIATTR_NUM_BARRIERS
	.align		4
        /*0040*/ 	.byte	0x02, 0x4c
        /*0042*/ 	.byte	0x01
	.zero		1


	//----- nvinfo : EIATTR_MERCURY_ISA_VERSION
	.align		4
        /*0044*/ 	.byte	0x03, 0x5f
        /*0046*/ 	.short	0x0101


	//----- nvinfo : EIATTR_VRC_CTA_INIT_COUNT
	.align		4
        /*0048*/ 	.byte	0x02, 0x4a
	.zero		1
	.zero		1


	//----- nvinfo : EIATTR_EXIT_INSTR_OFFSETS
	.align		4
        /*004c*/ 	.byte	0x04, 0x1c
        /*004e*/ 	.short	(.L_937 - .L_936)


	//   ....[0]....
.L_936:
        /*0050*/ 	.word	0x00000280


	//----- nvinfo : EIATTR_CBANK_PARAM_SIZE
	.align		4
.L_937:
        /*0054*/ 	.byte	0x03, 0x19
        /*0056*/ 	.short	0x0014


	//----- nvinfo : EIATTR_PARAM_CBANK
	.align		4
        /*0058*/ 	.byte	0x04, 0x0a
        /*005a*/ 	.short	(.L_939 - .L_938)
	.align		4
.L_938:
        /*005c*/ 	.word	index@(.nv.constant0._Z22stridedBandwidthKernelILi8ELi2EEvPKcmi)
        /*0060*/ 	.short	0x0380
        /*0062*/ 	.short	0x0014


	//----- nvinfo : EIATTR_SW_WAR
	.align		4
.L_939:
        /*0064*/ 	.byte	0x04, 0x36
        /*0066*/ 	.short	(.L_941 - .L_940)
.L_940:
        /*0068*/ 	.word	0x00000008
.L_941:


//--------------------- .nv.info._Z22stridedBandwidthKernelILi8ELi1EEvPKcmi --------------------------
	.section	.nv.info._Z22stridedBandwidthKernelILi8ELi1EEvPKcmi,"",@"SHT_CUDA_INFO"
	.sectionflags	@""
	.align	4


	//----- nvinfo : EIATTR_CUDA_API_VERSION
	.align		4
        /*0000*/ 	.byte	0x04, 0x37
        /*0002*/ 	.short	(.L_943 - .L_942)
.L_942:
        /*0004*/ 	.word	0x00000082


	//----- nvinfo : EIATTR_KPARAM_INFO
	.align		4
.L_943:
        /*0008*/ 	.byte	0x04, 0x17
        /*000a*/ 	.short	(.L_945 - .L_944)
.L_944:
        /*000c*/ 	.word	0x00000000
        /*0010*/ 	.short	0x0002
        /*0012*/ 	.short	0x0010
        /*0014*/ 	.byte	0x00, 0xf0, 0x11, 0x00


	//----- nvinfo : EIATTR_KPARAM_INFO
	.align		4
.L_945:
        /*0018*/ 	.byte	0x04, 0x17
        /*001a*/ 	.short	(.L_947 - .L_946)
.L_946:
        /*001c*/ 	.word	0x00000000
        /*0020*/ 	.short	0x0001
        /*0022*/ 	.short	0x0008
        /*0024*/ 	.byte	0x00, 0xf0, 0x21, 0x00


	//----- nvinfo : EIATTR_KPARAM_INFO
	.align		4
.L_947:
        /*0028*/ 	.byte	0x04, 0x17
        /*002a*/ 	.short	(.L_949 - .L_948)
.L_948:
        /*002c*/ 	.word	0x00000000
        /*0030*/ 	.short	0x0000
        /*0032*/ 	.short	0x0000
        /*0034*/ 	.byte	0x00, 0xf5, 0x21, 0x00


	//----- nvinfo : EIATTR_SPARSE_MMA_MASK
	.align		4
.L_949:
        /*0038*/ 	.byte	0x03, 0x50
        /*003a*/ 	.short	0x0000


	//----- nvinfo : EIATTR_MAXREG_COUNT
	.align		4
        /*003c*/ 	.byte	0x03, 0x1b
        /*003e*/ 	.short	0x00ff


	//----- nvinfo : EIATTR_NUM_BARRIERS
	.align		4
        /*0040*/ 	.byte	0x02, 0x4c
        /*0042*/ 	.byte	0x01
	.zero		1


	//----- nvinfo : EIATTR_MERCURY_ISA_VERSION
	.align		4
        /*0044*/ 	.byte	0x03, 0x5f
        /*0046*/ 	.short	0x0101


	//----- nvinfo : EIATTR_VRC_CTA_INIT_COUNT
	.align		4
        /*0048*/ 	.byte	0x02, 0x4a
	.zero		1
	.zero		1


	//----- nvinfo : EIATTR_EXIT_INSTR_OFFSETS
	.align		4
        /*004c*/ 	.byte	0x04, 0x1c
        /*004e*/ 	.short	(.L_951 - .L_950)


	//   ....[0]....
.L_950:
        /*0050*/ 	.word	0x000001d0


	//----- nvinfo : EIATTR_CRS_STACK_SIZE
	.align		4
.L_951:
        /*0054*/ 	.byte	0x04, 0x1e
        /*0056*/ 	.short	(.L_953 - .L_952)
.L_952:
        /*0058*/ 	.word	0x00000000


	//----- nvinfo : EIATTR_CBANK_PARAM_SIZE
	.align		4
.L_953:
        /*005c*/ 	.byte	0x03, 0x19
        /*005e*/ 	.short	0x0014


	//----- nvinfo : EIATTR_PARAM_CBANK
	.align		4
        /*0060*/ 	.byte	0x04, 0x0a
        /*0062*/ 	.short	(.L_955 - .L_954)
	.align		4
.L_954:
        /*0064*/ 	.word	index@(.nv.constant0._Z22stridedBandwidthKernelILi8ELi1EEvPKcmi)
        /*0068*/ 	.short	0x0380
        /*006a*/ 	.short	0x0014


	//----- nvinfo : EIATTR_SW_WAR
	.align		4
.L_955:
        /*006c*/ 	.byte	0x04, 0x36
        /*006e*/ 	.short	(.L_957 - .L_956)
.L_956:
        /*0070*/ 	.word	0x00000008
.L_957:


//--------------------- .nv.callgraph             --------------------------
	.section	.nv.callgraph,"",@"SHT_CUDA_CALLGRAPH"
	.align	4
	.sectionentsize	8
	.align		4
        /*0000*/ 	.word	0x00000000
	.align		4
        /*0004*/ 	.word	0xffffffff
	.align		4
        /*0008*/ 	.word	0x00000000
	.align		4
        /*000c*/ 	.word	0xfffffffe
	.align		4
        /*0010*/ 	.word	0x00000000
	.align		4
        /*0014*/ 	.word	0xfffffffd
	.align		4
        /*0018*/ 	.word	0x00000000
	.align		4
        /*001c*/ 	.word	0xfffffffc


//--------------------- .text._Z22stridedBandwidthKernelILi128ELi256EEvPKcmi --------------------------
	.section	.text._Z22stridedBandwidthKernelILi128ELi256EEvPKcmi,"ax",@progbits
	.align	128
        .global         _Z22stridedBandwidthKernelILi128ELi256EEvPKcmi
        .type           _Z22stridedBandwidthKernelILi128ELi256EEvPKcmi,@function
        .size           _Z22stridedBandwidthKernelILi128ELi256EEvPKcmi,(.L_x_103 - _Z22stridedBandwidthKernelILi128ELi256EEvPKcmi)
        .other          _Z22stridedBandwidthKernelILi128ELi256EEvPKcmi,@"STO_CUDA_ENTRY STV_DEFAULT"
_Z22stridedBandwidthKernelILi128ELi256EEvPKcmi:
.text._Z22stridedBandwidthKernelILi128ELi256EEvPKcmi:
[----:B------:R-:W-:Y:S01]  /*0000*/  LDC R1, c[0x0][0x37c] ;  /* 0x0000df00ff017b82 */ /* 0x000fe20000000800 */
[----:B------:R-:W0:Y:S07]  /*0010*/  S2R R4, SR_TID.X ;  /* 0x0000000000047919 */ /* 0x000e2e0000002100 */
[----:B------:R-:W0:Y:S01]  /*0020*/  S2UR UR5, SR_CTAID.X ;  /* 0x00000000000579c3 */ /* 0x000e220000002500 */
[----:B------:R-:W1:Y:S01]  /*0030*/  LDCU.64 UR6, c[0x0][0x388] ;  /* 0x00007100ff0677ac */ /* 0x000e620008000a00 */
[----:B------:R-:W-:Y:S01]  /*0040*/  HFMA2 R5, -RZ, RZ, 0, 0 ;  /* 0x00000000ff057431 */ /* 0x000fe200000001ff */
[----:B------:R-:W2:Y:S05]  /*0050*/  LDCU.64 UR8, c[0x0][0x358] ;  /* 0x00006b00ff0877ac */ /* 0x000eaa0008000a00 */
[----:B------:R-:W0:Y:S01]  /*0060*/  LDC R2, c[0x0][0x360] ;  /* 0x0000d800ff027b82 */ /* 0x000e220000000800 */
[----:B------:R-:W3:Y:S01]  /*0070*/  S2R R32, SR_TID.X ;  /* 0x0000000000207919 */ /* 0x000ee20000002100 */
[----:B------:R-:W4:Y:S01]  /*0080*/  LDCU.64 UR10, c[0x0][0x388] ;  /* 0x00007100ff0a77ac */ /* 0x000f220008000a00 */
[----:B------:R-:W-:Y:S01]  /*0090*/  IMAD.MOV.U32 R33, RZ, RZ, RZ ;  /* 0x000000ffff217224 */ /* 0x000fe200078e00ff */
[----:B------:R-:W5:Y:S01]  /*00a0*/  LDCU UR12, c[0x0][0x390] ;  /* 0x00007200ff0c77ac */ /* 0x000f620008000800 */
[----:B0-----:R-:W-:-:S03]  /*00b0*/  IMAD.WIDE.U32 R4, R2, UR5, R4 ;  /* 0x0000000502047c25 */ /* 0x001fc6000f8e0004 */
[----:B-1----:R-:W-:Y:S01]  /*00c0*/  ISETP.GE.U32.AND P1, PT, R4, UR6, PT ;  /* 0x0000000604007c0c */ /* 0x002fe2000bf26070 */
[----:B------:R-:W0:Y:S03]  /*00d0*/  LDCU UR6, c[0x0][0x390] ;  /* 0x00007200ff0677ac */ /* 0x000e260008000800 */
[----:B------:R-:W-:-:S13]  /*00e0*/  ISETP.GE.U32.AND.EX P1, PT, R5, UR7, PT, P1 ;  /* 0x0000000705007c0c */ /* 0x000fda000bf26110 */
[----:B------:R-:W1:Y:S01]  /*00f0*/  @!P1 LDC.64 R30, c[0x0][0x380] ;  /* 0x0000e000ff1e9b82 */ /* 0x000e620000000a00 */
[----:B0-----:R-:W-:Y:S02]  /*0100*/  USHF.R.S32.HI UR4, URZ, 0x1f, UR6 ;  /* 0x0000001fff047899 */ /* 0x001fe40008011406 */
[----:B------:R-:W-:Y:S02]  /*0110*/  @!P1 IMAD R3, R5, UR6, RZ ;  /* 0x0000000605039c24 */ /* 0x000fe4000f8e02ff */
[----:B------:R-:W-:-:S04]  /*0120*/  @!P1 IMAD.WIDE.U32 R6, R4, UR6, RZ ;  /* 0x0000000604069c25 */ /* 0x000fc8000f8e00ff */
[----:B------:R-:W-:-:S05]  /*0130*/  @!P1 IMAD R3, R4, UR4, R3 ;  /* 0x0000000404039c24 */ /* 0x000fca000f8e0203 */
[----:B------:R-:W-:Y:S02]  /*0140*/  @!P1 IADD3 R0, PT, PT, R7, R3, RZ ;  /* 0x0000000307009210 */ /* 0x000fe40007ffe0ff */
[----:B-1----:R-:W-:-:S04]  /*0150*/  @!P1 LEA R30, P0, R6, R30, 0x7 ;  /* 0x0000001e061e9211 */ /* 0x002fc800078038ff */
[----:B------:R-:W-:-:S05]  /*0160*/  @!P1 LEA.HI.X R31, R6, R31, R0, 0x7, P0 ;  /* 0x0000001f061f9211 */ /* 0x000fca00000f3c00 */
[----:B--2---:R-:W2:Y:S04]  /*0170*/  @!P1 LDG.E.ENL2.256 R24, R12, desc[UR8][R30.64+0x60] ;  /* 0xfe0003081e0c997e */ /* 0x004ea80008121918 */
[----:B------:R-:W4:Y:S01]  /*0180*/  @!P1 LDG.E.ENL2.256 R20, R16, desc[UR8][R30.64+0x40] ;  /* 0xfe0002081e10997e */ /* 0x000f220008121914 */
[----:B------:R-:W0:Y:S03]  /*0190*/  S2UR UR6, SR_CgaCtaId ;  /* 0x00000000000679c3 */ /* 0x000e260000008800 */
[----:B------:R-:W5:Y:S01]  /*01a0*/  @!P1 LDG.E.ENL2.256 R4, R8, desc[UR8][R30.64+0x20] ;  /* 0xfe0001081e08997e */ /* 0x000f620008121904 */
[----:B------:R-:W-:-:S04]  /*01b0*/  UMOV UR4, 0x400 ;  /* 0x0000040000047882 */ /* 0x000fc80000000000 */
[----:B------:R-:W1:Y:S01]  /*01c0*/  S2UR UR7, SR_CgaCtaId ;  /* 0x00000000000779c3 */ /* 0x000e620000008800 */
[----:B0-----:R-:W-:-:S03]  /*01d0*/  ULEA UR4, UR6, UR4, 0x18 ;  /* 0x0000000406047291 */ /* 0x001fc6000f8ec0ff */
[----:B------:R-:W-:-:S03]  /*01e0*/  UMOV UR6, 0x400 ;  /* 0x0000040000067882 */ /* 0x000fc60000000000 */
[----:B---3--:R-:W-:Y:S01]  /*01f0*/  LEA R3, R32, UR4, 0x7 ;  /* 0x0000000420037c11 */ /* 0x008fe2000f8e38ff */
[----:B-1----:R-:W-:-:S04]  /*0200*/  ULEA UR6, UR7, UR6, 0x18 ;  /* 0x0000000607067291 */ /* 0x002fc8000f8ec0ff */
[----:B------:R-:W0:Y:S02]  /*0210*/  LDCU UR4, c[0x0][0x370] ;  /* 0x00006e00ff0477ac */ /* 0x000e240008000800 */
[----:B------:R-:W-:Y:S01]  /*0220*/  LEA R0, R32, UR6, 0x7 ;  /* 0x0000000620007c11 */ /* 0x000fe2000f8e38ff */
[----:B0-----:R-:W-:-:S04]  /*0230*/  UIADD3 UR5, UP0, UPT, UR5, UR4, URZ ;  /* 0x0000000405057290 */ /* 0x001fc8000ff1e0ff */
[----:B------:R-:W-:Y:S01]  /*0240*/  UIADD3.X UR6, UPT, UPT, URZ, URZ, URZ, UP0, !UPT ;  /* 0x000000ffff067290 */ /* 0x000fe200087fe4ff */
[----:B--2---:R0:W-:Y:S04]  /*0250*/  @!P1 STS.128 [R3+0x70], R24 ;  /* 0x0000701803009388 */ /* 0x0041e80000000c00 */
[----:B------:R-:W-:Y:S04]  /*0260*/  @!P1 STS.128 [R0+0x60], R12 ;  /* 0x0000600c00009388 */ /* 0x000fe80000000c00 */
[----:B----4-:R-:W-:Y:S04]  /*0270*/  @!P1 STS.128 [R3+0x50], R20 ;  /* 0x0000501403009388 */ /* 0x010fe80000000c00 */
[----:B------:R1:W-:Y:S01]  /*0280*/  @!P1 STS.128 [R0+0x40], R16 ;  /* 0x0000401000009388 */ /* 0x0003e20000000c00 */
[----:B0-----:R-:W-:-:S04]  /*0290*/  IMAD.WIDE.U32 R26, R2, UR5, R32 ;  /* 0x00000005021a7c25 */ /* 0x001fc8000f8e0020 */
[----:B------:R-:W-:Y:S01]  /*02a0*/  IMAD R25, R2, UR6, RZ ;  /* 0x0000000602197c24 */ /* 0x000fe2000f8e02ff */
[----:B------:R-:W-:-:S04]  /*02b0*/  ISETP.GE.U32.AND P0, PT, R26, UR10, PT ;  /* 0x0000000a1a007c0c */ /* 0x000fc8000bf06070 */
[----:B------:R-:W-:Y:S01]  /*02c0*/  IADD3 R24, PT, PT, R27, R25, RZ ;  /* 0x000000191b187210 */ /* 0x000fe20007ffe0ff */
[----:B-1----:R-:W2:Y:S03]  /*02d0*/  @!P1 LDG.E.ENL2.256 R12, R16, desc[UR8][R30.64] ;  /* 0xfe0000081e10997e */ /* 0x002ea6000812190c */
[----:B------:R-:W-:Y:S01]  /*02e0*/  ISETP.GE.U32.AND.EX P0, PT, R24, UR11, PT, P0 ;  /* 0x0000000b18007c0c */ /* 0x000fe2000bf06100 */
[----:B-----5:R-:W-:-:S12]  /*02f0*/  USHF.R.S32.HI UR7, URZ, 0x1f, UR12 ;  /* 0x0000001fff077899 */ /* 0x020fd8000801140c */
[----:B------:R-:W0:Y:S01]  /*0300*/  @!P0 LDC.64 R28, c[0x0][0x380] ;  /* 0x0000e000ff1c8b82 */ /* 0x000e220000000a00 */
[----:B------:R-:W-:-:S04]  /*0310*/  @!P0 IMAD R25, R24, UR12, RZ ;  /* 0x0000000c18198c24 */ /* 0x000fc8000f8e02ff */
[C---:B------:R-:W-:Y:S02]  /*0320*/  @!P0 IMAD R25, R26.reuse, UR7, R25 ;  /* 0x000000071a198c24 */ /* 0x040fe4000f8e0219 */
[----:B------:R-:W-:-:S05]  /*0330*/  @!P0 IMAD.WIDE.U32 R26, R26, UR12, RZ ;  /* 0x0000000c1a1a8c25 */ /* 0x000fca000f8e00ff */
[----:B------:R-:W-:Y:S01]  /*0340*/  @!P0 IADD3 R24, PT, PT, R27, R25, RZ ;  /* 0x000000191b188210 */ /* 0x000fe20007ffe0ff */
[----:B------:R1:W-:Y:S01]  /*0350*/  @!P1 STS.128 [R0+0x30], R4 ;  /* 0x0000300400009388 */ /* 0x0003e20000000c00 */
[----:B0-----:R-:W-:-:S04]  /*0360*/  @!P0 LEA R28, P2, R26, R28, 0x7 ;  /* 0x0000001c1a1c8211 */ /* 0x001fc800078438ff */
[----:B------:R-:W-:-:S05]  /*0370*/  @!P0 LEA.HI.X R29, R26, R29, R24, 0x7, P2 ;  /* 0x0000001d1a1d8211 */ /* 0x000fca00010f3c18 */
[----:B-1----:R-:W3:Y:S04]  /*0380*/  @!P0 LDG.E.ENL2.256 R20, R4, desc[UR8][R28.64+0x20] ;  /* 0xfe0001081c04897e */ /* 0x002ee80008121914 */
[----:B------:R-:W-:Y:S01]  /*0390*/  @!P1 STS.128 [R0+0x20], R8 ;  /* 0x0000200800009388 */ /* 0x000fe20000000c00 */
[----:B------:R-:W-:-:S04]  /*03a0*/  UIADD3 UR5, UP0, UPT, UR4, UR5, URZ ;  /* 0x0000000504057290 */ /* 0x000fc8000ff1e0ff */
[----:B------:R-:W-:Y:S01]  /*03b0*/  UIADD3.X UR6, UPT, UPT, URZ, UR6, URZ, UP0, !UPT ;  /* 0x00000006ff067290 */ /* 0x000fe200087fe4ff */
[----:B--2---:R0:W-:Y:S04]  /*03c0*/  @!P1 STS.128 [R0+0x10], R12 ;  /* 0x0000100c00009388 */ /* 0x0041e80000000c00 */
[----:B0-----:R-:W2:Y:S01]  /*03d0*/  @!P0 LDG.E.ENL2.256 R12, R8, desc[UR8][R28.64+0x40] ;  /* 0xfe0002081c08897e */ /* 0x001ea2000812190c */
[----:B------:R-:W-:-:S04]  /*03e0*/  IMAD.WIDE.U32 R30, R2, UR5, R32 ;  /* 0x00000005021e7c25 */ /* 0x000fc8000f8e0020 */
[----:B------:R-:W-:Y:S01]  /*03f0*/  IMAD R3, R2, UR6, RZ ;  /* 0x0000000602037c24 */ /* 0x000fe2000f8e02ff */
[----:B------:R0:W-:Y:S01]  /*0400*/  @!P1 STS.128 [R0], R16 ;  /* 0x0000001000009388 */ /* 0x0001e20000000c00 */
[----:B------:R-:W-:Y:S02]  /*0410*/  ISETP.GE.U32.AND P1, PT, R30, UR10, PT ;  /* 0x0000000a1e007c0c */ /* 0x000fe4000bf26070 */
[----:B------:R-:W-:-:S05]  /*0420*/  IMAD.IADD R3, R31, 0x1, R3 ;  /* 0x000000011f037824 */ /* 0x000fca00078e0203 */
[C---:B------:R-:W-:Y:S01]  /*0430*/  ISETP.GE.U32.AND.EX P1, PT, R3.reuse, UR11, PT, P1 ;  /* 0x0000000b03007c0c */ /* 0x040fe2000bf26110 */
[----:B0-----:R-:W4:Y:S04]  /*0440*/  @!P0 LDG.E.ENL2.256 R24, R16, desc[UR8][R28.64+0x60] ;  /* 0xfe0003081c10897e */ /* 0x001f280008121918 */
[----:B---3--:R-:W-:Y:S04]  /*0450*/  @!P0 STS.128 [R0+0x30], R20 ;  /* 0x0000301400008388 */ /* 0x008fe80000000c00 */
[----:B------:R0:W-:Y:S04]  /*0460*/  @!P0 STS.128 [R0+0x20], R4 ;  /* 0x0000200400008388 */ /* 0x0001e80000000c00 */
[----:B------:R-:W-:Y:S01]  /*0470*/  @!P1 IMAD R3, R3, UR12, RZ ;  /* 0x0000000c03039c24 */ /* 0x000fe2000f8e02ff */
[----:B0-----:R0:W3:Y:S02]  /*0480*/  @!P0 LDG.E.ENL2.256 R20, R4, desc[UR8][R28.64] ;  /* 0xfe0000081c04897e */ /* 0x0010e40008121914 */
[----:B0-----:R-:W0:Y:S01]  /*0490*/  @!P1 LDC.64 R28, c[0x0][0x380] ;  /* 0x0000e000ff1c9b82 */ /* 0x001e220000000a00 */
[----:B------:R-:W-:-:S02]  /*04a0*/  @!P1 IMAD R3, R30, UR7, R3 ;  /* 0x000000071e039c24 */ /* 0x000fc4000f8e0203 */
[----:B------:R-:W-:-:S05]  /*04b0*/  @!P1 IMAD.WIDE.U32 R30, R30, UR12, RZ ;  /* 0x0000000c1e1e9c25 */ /* 0x000fca000f8e00ff */
[----:B------:R-:W-:Y:S02]  /*04c0*/  @!P1 IADD3 R3, PT, PT, R31, R3, RZ ;  /* 0x000000031f039210 */ /* 0x000fe40007ffe0ff */
[----:B0-----:R-:W-:-:S04]  /*04d0*/  @!P1 LEA R28, P2, R30, R28, 0x7 ;  /* 0x0000001c1e1c9211 */ /* 0x001fc800078438ff */
[----:B------:R-:W-:Y:S01]  /*04e0*/  @!P1 LEA.HI.X R29, R30, R29, R3, 0x7, P2 ;  /* 0x0000001d1e1d9211 */ /* 0x000fe200010f3c03 */
[----:B--2---:R-:W-:Y:S04]  /*04f0*/  @!P0 STS.128 [R0+0x50], R12 ;  /* 0x0000500c00008388 */ /* 0x004fe80000000c00 */
[----:B------:R0:W-:Y:S04]  /*0500*/  @!P0 STS.128 [R0+0x40], R8 ;  /* 0x0000400800008388 */ /* 0x0001e80000000c00 */
[----:B0-----:R-:W2:Y:S04]  /*0510*/  @!P1 LDG.E.ENL2.256 R8, R12, desc[UR8][R28.64+0x20] ;  /* 0xfe0001081c0c997e */ /* 0x001ea80008121908 */
[----:B----4-:R-:W-:Y:S04]  /*0520*/  @!P0 STS.128 [R0+0x60], R16 ;  /* 0x0000601000008388 */ /* 0x010fe80000000c00 */
[----:B---3--:R0:W-:Y:S04]  /*0530*/  @!P0 STS.128 [R0+0x10], R20 ;  /* 0x0000101400008388 */ /* 0x0081e80000000c00 */
[----:B0-----:R-:W3:Y:S04]  /*0540*/  @!P1 LDG.E.ENL2.256 R20, R16, desc[UR8][R28.64+0x40] ;  /* 0xfe0002081c10997e */ /* 0x001ee80008121914 */
[----:B------:R-:W-:Y:S01]  /*0550*/  @!P0 STS.128 [R0], R4 ;  /* 0x0000000400008388 */ /* 0x000fe20000000c00 */
[----:B------:R-:W-:-:S04]  /*0560*/  UIADD3 UR5, UP0, UPT, UR4, UR5, URZ ;  /* 0x0000000504057290 */ /* 0x000fc8000ff1e0ff */
[----:B------:R-:W-:Y:S01]  /*0570*/  UIADD3.X UR6, UPT, UPT, URZ, UR6, URZ, UP0, !UPT ;  /* 0x00000006ff067290 */ /* 0x000fe200087fe4ff */
[----:B--2---:R0:W-:Y:S04]  /*0580*/  @!P1 STS.128 [R0+0x30], R8 ;  /* 0x0000300800009388 */ /* 0x0041e80000000c00 */
[----:B0-----:R-:W2:Y:S01]  /*0590*/  @!P1 LDG.E.ENL2.256 R4, R8, desc[UR8][R28.64+0x60] ;  /* 0xfe0003081c08997e */ /* 0x001ea20008121904 */
[----:B------:R-:W-:-:S03]  /*05a0*/  IMAD R3, R2, UR6, RZ ;  /* 0x0000000602037c24 */ /* 0x000fc6000f8e02ff */
[----:B------:R0:W-:Y:S02]  /*05b0*/  @!P0 STS.128 [R0+0x70], R24 ;  /* 0x0000701800008388 */ /* 0x0001e40000000c00 */
[----:B0-----:R-:W-:-:S03]  /*05c0*/  IMAD.WIDE.U32 R24, R2, UR5, R32 ;  /* 0x0000000502187c25 */ /* 0x001fc6000f8e0020 */
[----:B------:R-:W-:Y:S02]  /*05d0*/  ISETP.GE.U32.AND P0, PT, R24, UR10, PT ;  /* 0x0000000a18007c0c */ /* 0x000fe4000bf06070 */
[----:B------:R-:W-:-:S04]  /*05e0*/  IADD3 R3, PT, PT, R25, R3, RZ ;  /* 0x0000000319037210 */ /* 0x000fc80007ffe0ff */
[C---:B------:R-:W-:Y:S01]  /*05f0*/  ISETP.GE.U32.AND.EX P0, PT, R3.reuse, UR11, PT, P0 ;  /* 0x0000000b03007c0c */ /* 0x040fe2000bf06100 */
[----:B------:R-:W-:Y:S04]  /*0600*/  @!P1 STS.128 [R0+0x20], R12 ;  /* 0x0000200c00009388 */ /* 0x000fe80000000c00 */
[----:B---3--:R0:W-:Y:S04]  /*0610*/  @!P1 STS.128 [R0+0x40], R16 ;  /* 0x0000401000009388 */ /* 0x0081e80000000c00 */
[----:B0-----:R0:W3:Y:S04]  /*0620*/  @!P1 LDG.E.ENL2.256 R12, R16, desc[UR8][R28.64] ;  /* 0xfe0000081c10997e */ /* 0x0010e8000812190c */
[----:B0-----:R-:W0:Y:S01]  /*0630*/  @!P0 LDC.64 R28, c[0x0][0x380] ;  /* 0x0000e000ff1c8b82 */ /* 0x001e220000000a00 */
[----:B------:R-:W-:-:S04]  /*0640*/  @!P0 IMAD R3, R3, UR12, RZ ;  /* 0x0000000c03038c24 */ /* 0x000fc8000f8e02ff */
[C---:B------:R-:W-:Y:S02]  /*0650*/  @!P0 IMAD R3, R24.reuse, UR7, R3 ;  /* 0x0000000718038c24 */ /* 0x040fe4000f8e0203 */
[----:B------:R-:W-:-:S04]  /*0660*/  @!P0 IMAD.WIDE.U32 R24, R24, UR12, RZ ;  /* 0x0000000c18188c25 */ /* 0x000fc8000f8e00ff */
[----:B------:R-:W-:Y:S01]  /*0670*/  @!P0 IMAD.IADD R3, R25, 0x1, R3 ;  /* 0x0000000119038824 */ /* 0x000fe200078e0203 */
[----:B------:R-:W-:Y:S01]  /*0680*/  @!P1 STS.128 [R0+0x50], R20 ;  /* 0x0000501400009388 */ /* 0x000fe20000000c00 */
[----:B0-----:R-:W-:-:S04]  /*0690*/  @!P0 LEA R28, P2, R24, R28, 0x7 ;  /* 0x0000001c181c8211 */ /* 0x001fc800078438ff */
[----:B------:R-:W-:Y:S01]  /*06a0*/  @!P0 LEA.HI.X R29, R24, R29, R3, 0x7, P2 ;  /* 0x0000001d181d8211 */ /* 0x000fe200010f3c03 */
[----:B--2---:R0:W-:Y:S04]  /*06b0*/  @!P1 STS.128 [R0+0x70], R4 ;  /* 0x0000700400009388 */ /* 0x0041e80000000c00 */
[----:B0-----:R-:W2:Y:S04]  /*06c0*/  @!P0 LDG.E.ENL2.256 R20, R4, desc[UR8][R28.64+0x20] ;  /* 0xfe0001081c04897e */ /* 0x001ea80008121914 */
[----:B------:R-:W-:Y:S04]  /*06d0*/  @!P1 STS.128 [R0+0x60], R8 ;  /* 0x0000600800009388 */ /* 0x000fe80000000c00 */
[----:B---3--:R0:W-:Y:S04]  /*06e0*/  @!P1 STS.128 [R0+0x10], R12 ;  /* 0x0000100c00009388 */ /* 0x0081e80000000c00 */
[----:B0-----:R-:W3:Y:S04]  /*06f0*/  @!P0 LDG.E.ENL2.256 R12, R8, desc[UR8][R28.64+0x40] ;  /* 0xfe0002081c08897e */ /* 0x001ee8000812190c */
[----:B------:R0:W-:Y:S04]  /*0700*/  @!P1 STS.128 [R0], R16 ;  /* 0x0000001000009388 */ /* 0x0001e80000000c00 */
[----:B0-----:R-:W4:Y:S01]  /*0710*/  @!P0 LDG.E.ENL2.256 R24, R16, desc[UR8][R28.64+0x60] ;  /* 0xfe0003081c10897e */ /* 0x001f220008121918 */
[----:B------:R-:W-:-:S04]  /*0720*/  UIADD3 UR5, UP0, UPT, UR4, UR5, URZ ;  /* 0x0000000504057290 */ /* 0x000fc8000ff1e0ff */
[----:B------:R-:W-:Y:S02]  /*0730*/  UIADD3.X UR6, UPT, UPT, URZ, UR6, URZ, UP0, !UPT ;  /* 0x00000006ff067290 */ /* 0x000fe400087fe4ff */
[----:B------:R-:W-:-:S04]  /*0740*/  IMAD.WIDE.U32 R30, R2, UR5, R32 ;  /* 0x00000005021e7c25 */ /* 0x000fc8000f8e0020 */
[----:B------:R-:W-:Y:S01]  /*0750*/  IMAD R3, R2, UR6, RZ ;  /* 0x0000000602037c24 */ /* 0x000fe2000f8e02ff */
[----:B--2---:R-:W-:Y:S04]  /*0760*/  @!P0 STS.128 [R0+0x30], R20 ;  /* 0x0000301400008388 */ /* 0x004fe80000000c00 */
[----:B------:R0:W-:Y:S04]  /*0770*/  @!P0 STS.128 [R0+0x20], R4 ;  /* 0x0000200400008388 */ /* 0x0001e80000000c00 */
[----:B0-----:R0:W2:Y:S01]  /*0780*/  @!P0 LDG.E.ENL2.256 R20, R4, desc[UR8][R28.64] ;  /* 0xfe0000081c04897e */ /* 0x0010a20008121914 */
[----:B------:R-:W-:-:S02]  /*0790*/  ISETP.GE.U32.AND P1, PT, R30, UR10, PT ;  /* 0x0000000a1e007c0c */ /* 0x000fc4000bf26070 */
[----:B------:R-:W-:-:S04]  /*07a0*/  IADD3 R3, PT, PT, R31, R3, RZ ;  /* 0x000000031f037210 */ /* 0x000fc80007ffe0ff */
[----:B------:R-:W-:-:S13]  /*07b0*/  ISETP.GE.U32.AND.EX P1, PT, R3, UR11, PT, P1 ;  /* 0x0000000b03007c0c */ /* 0x000fda000bf26110 */
[----:B0-----:R-:W0:Y:S01]  /*07c0*/  @!P1 LDC.64 R28, c[0x0][0x380] ;  /* 0x0000e000ff1c9b82 */ /* 0x001e220000000a00 */
[----:B------:R-:W-:-:S04]  /*07d0*/  @!P1 IMAD R3, R3, UR12, RZ ;  /* 0x0000000c03039c24 */ /* 0x000fc8000f8e02ff */
[C---:B------:R-:W-:Y:S02]  /*07e0*/  @!P1 IMAD R3, R30.reuse, UR7, R3 ;  /* 0x000000071e039c24 */ /* 0x040fe4000f8e0203 */
[----:B------:R-:W-:-:S05]  /*07f0*/  @!P1 IMAD.WIDE.U32 R30, R30, UR12, RZ ;  /* 0x0000000c1e1e9c25 */ /* 0x000fca000f8e00ff */
[----:B------:R-:W-:Y:S01]  /*0800*/  @!P1 IADD3 R3, PT, PT, R31, R3, RZ ;  /* 0x000000031f039210 */ /* 0x000fe20007ffe0ff */
[----:B---3--:R-:W-:Y:S01]  /*0810*/  @!P0 STS.128 [R0+0x50], R12 ;  /* 0x0000500c00008388 */ /* 0x008fe20000000c00 */
[----:B0-----:R-:W-:-:S04]  /*0820*/  @!P1 LEA R28, P2, R30, R28, 0x7 ;  /* 0x0000001c1e1c9211 */ /* 0x001fc800078438ff */
[----:B------:R-:W-:Y:S01]  /*0830*/  @!P1 LEA.HI.X R29, R30, R29, R3, 0x7, P2 ;  /* 0x0000001d1e1d9211 */ /* 0x000fe200010f3c03 */
[----:B------:R0:W-:Y:S04]  /*0840*/  @!P0 STS.128 [R0+0x40], R8 ;  /* 0x0000400800008388 */ /* 0x0001e80000000c00 */
[----:B0-----:R-:W3:Y:S04]  /*0850*/  @!P1 LDG.E.ENL2.256 R8, R12, desc[UR8][R28.64+0x20] ;  /* 0xfe0001081c0c997e */ /* 0x001ee80008121908 */
[----:B----4-:R-:W-:Y:S04]  /*0860*/  @!P0 STS.128 [R0+0x60], R16 ;  /* 0x0000601000008388 */ /* 0x010fe80000000c00 */
[----:B--2---:R0:W-:Y:S04]  /*0870*/  @!P0 STS.128 [R0+0x10], R20 ;  /* 0x0000101400008388 */ /* 0x0041e80000000c00 */
[----:B0-----:R-:W2:Y:S04]  /*0880*/  @!P1 LDG.E.ENL2.256 R20, R16, desc[UR8][R28.64+0x40] ;  /* 0xfe0002081c10997e */ /* 0x001ea80008121914 */
[----:B------:R-:W-:Y:S04]  /*0890*/  @!P0 STS.128 [R0], R4 ;  /* 0x0000000400008388 */ /* 0x000fe80000000c00 */
[----:B---3--:R0:W-:Y:S04]  /*08a0*/  @!P1 STS.128 [R0+0x30], R8 ;  /* 0x0000300800009388 */ /* 0x0081e80000000c00 */
[----:B0-----:R-:W3:Y:S04]  /*08b0*/  @!P1 LDG.E.ENL2.256 R4, R8, desc[UR8][R28.64+0x60] ;  /* 0xfe0003081c08997e */ /* 0x001ee80008121904 */
[----:B------:R-:W-:Y:S01]  /*08c0*/  @!P1 STS.128 [R0+0x20], R12 ;  /* 0x0000200c00009388 */ /* 0x000fe20000000c00 */
[----:B------:R-:W-:-:S04]  /*08d0*/  UIADD3 UR5, UP0, UPT, UR4, UR5, URZ ;  /* 0x0000000504057290 */ /* 0x000fc8000ff1e0ff */
[----:B------:R-:W-:Y:S01]  /*08e0*/  UIADD3.X UR6, UPT, UPT, URZ, UR6, URZ, UP0, !UPT ;  /* 0x00000006ff067290 */ /* 0x000fe200087fe4ff */
[----:B------:R-:W-:Y:S05]  /*08f0*/  @!P0 STS.128 [R0+0x70], R24 ;  /* 0x0000701800008388 */ /* 0x000fea0000000c00 */
[C---:B------:R-:W-:Y:S01]  /*0900*/  IMAD R3, R2.reuse, UR6, RZ ;  /* 0x0000000602037c24 */ /* 0x040fe2000f8e02ff */
[----:B--2---:R0:W-:Y:S04]  /*0910*/  @!P1 STS.128 [R0+0x40], R16 ;  /* 0x0000401000009388 */ /* 0x0041e80000000c00 */
[----:B0-----:R0:W2:Y:S01]  /*0920*/  @!P1 LDG.E.ENL2.256 R12, R16, desc[UR8][R28.64] ;  /* 0xfe0000081c10997e */ /* 0x0010a2000812190c */
[----:B------:R-:W-:-:S04]  /*0930*/  IMAD.WIDE.U32 R24, R2, UR5, R32 ;  /* 0x0000000502187c25 */ /* 0x000fc8000f8e0020 */
[----:B------:R-:W-:Y:S01]  /*0940*/  IMAD.IADD R3, R25, 0x1, R3 ;  /* 0x0000000119037824 */ /* 0x000fe200078e0203 */
[----:B------:R-:W-:-:S04]  /*0950*/  ISETP.GE.U32.AND P0, PT, R24, UR10, PT ;  /* 0x0000000a18007c0c */ /* 0x000fc8000bf06070 */
[----:B------:R-:W-:-:S13]  /*0960*/  ISETP.GE.U32.AND.EX P0, PT, R3, UR11, PT, P0 ;  /* 0x0000000b03007c0c */ /* 0x000fda000bf06100 */
[----:B0-----:R-:W0:Y:S01]  /*0970*/  @!P0 LDC.64 R28, c[0x0][0x380] ;  /* 0x0000e000ff1c8b82 */ /* 0x001e220000000a00 */
[----:B------:R-:W-:-:S04]  /*0980*/  @!P0 IMAD R3, R3, UR12, RZ ;  /* 0x0000000c03038c24 */ /* 0x000fc8000f8e02ff */
[C---:B------:R-:W-:Y:S02]  /*0990*/  @!P0 IMAD R3, R24.reuse, UR7, R3 ;  /* 0x0000000718038c24 */ /* 0x040fe4000f8e0203 */
[----:B------:R-:W-:-:S05]  /*09a0*/  @!P0 IMAD.WIDE.U32 R24, R24, UR12, RZ ;  /* 0x0000000c18188c25 */ /* 0x000fca000f8e00ff */
[----:B------:R-:W-:Y:S01]  /*09b0*/  @!P0 IADD3 R3, PT, PT, R25, R3, RZ ;  /* 0x0000000319038210 */ /* 0x000fe20007ffe0ff */
[----:B------:R-:W-:Y:S01]  /*09c0*/  @!P1 STS.128 [R0+0x50], R20 ;  /* 0x0000501400009388 */ /* 0x000fe20000000c00 */
[----:B0-----:R-:W-:-:S04]  /*09d0*/  @!P0 LEA R28, P2, R24, R28, 0x7 ;  /* 0x0000001c181c8211 */ /* 0x001fc800078438ff */
[----:B------:R-:W-:Y:S01]  /*09e0*/  @!P0 LEA.HI.X R29, R24, R29, R3, 0x7, P2 ;  /* 0x0000001d181d8211 */ /* 0x000fe200010f3c03 */
[----:B---3--:R0:W-:Y:S04]  /*09f0*/  @!P1 STS.128 [R0+0x70], R4 ;  /* 0x0000700400009388 */ /* 0x0081e80000000c00 */
[----:B0-----:R-:W3:Y:S04]  /*0a00*/  @!P0 LDG.E.ENL2.256 R20, R4, desc[UR8][R28.64+0x20] ;  /* 0xfe0001081c04897e */ /* 0x001ee80008121914 */
[----:B------:R-:W-:Y:S04]  /*0a10*/  @!P1 STS.128 [R0+0x60], R8 ;  /* 0x0000600800009388 */ /* 0x000fe80000000c00 */
[----:B--2---:R0:W-:Y:S04]  /*0a20*/  @!P1 STS.128 [R0+0x10], R12 ;  /* 0x0000100c00009388 */ /* 0x0041e80000000c00 */
[----:B0-----:R-:W2:Y:S01]  /*0a30*/  @!P0 LDG.E.ENL2.256 R12, R8, desc[UR8][R28.64+0x40] ;  /* 0xfe0002081c08897e */ /* 0x001ea2000812190c */
[----:B------:R-:W-:-:S04]  /*0a40*/  UIADD3 UR5, UP0, UPT, UR4, UR5, URZ ;  /* 0x0000000504057290 */ /* 0x000fc8000ff1e0ff */
[----:B------:R-:W-:Y:S02]  /*0a50*/  UIADD3.X UR6, UPT, UPT, URZ, UR6, URZ, UP0, !UPT ;  /* 0x00000006ff067290 */ /* 0x000fe400087fe4ff */
[----:B------:R-:W-:-:S04]  /*0a60*/  IMAD.WIDE.U32 R30, R2, UR5, R32 ;  /* 0x00000005021e7c25 */ /* 0x000fc8000f8e0020 */
[----:B------:R-:W-:Y:S01]  /*0a70*/  IMAD R3, R2, UR6, RZ ;  /* 0x0000000602037c24 */ /* 0x000fe2000f8e02ff */
[----:B------:R0:W-:Y:S01]  /*0a80*/  @!P1 STS.128 [R0], R16 ;  /* 0x0000001000009388 */ /* 0x0001e20000000c00 */
[----:B------:R-:W-:-:S03]  /*0a90*/  ISETP.GE.U32.AND P1, PT, R30, UR10, PT ;  /* 0x0000000a1e007c0c */ /* 0x000fc6000bf26070 */
[----:B------:R-:W-:-:S04]  /*0aa0*/  IADD3 R3, PT, PT, R31, R3, RZ ;  /* 0x000000031f037210 */ /* 0x000fc80007ffe0ff */
[----:B------:R-:W-:Y:S01]  /*0ab0*/  ISETP.GE.U32.AND.EX P1, PT, R3, UR11, PT, P1 ;  /* 0x0000000b03007c0c */ /* 0x000fe2000bf26110 */
[----:B0-----:R-:W4:-:S12]  /*0ac0*/  @!P0 LDG.E.ENL2.256 R24, R16, desc[UR8][R28.64+0x60] ;  /* 0xfe0003081c10897e */ /* 0x001f180008121918 */
[----:B------:R-:W-:Y:S01]  /*0ad0*/  @!P1 IMAD R3, R3, UR12, RZ ;  /* 0x0000000c03039c24 */ /* 0x000fe2000f8e02ff */
[----:B---3--:R-:W-:Y:S04]  /*0ae0*/  @!P0 STS.128 [R0+0x30], R20 ;  /* 0x0000301400008388 */ /* 0x008fe80000000c00 */
[----:B------:R0:W-:Y:S04]  /*0af0*/  @!P0 STS.128 [R0+0x20], R4 ;  /* 0x0000200400008388 */ /* 0x0001e80000000c00 */
[----:B0-----:R0:W3:Y:S02]  /*0b00*/  @!P0 LDG.E.ENL2.256 R20, R4, desc[UR8][R28.64] ;  /* 0xfe0000081c04897e */ /* 0x0010e40008121914 */
[----:B0-----:R-:W0:Y:S01]  /*0b10*/  @!P1 LDC.64 R28, c[0x0][0x380] ;  /* 0x0000e000ff1c9b82 */ /* 0x001e220000000a00 */
[----:B------:R-:W-:-:S02]  /*0b20*/  @!P1 IMAD R3, R30, UR7, R3 ;  /* 0x000000071e039c24 */ /* 0x000fc4000f8e0203 */
[----:B------:R-:W-:-:S04]  /*0b30*/  @!P1 IMAD.WIDE.U32 R30, R30, UR12, RZ ;  /* 0x0000000c1e1e9c25 */ /* 0x000fc8000f8e00ff */
[----:B------:R-:W-:Y:S01]  /*0b40*/  @!P1 IMAD.IADD R3, R31, 0x1, R3 ;  /* 0x000000011f039824 */ /* 0x000fe200078e0203 */
        /* <DEDUP_REMOVED lines=8> */
[----:B------:R-:W-:Y:S04]  /*0bd0*/  @!P0 STS.128 [R0], R4 ;  /* 0x0000000400008388 */ /* 0x000fe80000000c00 */
[----:B--2---:R0:W-:Y:S04]  /*0be0*/  @!P1 STS.128 [R0+0x30], R8 ;  /* 0x0000300800009388 */ /* 0x0041e80000000c00 */
[----:B0-----:R-:W2:Y:S01]  /*0bf0*/  @!P1 LDG.E.ENL2.256 R4, R8, desc[UR8][R28.64+0x60] ;  /* 0xfe0003081c08997e */ /* 0x001ea20008121904 */
[----:B------:R-:W-:-:S04]  /*0c00*/  UIADD3 UR5, UP0, UPT, UR4, UR5, URZ ;  /* 0x0000000504057290 */ /* 0x000fc8000ff1e0ff */
[----:B------:R-:W-:Y:S01]  /*0c10*/  UIADD3.X UR6, UPT, UPT, URZ, UR6, URZ, UP0, !UPT ;  /* 0x00000006ff067290 */ /* 0x000fe200087fe4ff */
[----:B------:R0:W-:Y:S05]  /*0c20*/  @!P0 STS.128 [R0+0x70], R24 ;  /* 0x0000701800008388 */ /* 0x0001ea0000000c00 */
[C---:B------:R-:W-:Y:S02]  /*0c30*/  IMAD R3, R2.reuse, UR6, RZ ;  /* 0x0000000602037c24 */ /* 0x040fe4000f8e02ff */
[----:B0-----:R-:W-:-:S03]  /*0c40*/  IMAD.WIDE.U32 R24, R2, UR5, R32 ;  /* 0x0000000502187c25 */ /* 0x001fc6000f8e0020 */
[----:B------:R-:W-:Y:S02]  /*0c50*/  ISETP.GE.U32.AND P0, PT, R24, UR10, PT ;  /* 0x0000000a18007c0c */ /* 0x000fe4000bf06070 */
[----:B------:R-:W-:-:S04]  /*0c60*/  IADD3 R3, PT, PT, R25, R3, RZ ;  /* 0x0000000319037210 */ /* 0x000fc80007ffe0ff */
[C---:B------:R-:W-:Y:S01]  /*0c70*/  ISETP.GE.U32.AND.EX P0, PT, R3.reuse, UR11, PT, P0 ;  /* 0x0000000b03007c0c */ /* 0x040fe2000bf06100 */
[----:B------:R-:W-:Y:S04]  /*0c80*/  @!P1 STS.128 [R0+0x20], R12 ;  /* 0x0000200c00009388 */ /* 0x000fe80000000c00 */
[----:B---3--:R0:W-:Y:S08]  /*0c90*/  @!P1 STS.128 [R0+0x40], R16 ;  /* 0x0000401000009388 */ /* 0x0081f00000000c00 */
[----:B------:R-:W-:Y:S01]  /*0ca0*/  @!P0 IMAD R3, R3, UR12, RZ ;  /* 0x0000000c03038c24 */ /* 0x000fe2000f8e02ff */
[----:B0-----:R0:W3:Y:S02]  /*0cb0*/  @!P1 LDG.E.ENL2.256 R12, R16, desc[UR8][R28.64] ;  /* 0xfe0000081c10997e */ /* 0x0010e4000812190c */
[----:B0-----:R-:W0:Y:S01]  /*0cc0*/  @!P0 LDC.64 R28, c[0x0][0x380] ;  /* 0x0000e000ff1c8b82 */ /* 0x001e220000000a00 */
[----:B------:R-:W-:-:S02]  /*0cd0*/  @!P0 IMAD R3, R24, UR7, R3 ;  /* 0x0000000718038c24 */ /* 0x000fc4000f8e0203 */
[----:B------:R-:W-:-:S05]  /*0ce0*/  @!P0 IMAD.WIDE.U32 R24, R24, UR12, RZ ;  /* 0x0000000c18188c25 */ /* 0x000fca000f8e00ff */
[----:B------:R-:W-:Y:S01]  /*0cf0*/  @!P0 IADD3 R3, PT, PT, R25, R3, RZ ;  /* 0x0000000319038210 */ /* 0x000fe20007ffe0ff */
        /* <DEDUP_REMOVED lines=11> */
[----:B------:R-:W-:Y:S01]  /*0db0*/  UIADD3.X UR6, UPT, UPT, URZ, UR6, URZ, UP0, !UPT ;  /* 0x00000006ff067290 */ /* 0x000fe200087fe4ff */
[----:B--2---:R-:W-:Y:S04]  /*0dc0*/  @!P0 STS.128 [R0+0x30], R20 ;  /* 0x0000301400008388 */ /* 0x004fe80000000c00 */
[----:B------:R0:W-:Y:S04]  /*0dd0*/  @!P0 STS.128 [R0+0x20], R4 ;  /* 0x0000200400008388 */ /* 0x0001e80000000c00 */
[----:B0-----:R0:W2:Y:S01]  /*0de0*/  @!P0 LDG.E.ENL2.256 R20, R4, desc[UR8][R28.64] ;  /* 0xfe0000081c04897e */ /* 0x0010a20008121914 */
[----:B------:R-:W-:-:S04]  /*0df0*/  IMAD.WIDE.U32 R30, R2, UR5, R32 ;  /* 0x00000005021e7c25 */ /* 0x000fc8000f8e0020 */
[----:B------:R-:W-:Y:S01]  /*0e00*/  IMAD R3, R2, UR6, RZ ;  /* 0x0000000602037c24 */ /* 0x000fe2000f8e02ff */
[----:B------:R-:W-:-:S03]  /*0e10*/  ISETP.GE.U32.AND P1, PT, R30, UR10, PT ;  /* 0x0000000a1e007c0c */ /* 0x000fc6000bf26070 */
[----:B------:R-:W-:-:S05]  /*0e20*/  IMAD.IADD R3, R31, 0x1, R3 ;  /* 0x000000011f037824 */ /* 0x000fca00078e0203 */
[----:B------:R-:W-:-:S13]  /*0e30*/  ISETP.GE.U32.AND.EX P1, PT, R3, UR11, PT, P1 ;  /* 0x0000000b03007c0c */ /* 0x000fda000bf26110 */
[----:B0-----:R-:W0:Y:S01]  /*0e40*/  @!P1 LDC.64 R28, c[0x0][0x380] ;  /* 0x0000e000ff1c9b82 */ /* 0x001e220000000a00 */
[----:B------:R-:W-:-:S04]  /*0e50*/  @!P1 IMAD R3, R3, UR12, RZ ;  /* 0x0000000c03039c24 */ /* 0x000fc8000f8e02ff */
[C---:B------:R-:W-:Y:S02]  /*0e60*/  @!P1 IMAD R3, R30.reuse, UR7, R3 ;  /* 0x000000071e039c24 */ /* 0x040fe4000f8e0203 */
[----:B------:R-:W-:-:S05]  /*0e70*/  @!P1 IMAD.WIDE.U32 R30, R30, UR12, RZ ;  /* 0x0000000c1e1e9c25 */ /* 0x000fca000f8e00ff */
[----:B------:R-:W-:Y:S02]  /*0e80*/  @!P1 IADD3 R3, PT, PT, R31, R3, RZ ;  /* 0x000000031f039210 */ /* 0x000fe40007ffe0ff */
[----:B0-----:R-:W-:-:S04]  /*0e90*/  @!P1 LEA R28, P2, R30, R28, 0x7 ;  /* 0x0000001c1e1c9211 */ /* 0x001fc800078438ff */
[----:B------:R-:W-:Y:S01]  /*0ea0*/  @!P1 LEA.HI.X R29, R30, R29, R3, 0x7, P2 ;  /* 0x0000001d1e1d9211 */ /* 0x000fe200010f3c03 */
[----:B---3--:R-:W-:Y:S04]  /*0eb0*/  @!P0 STS.128 [R0+0x50], R12 ;  /* 0x0000500c00008388 */ /* 0x008fe80000000c00 */
        /* <DEDUP_REMOVED lines=11> */
[----:B------:R-:W-:Y:S04]  /*0f70*/  @!P0 STS.128 [R0+0x70], R24 ;  /* 0x0000701800008388 */ /* 0x000fe80000000c00 */
[----:B--2---:R0:W-:Y:S04]  /*0f80*/  @!P1 STS.128 [R0+0x40], R16 ;  /* 0x0000401000009388 */ /* 0x0041e80000000c00 */
[----:B0-----:R0:W2:Y:S01]  /*0f90*/  @!P1 LDG.E.ENL2.256 R12, R16, desc[UR8][R28.64] ;  /* 0xfe0000081c10997e */ /* 0x0010a2000812190c */
[----:B------:R-:W-:-:S04]  /*0fa0*/  IMAD.WIDE.U32 R24, R2, UR5, R32 ;  /* 0x0000000502187c25 */ /* 0x000fc8000f8e0020 */
[----:B------:R-:W-:Y:S01]  /*0fb0*/  IMAD R3, R2, UR6, RZ ;  /* 0x0000000602037c24 */ /* 0x000fe2000f8e02ff */
[----:B------:R-:W-:-:S04]  /*0fc0*/  ISETP.GE.U32.AND P0, PT, R24, UR10, PT ;  /* 0x0000000a18007c0c */ /* 0x000fc8000bf06070 */
[----:B------:R-:W-:-:S04]  /*0fd0*/  IADD3 R3, PT, PT, R25, R3, RZ ;  /* 0x0000000319037210 */ /* 0x000fc80007ffe0ff */
[----:B------:R-:W-:-:S13]  /*0fe0*/  ISETP.GE.U32.AND.EX P0, PT, R3, UR11, PT, P0 ;  /* 0x0000000b03007c0c */ /* 0x000fda000bf06100 */
        /* <DEDUP_REMOVED lines=22> */
[----:B------:R-:W-:-:S04]  /*1150*/  @!P1 IMAD R3, R3, UR12, RZ ;  /* 0x0000000c03039c24 */ /* 0x000fc8000f8e02ff */
[C---:B------:R-:W-:Y:S02]  /*1160*/  @!P1 IMAD R3, R30.reuse, UR7, R3 ;  /* 0x000000071e039c24 */ /* 0x040fe4000f8e0203 */
[----:B------:R-:W-:Y:S01]  /*1170*/  @!P1 IMAD.WIDE.U32 R30, R30, UR12, RZ ;  /* 0x0000000c1e1e9c25 */ /* 0x000fe2000f8e00ff */
[----:B---3--:R-:W-:Y:S04]  /*1180*/  @!P0 STS.128 [R0+0x30], R20 ;  /* 0x0000301400008388 */ /* 0x008fe80000000c00 */
[----:B------:R0:W-:Y:S04]  /*1190*/  @!P0 STS.128 [R0+0x20], R4 ;  /* 0x0000200400008388 */ /* 0x0001e80000000c00 */
[----:B0-----:R0:W3:Y:S02]  /*11a0*/  @!P0 LDG.E.ENL2.256 R20, R4, desc[UR8][R28.64] ;  /* 0xfe0000081c04897e */ /* 0x0010e40008121914 */
[----:B0-----:R-:W0:Y:S01]  /*11b0*/  @!P1 LDC.64 R28, c[0x0][0x380] ;  /* 0x0000e000ff1c9b82 */ /* 0x001e220000000a00 */
[----:B------:R-:W-:-:S02]  /*11c0*/  @!P1 IADD3 R3, PT, PT, R31, R3, RZ ;  /* 0x000000031f039210 */ /* 0x000fc40007ffe0ff */
        /* <DEDUP_REMOVED lines=15> */
[----:B0-----:R-:W-:-:S04]  /*12c0*/  IMAD.WIDE.U32 R24, R2, UR5, R32 ;  /* 0x0000000502187c25 */ /* 0x001fc8000f8e0020 */
[----:B------:R-:W-:Y:S01]  /*12d0*/  IMAD.IADD R3, R25, 0x1, R3 ;  /* 0x0000000119037824 */ /* 0x000fe200078e0203 */
[----:B------:R-:W-:-:S04]  /*12e0*/  ISETP.GE.U32.AND P0, PT, R24, UR10, PT ;  /* 0x0000000a18007c0c */ /* 0x000fc8000bf06070 */
[----:B------:R-:W-:Y:S01]  /*12f0*/  ISETP.GE.U32.AND.EX P0, PT, R3, UR11, PT, P0 ;  /* 0x0000000b03007c0c */ /* 0x000fe2000bf06100 */
[----:B------:R-:W-:-:S12]  /*1300*/  @!P1 STS.128 [R0+0x20], R12 ;  /* 0x0000200c00009388 */ /* 0x000fd80000000c00 */
[----:B------:R-:W-:Y:S01]  /*1310*/  @!P0 IMAD R3, R3, UR12, RZ ;  /* 0x0000000c03038c24 */ /* 0x000fe2000f8e02ff */
[----:B---3--:R0:W-:Y:S04]  /*1320*/  @!P1 STS.128 [R0+0x40], R16 ;  /* 0x0000401000009388 */ /* 0x0081e80000000c00 */
[----:B0-----:R0:W3:Y:S02]  /*1330*/  @!P1 LDG.E.ENL2.256 R12, R16, desc[UR8][R28.64] ;  /* 0xfe0000081c10997e */ /* 0x0010e4000812190c */
[----:B0-----:R-:W0:Y:S01]  /*1340*/  @!P0 LDC.64 R28, c[0x0][0x380] ;  /* 0x0000e000ff1c8b82 */ /* 0x001e220000000a00 */
[C---:B------:R-:W-:Y:S02]  /*1350*/  @!P0 IMAD R3, R24.reuse, UR7, R3 ;  /* 0x0000000718038c24 */ /* 0x040fe4000f8e0203 */
        /* <DEDUP_REMOVED lines=12> */
[----:B------:R-:W-:-:S03]  /*1420*/  UIADD3 UR5, UP0, UPT, UR4, UR5, URZ ;  /* 0x0000000504057290 */ /* 0x000fc6000ff1e0ff */
[----:B--2---:R-:W-:Y:S04]  /*1430*/  @!P0 STS.128 [R0+0x30], R20 ;  /* 0x0000301400008388 */ /* 0x004fe80000000c00 */
[----:B------:R0:W-:Y:S04]  /*1440*/  @!P0 STS.128 [R0+0x20], R4 ;  /* 0x0000200400008388 */ /* 0x0001e80000000c00 */
[----:B0-----:R0:W2:Y:S01]  /*1450*/  @!P0 LDG.E.ENL2.256 R20, R4, desc[UR8][R28.64] ;  /* 0xfe0000081c04897e */ /* 0x0010a20008121914 */
[----:B------:R-:W-:Y:S01]  /*1460*/  UIADD3.X UR6, UPT, UPT, URZ, UR6, URZ, UP0, !UPT ;  /* 0x00000006ff067290 */ /* 0x000fe200087fe4ff */
[----:B------:R-:W-:-:S05]  /*1470*/  IMAD.WIDE.U32 R30, R2, UR5, R32 ;  /* 0x00000005021e7c25 */ /* 0x000fca000f8e0020 */
        /* <DEDUP_REMOVED lines=49> */
[----:B------:R-:W-:Y:S02]  /*1790*/  ISETP.GE.U32.AND P1, PT, R30, UR10, PT ;  /* 0x0000000a1e007c0c */ /* 0x000fe4000bf26070 */
[----:B------:R-:W-:-:S05]  /*17a0*/  IMAD.IADD R3, R31, 0x1, R3 ;  /* 0x000000011f037824 */ /* 0x000fca00078e0203 */
        /* <DEDUP_REMOVED lines=46> */
[----:B0-----:R-:W4:Y:S04]  /*1a90*/  @!P0 LDG.E.ENL2.256 R24, R16, desc[UR8][R28.64+0x60] ;  /* 0xfe0003081c10897e */ /* 0x001f280008121918 */
[----:B--2---:R-:W-:Y:S04]  /*1aa0*/  @!P0 STS.128 [R0+0x30], R20 ;  /* 0x0000301400008388 */ /* 0x004fe80000000c00 */
[----:B------:R0:W-:Y:S04]  /*1ab0*/  @!P0 STS.128 [R0+0x20], R4 ;  /* 0x0000200400008388 */ /* 0x0001e80000000c00 */
[----:B0-----:R0:W2:Y:S01]  /*1ac0*/  @!P0 LDG.E.ENL2.256 R20, R4, desc[UR8][R28.64] ;  /* 0xfe0000081c04897e */ /* 0x0010a20008121914 */
[----:B------:R-:W-:-:S04]  /*1ad0*/  UIADD3 UR5, UP0, UPT, UR4, UR5, URZ ;  /* 0x0000000504057290 */ /* 0x000fc8000ff1e0ff */
[----:B------:R-:W-:Y:S02]  /*1ae0*/  UIADD3.X UR6, UPT, UPT, URZ, UR6, URZ, UP0, !UPT ;  /* 0x00000006ff067290 */ /* 0x000fe400087fe4ff */
        /* <DEDUP_REMOVED lines=24> */
[----:B--2---:R0:W-:Y:S04]  /*1c70*/  @!P1 STS.128 [R0+0x40], R16 ;  /* 0x0000401000009388 */ /* 0x0041e80000000c00 */
[----:B0-----:R0:W2:Y:S01]  /*1c80*/  @!P1 LDG.E.ENL2.256 R12, R16, desc[UR8][R28.64] ;  /* 0xfe0000081c10997e */ /* 0x0010a2000812190c */
[----:B------:R-:W-:-:S03]  /*1c90*/  IMAD R3, R2, UR6, RZ ;  /* 0x0000000602037c24 */ /* 0x000fc6000f8e02ff */
[----:B------:R1:W-:Y:S02]  /*1ca0*/  @!P0 STS.128 [R0+0x70], R24 ;  /* 0x0000701800008388 */ /* 0x0003e40000000c00 */
[----:B-1----:R-:W-:-:S03]  /*1cb0*/  IMAD.WIDE.U32 R24, R2, UR5, R32 ;  /* 0x0000000502187c25 */ /* 0x002fc6000f8e0020 */
[----:B------:R-:W-:Y:S02]  /*1cc0*/  ISETP.GE.U32.AND P0, PT, R24, UR10, PT ;  /* 0x0000000a18007c0c */ /* 0x000fe4000bf06070 */
        /* <DEDUP_REMOVED lines=26> */
[----:B------:R-:W-:-:S05]  /*1e70*/  @!P1 IMAD.WIDE.U32 R30, R30, UR12, RZ ;  /* 0x0000000c1e1e9c25 */ /* 0x000fca000f8e00ff */
[----:B------:R-:W-:Y:S01]  /*1e80*/  @!P1 IADD3 R3, PT, PT, R31, R3, RZ ;  /* 0x000000031f039210 */ /* 0x000fe20007ffe0ff */
[----:B---3--:R-:W-:Y:S04]  /*1e90*/  @!P0 STS.128 [R0+0x30], R20 ;  /* 0x0000301400008388 */ /* 0x008fe80000000c00 */
[----:B------:R0:W-:Y:S04]  /*1ea0*/  @!P0 STS.128 [R0+0x20], R4 ;  /* 0x0000200400008388 */ /* 0x0001e80000000c00 */
[----:B0-----:R0:W3:Y:S02]  /*1eb0*/  @!P0 LDG.E.ENL2.256 R20, R4, desc[UR8][R28.64] ;  /* 0xfe0000081c04897e */ /* 0x0010e40008121914 */
[----:B0-----:R-:W0:Y:S02]  /*1ec0*/  @!P1 LDC.64 R28, c[0x0][0x380] ;  /* 0x0000e000ff1c9b82 */ /* 0x001e240000000a00 */
        /* <DEDUP_REMOVED lines=20> */
[----:B------:R-:W-:-:S04]  /*2010*/  @!P0 IMAD R3, R3, UR12, RZ ;  /* 0x0000000c03038c24 */ /* 0x000fc8000f8e02ff */
[C---:B------:R-:W-:Y:S02]  /*2020*/  @!P0 IMAD R3, R24.reuse, UR7, R3 ;  /* 0x0000000718038c24 */ /* 0x040fe4000f8e0203 */
[----:B------:R-:W-:Y:S01]  /*2030*/  @!P0 IMAD.WIDE.U32 R24, R24, UR12, RZ ;  /* 0x0000000c18188c25 */ /* 0x000fe2000f8e00ff */
[----:B---3--:R0:W-:Y:S04]  /*2040*/  @!P1 STS.128 [R0+0x40], R16 ;  /* 0x0000401000009388 */ /* 0x0081e80000000c00 */
[----:B0-----:R0:W3:Y:S02]  /*2050*/  @!P1 LDG.E.ENL2.256 R12, R16, desc[UR8][R28.64] ;  /* 0xfe0000081c10997e */ /* 0x0010e4000812190c */
[----:B0-----:R-:W0:Y:S01]  /*2060*/  @!P0 LDC.64 R28, c[0x0][0x380] ;  /* 0x0000e000ff1c8b82 */ /* 0x001e220000000a00 */
        /* <DEDUP_REMOVED lines=38> */
[----:B------:R-:W-:-:S03]  /*22d0*/  UIADD3 UR5, UP0, UPT, UR4, UR5, URZ ;  /* 0x0000000504057290 */ /* 0x000fc6000ff1e0ff */
[----:B--2---:R0:W-:Y:S04]  /*22e0*/  @!P1 STS.128 [R0+0x40], R16 ;  /* 0x0000401000009388 */ /* 0x0041e80000000c00 */
[----:B0-----:R0:W2:Y:S01]  /*22f0*/  @!P1 LDG.E.ENL2.256 R12, R16, desc[UR8][R28.64] ;  /* 0xfe0000081c10997e */ /* 0x0010a2000812190c */
[----:B------:R-:W-:-:S03]  /*2300*/  UIADD3.X UR6, UPT, UPT, URZ, UR6, URZ, UP0, !UPT ;  /* 0x00000006ff067290 */ /* 0x000fc600087fe4ff */
[----:B------:R1:W-:Y:S03]  /*2310*/  @!P0 STS.128 [R0+0x70], R24 ;  /* 0x0000701800008388 */ /* 0x0003e60000000c00 */
[C---:B------:R-:W-:Y:S02]  /*2320*/  IMAD R3, R2.reuse, UR6, RZ ;  /* 0x0000000602037c24 */ /* 0x040fe4000f8e02ff */
        /* <DEDUP_REMOVED lines=3321> */
[----:B------:R-:W-:Y:S04]  /*f2c0*/  @!P1 STS.128 [R0+0x20], R12 ;  /* 0x0000200c00009388 */ /* 0x000fe80000000c00 */
[----:B--2---:R0:W-:Y:S04]  /*f2d0*/  @!P1 STS.128 [R0+0x40], R16 ;  /* 0x0000401000009388 */ /* 0x0041e80000000c00 */
[----:B0-----:R0:W2:Y:S01]  /*f2e0*/  @!P1 LDG.E.ENL2.256 R16, R12, desc[UR8][R28.64] ;  /* 0xfe0000081c0c997e */ /* 0x0010a20008121910 */
[----:B------:R-:W-:-:S04]  /*f2f0*/  UIADD3 UR5, UP0, UPT, UR4, UR5, URZ ;  /* 0x0000000504057290 */ /* 0x000fc8000ff1e0ff */
[----:B------:R-:W-:Y:S01]  /*f300*/  UIADD3.X UR6, UPT, UPT, URZ, UR6, URZ, UP0, !UPT ;  /* 0x00000006ff067290 */ /* 0x000fe200087fe4ff */
[----:B------:R1:W-:Y:S05]  /*f310*/  @!P0 STS.128 [R0+0x70], R24 ;  /* 0x0000701800008388 */ /* 0x0003ea0000000c00 */
        /* <DEDUP_REMOVED lines=19> */
[----:B------:R-:W-:Y:S01]  /*f450*/  UIADD3.X UR6, UPT, UPT, URZ, UR6, URZ, UP0, !UPT ;  /* 0x00000006ff067290 */ /* 0x000fe200087fe4ff */
[----:B------:R0:W-:Y:S05]  /*f460*/  @!P1 STS.128 [R0], R12 ;  /* 0x0000000c00009388 */ /* 0x0001ea0000000c00 */
[C---:B------:R-:W-:Y:S01]  /*f470*/  IMAD R3, R2.reuse, UR6, RZ ;  /* 0x0000000602037c24 */ /* 0x040fe2000f8e02ff */
[----:B0-----:R-:W4:Y:S04]  /*f480*/  @!P0 LDG.E.ENL2.256 R24, R12, desc[UR8][R28.64+0x60] ;  /* 0xfe0003081c0c897e */ /* 0x001f280008121918 */
[----:B---3--:R0:W-:Y:S02]  /*f490*/  @!P0 STS.128 [R0+0x30], R20 ;  /* 0x0000301400008388 */ /* 0x0081e40000000c00 */
[----:B0-----:R-:W-:-:S04]  /*f4a0*/  IMAD.WIDE.U32 R20, R2, UR5, R32 ;  /* 0x0000000502147c25 */ /* 0x001fc8000f8e0020 */
[----:B------:R-:W-:Y:S01]  /*f4b0*/  IMAD.IADD R3, R21, 0x1, R3 ;  /* 0x0000000115037824 */ /* 0x000fe200078e0203 */
[----:B------:R-:W-:-:S04]  /*f4c0*/  ISETP.GE.U32.AND P1, PT, R20, UR10, PT ;  /* 0x0000000a14007c0c */ /* 0x000fc8000bf26070 */
[----:B------:R-:W-:Y:S01]  /*f4d0*/  ISETP.GE.U32.AND.EX P1, PT, R3, UR11, PT, P1 ;  /* 0x0000000b03007c0c */ /* 0x000fe2000bf26110 */
[----:B------:R-:W-:-:S12]  /*f4e0*/  @!P0 STS.128 [R0+0x20], R4 ;  /* 0x0000200400008388 */ /* 0x000fd80000000c00 */
[----:B------:R-:W-:-:S04]  /*f4f0*/  @!P1 IMAD R3, R3, UR12, RZ ;  /* 0x0000000c03039c24 */ /* 0x000fc8000f8e02ff */
[C---:B------:R-:W-:Y:S02]  /*f500*/  @!P1 IMAD R3, R20.reuse, UR7, R3 ;  /* 0x0000000714039c24 */ /* 0x040fe4000f8e0203 */
[----:B------:R-:W-:-:S05]  /*f510*/  @!P1 IMAD.WIDE.U32 R20, R20, UR12, RZ ;  /* 0x0000000c14149c25 */ /* 0x000fca000f8e00ff */
[----:B------:R-:W-:Y:S01]  /*f520*/  @!P1 IADD3 R3, PT, PT, R21, R3, RZ ;  /* 0x0000000315039210 */ /* 0x000fe20007ffe0ff */
[----:B--2---:R0:W-:Y:S04]  /*f530*/  @!P0 STS.128 [R0+0x50], R16 ;  /* 0x0000501000008388 */ /* 0x0041e80000000c00 */
[----:B0-----:R0:W2:Y:S02]  /*f540*/  @!P0 LDG.E.ENL2.256 R16, R4, desc[UR8][R28.64] ;  /* 0xfe0000081c04897e */ /* 0x0010a40008121910 */
[----:B0-----:R-:W0:Y:S02]  /*f550*/  @!P1 LDC.64 R28, c[0x0][0x380] ;  /* 0x0000e000ff1c9b82 */ /* 0x001e240000000a00 */
[----:B------:R1:W-:Y:S01]  /*f560*/  @!P0 STS.128 [R0+0x40], R8 ;  /* 0x0000400800008388 */ /* 0x0003e20000000c00 */
[----:B0-----:R-:W-:-:S04]  /*f570*/  @!P1 LEA R28, P2, R20, R28, 0x7 ;  /* 0x0000001c141c9211 */ /* 0x001fc800078438ff */
[----:B------:R-:W-:-:S05]  /*f580*/  @!P1 LEA.HI.X R29, R20, R29, R3, 0x7, P2 ;  /* 0x0000001d141d9211 */ /* 0x000fca00010f3c03 */
[----:B-1----:R-:W3:Y:S04]  /*f590*/  @!P1 LDG.E.ENL2.256 R8, R20, desc[UR8][R28.64+0x20] ;  /* 0xfe0001081c14997e */ /* 0x002ee80008121908 */
[----:B----4-:R-:W-:Y:S04]  /*f5a0*/  @!P0 STS.128 [R0+0x60], R12 ;  /* 0x0000600c00008388 */ /* 0x010fe80000000c00 */
[----:B--2---:R0:W-:Y:S04]  /*f5b0*/  @!P0 STS.128 [R0+0x10], R16 ;  /* 0x0000101000008388 */ /* 0x0041e80000000c00 */
[----:B------:R-:W-:Y:S04]  /*f5c0*/  @!P0 STS.128 [R0], R4 ;  /* 0x0000000400008388 */ /* 0x000fe80000000c00 */
[----:B0-----:R-:W2:Y:S04]  /*f5d0*/  @!P1 LDG.E.ENL2.256 R16, R12, desc[UR8][R28.64+0x40] ;  /* 0xfe0002081c0c997e */ /* 0x001ea80008121910 */
[----:B---3--:R0:W-:Y:S04]  /*f5e0*/  @!P1 STS.128 [R0+0x30], R8 ;  /* 0x0000300800009388 */ /* 0x0081e80000000c00 */
[----:B0-----:R-:W3:Y:S04]  /*f5f0*/  @!P1 LDG.E.ENL2.256 R4, R8, desc[UR8][R28.64+0x60] ;  /* 0xfe0003081c08997e */ /* 0x001ee80008121904 */
[----:B------:R-:W-:Y:S04]  /*f600*/  @!P0 STS.128 [R0+0x70], R24 ;  /* 0x0000701800008388 */ /* 0x000fe80000000c00 */
[----:B--2---:R-:W-:Y:S01]  /*f610*/  @!P1 STS.128 [R0+0x50], R16 ;  /* 0x0000501000009388 */ /* 0x004fe20000000c00 */
[----:B------:R-:W-:-:S03]  /*f620*/  UIADD3 UR5, UP0, UPT, UR4, UR5, URZ ;  /* 0x0000000504057290 */ /* 0x000fc6000ff1e0ff */
[----:B------:R0:W-:Y:S01]  /*f630*/  @!P1 STS.128 [R0+0x40], R12 ;  /* 0x0000400c00009388 */ /* 0x0001e20000000c00 */
[----:B------:R-:W-:-:S03]  /*f640*/  UIADD3.X UR6, UPT, UPT, URZ, UR6, URZ, UP0, !UPT ;  /* 0x00000006ff067290 */ /* 0x000fc600087fe4ff */
[----:B------:R1:W-:Y:S03]  /*f650*/  @!P1 STS.128 [R0+0x20], R20 ;  /* 0x0000201400009388 */ /* 0x0003e60000000c00 */
[C---:B------:R-:W-:Y:S01]  /*f660*/  IMAD R3, R2.reuse, UR6, RZ ;  /* 0x0000000602037c24 */ /* 0x040fe2000f8e02ff */
[----:B0-----:R0:W2:Y:S01]  /*f670*/  @!P1 LDG.E.ENL2.256 R12, R16, desc[UR8][R28.64] ;  /* 0xfe0000081c10997e */ /* 0x0010a2000812190c */
        /* <DEDUP_REMOVED lines=9> */
[----:B---3--:R1:W-:Y:S01]  /*f710*/  @!P1 STS.128 [R0+0x70], R4 ;  /* 0x0000700400009388 */ /* 0x0083e20000000c00 */
[----:B0-----:R-:W-:-:S04]  /*f720*/  @!P0 LEA R28, P2, R20, R28, 0x7 ;  /* 0x0000001c141c8211 */ /* 0x001fc800078438ff */
[----:B------:R-:W-:-:S05]  /*f730*/  @!P0 LEA.HI.X R29, R20, R29, R3, 0x7, P2 ;  /* 0x0000001d141d8211 */ /* 0x000fca00010f3c03 */
[----:B-1----:R-:W3:Y:S04]  /*f740*/  @!P0 LDG.E.ENL2.256 R20, R4, desc[UR8][R28.64+0x20] ;  /* 0xfe0001081c04897e */ /* 0x002ee80008121914 */
        /* <DEDUP_REMOVED lines=90> */
[----:B------:R-:W-:-:S03]  /*fcf0*/  IMAD.WIDE.U32 R24, R2, UR5, R32 ;  /* 0x0000000502187c25 */ /* 0x000fc6000f8e0020 */
        /* <DEDUP_REMOVED lines=2459> */
[----:B------:R1:W-:Y:S04]  /*196b0*/  @!P1 STS.128 [R0], R16 ;  /* 0x0000001000009388 */ /* 0x0003e80000000c00 */
[----:B0-----:R-:W3:Y:S04]  /*196c0*/  @!P0 LDG.E.ENL2.256 R12, R8, desc[UR8][R28.64+0x40] ;  /* 0xfe0002081c08897e */ /* 0x001ee8000812190c */
[----:B-1----:R-:W4:Y:S04]  /*196d0*/  @!P0 LDG.E.ENL2.256 R24, R16, desc[UR8][R28.64+0x60] ;  /* 0xfe0003081c10897e */ /* 0x002f280008121918 */
        /* <DEDUP_REMOVED lines=19> */
[----:B----4-:R-:W-:Y:S04]  /*19810*/  @!P0 STS.128 [R0+0x60], R16 ;  /* 0x0000601000008388 */ /* 0x010fe80000000c00 */
[----:B0-----:R-:W3:Y:S04]  /*19820*/  @!P1 LDG.E.ENL2.256 R8, R12, desc[UR8][R28.64+0x20] ;  /* 0xfe0001081c0c997e */ /* 0x001ee80008121908 */
[----:B--2---:R0:W-:Y:S04]  /*19830*/  @!P0 STS.128 [R0+0x10], R20 ;  /* 0x0000101400008388 */ /* 0x0041e80000000c00 */
[----:B0-----:R-:W2:Y:S04]  /*19840*/  @!P1 LDG.E.ENL2.256 R20, R16, desc[UR8][R28.64+0x40] ;  /* 0xfe0002081c10997e */ /* 0x001ea80008121914 */
[----:B------:R-:W-:Y:S04]  /*19850*/  @!P0 STS.128 [R0], R4 ;  /* 0x0000000400008388 */ /* 0x000fe80000000c00 */
[----:B---3--:R0:W-:Y:S04]  /*19860*/  @!P1 STS.128 [R0+0x30], R8 ;  /* 0x0000300800009388 */ /* 0x0081e80000000c00 */
[----:B------:R-:W-:Y:S04]  /*19870*/  @!P1 STS.128 [R0+0x20], R12 ;  /* 0x0000200c00009388 */ /* 0x000fe80000000c00 */
[----:B0-----:R-:W3:Y:S04]  /*19880*/  @!P1 LDG.E.ENL2.256 R4, R8, desc[UR8][R28.64+0x60] ;  /* 0xfe0003081c08997e */ /* 0x001ee80008121904 */
        /* <DEDUP_REMOVED lines=9> */
[----:B------:R-:W-:-:S13]  /*19920*/  ISETP.GE.U32.AND.EX P0, PT, R3, UR11, PT, P0 ;  /* 0x0000000b03007c0c */ /* 0x000fda000bf06100 */
[----:B------:R-:W0:Y:S01]  /*19930*/  @!P0 LDC.64 R30, c[0x0][0x380] ;  /* 0x0000e000ff1e8b82 */ /* 0x000e220000000a00 */
        /* <DEDUP_REMOVED lines=8> */
[----:B------:R-:W-:Y:S04]  /*199c0*/  @!P1 STS.128 [R0+0x60], R8 ;  /* 0x0000600800009388 */ /* 0x000fe80000000c00 */
[----:B0-----:R-:W3:Y:S04]  /*199d0*/  @!P0 LDG.E.ENL2.256 R20, R4, desc[UR8][R30.64+0x20] ;  /* 0xfe0001081e04897e */ /* 0x001ee80008121914 */
[----:B--2---:R0:W-:Y:S04]  /*199e0*/  @!P1 STS.128 [R0+0x10], R12 ;  /* 0x0000100c00009388 */ /* 0x0041e80000000c00 */
[----:B0-----:R-:W2:Y:S04]  /*199f0*/  @!P0 LDG.E.ENL2.256 R12, R8, desc[UR8][R30.64+0x40] ;  /* 0xfe0002081e08897e */ /* 0x001ea8000812190c */
[----:B------:R0:W-:Y:S04]  /*19a00*/  @!P1 STS.128 [R0], R16 ;  /* 0x0000001000009388 */ /* 0x0001e80000000c00 */
[----:B0-----:R-:W4:Y:S04]  /*19a10*/  @!P0 LDG.E.ENL2.256 R24, R16, desc[UR8][R30.64+0x60] ;  /* 0xfe0003081e10897e */ /* 0x001f280008121918 */
[----:B---3--:R-:W-:Y:S01]  /*19a20*/  @!P0 STS.128 [R0+0x30], R20 ;  /* 0x0000301400008388 */ /* 0x008fe20000000c00 */
[----:B------:R-:W-:-:S04]  /*19a30*/  UIADD3 UR5, UP0, UPT, UR4, UR5, URZ ;  /* 0x0000000504057290 */ /* 0x000fc8000ff1e0ff */
[----:B------:R-:W-:Y:S01]  /*19a40*/  UIADD3.X UR6, UPT, UPT, URZ, UR6, URZ, UP0, !UPT ;  /* 0x00000006ff067290 */ /* 0x000fe200087fe4ff */
[----:B--2---:R0:W-:Y:S04]  /*19a50*/  @!P0 STS.128 [R0+0x40], R8 ;  /* 0x0000400800008388 */ /* 0x0041e80000000c00 */
[----:B0-----:R-:W2:Y:S01]  /*19a60*/  @!P0 LDG.E.ENL2.256 R20, R8, desc[UR8][R30.64] ;  /* 0xfe0000081e08897e */ /* 0x001ea20008121914 */
[----:B------:R-:W-:-:S03]  /*19a70*/  IMAD R3, R2, UR6, RZ ;  /* 0x0000000602037c24 */ /* 0x000fc6000f8e02ff */
[----:B------:R0:W-:Y:S02]  /*19a80*/  @!P0 STS.128 [R0+0x20], R4 ;  /* 0x0000200400008388 */ /* 0x0001e40000000c00 */
[----:B0-----:R-:W-:-:S04]  /*19a90*/  IMAD.WIDE.U32 R4, R2, UR5, R32 ;  /* 0x0000000502047c25 */ /* 0x001fc8000f8e0020 */
[----:B------:R-:W-:Y:S01]  /*19aa0*/  IMAD.IADD R3, R5, 0x1, R3 ;  /* 0x0000000105037824 */ /* 0x000fe200078e0203 */
[----:B------:R-:W-:-:S04]  /*19ab0*/  ISETP.GE.U32.AND P1, PT, R4, UR10, PT ;  /* 0x0000000a04007c0c */ /* 0x000fc8000bf26070 */
[----:B------:R-:W-:-:S13]  /*19ac0*/  ISETP.GE.U32.AND.EX P1, PT, R3, UR11, PT, P1 ;  /* 0x0000000b03007c0c */ /* 0x000fda000bf26110 */
        /* <DEDUP_REMOVED lines=18> */
[----:B0-----:R-:W2:Y:S01]  /*19bf0*/  @!P1 LDG.E.ENL2.256 R16, R4, desc[UR8][R28.64] ;  /* 0xfe0000081c04997e */ /* 0x001ea20008121910 */
[----:B------:R-:W-:-:S03]  /*19c00*/  UIADD3.X UR6, UPT, UPT, URZ, UR6, URZ, UP0, !UPT ;  /* 0x00000006ff067290 */ /* 0x000fc600087fe4ff */
[----:B------:R0:W-:Y:S03]  /*19c10*/  @!P0 STS.128 [R0+0x70], R24 ;  /* 0x0000701800008388 */ /* 0x0001e60000000c00 */
        /* <DEDUP_REMOVED lines=33> */
[----:B--2---:R0:W-:Y:S02]  /*19e30*/  @!P0 STS.128 [R0+0x50], R16 ;  /* 0x0000501000008388 */ /* 0x0041e40000000c00 */
[----:B0-----:R-:W0:Y:S02]  /*19e40*/  @!P1 LDC.64 R16, c[0x0][0x380] ;  /* 0x0000e000ff109b82 */ /* 0x001e240000000a00 */
[----:B------:R1:W-:Y:S04]  /*19e50*/  @!P0 STS.128 [R0+0x40], R12 ;  /* 0x0000400c00008388 */ /* 0x0003e80000000c00 */
[----:B-1----:R0:W2:Y:S02]  /*19e60*/  @!P0 LDG.E.ENL2.256 R8, R12, desc[UR8][R24.64] ;  /* 0xfe000008180c897e */ /* 0x0020a40008121908 */
[----:B0-----:R-:W-:-:S04]  /*19e70*/  @!P1 LEA R24, P2, R20, R16, 0x7 ;  /* 0x0000001014189211 */ /* 0x001fc800078438ff */
[----:B------:R-:W-:-:S05]  /*19e80*/  @!P1 LEA.HI.X R25, R20, R17, R3, 0x7, P2 ;  /* 0x0000001114199211 */ /* 0x000fca00010f3c03 */
[----:B------:R-:W3:Y:S04]  /*19e90*/  @!P1 LDG.E.ENL2.256 R20, R16, desc[UR8][R24.64+0x60] ;  /* 0xfe0003081810997e */ /* 0x000ee80008121914 */
[----:B----4-:R-:W-:Y:S04]  /*19ea0*/  @!P0 STS.128 [R0+0x60], R4 ;  /* 0x0000600400008388 */ /* 0x010fe80000000c00 */
[----:B------:R-:W-:Y:S04]  /*19eb0*/  @!P0 STS.128 [R0+0x70], R28 ;  /* 0x0000701c00008388 */ /* 0x000fe80000000c00 */
[----:B--2---:R0:W-:Y:S04]  /*19ec0*/  @!P0 STS.128 [R0+0x10], R8 ;  /* 0x0000100800008388 */ /* 0x0041e80000000c00 */
[----:B------:R-:W-:Y:S04]  /*19ed0*/  @!P0 STS.128 [R0], R12 ;  /* 0x0000000c00008388 */ /* 0x000fe80000000c00 */
[----:B0-----:R-:W2:Y:S04]  /*19ee0*/  @!P1 LDG.E.ENL2.256 R8, R4, desc[UR8][R24.64+0x40] ;  /* 0xfe0002081804997e */ /* 0x001ea80008121908 */
[----:B---3--:R0:W-:Y:S04]  /*19ef0*/  @!P1 STS.128 [R0+0x60], R16 ;  /* 0x0000601000009388 */ /* 0x0081e80000000c00 */
[----:B------:R1:W-:Y:S04]  /*19f00*/  @!P1 STS.128 [R0+0x70], R20 ;  /* 0x0000701400009388 */ /* 0x0003e80000000c00 */
[----:B0-----:R-:W3:Y:S04]  /*19f10*/  @!P1 LDG.E.ENL2.256 R16, R12, desc[UR8][R24.64+0x20] ;  /* 0xfe000108180c997e */ /* 0x001ee80008121910 */
[----:B-1----:R-:W4:Y:S01]  /*19f20*/  @!P1 LDG.E.ENL2.256 R24, R20, desc[UR8][R24.64] ;  /* 0xfe0000081814997e */ /* 0x002f220008121918 */
[----:B------:R-:W-:-:S04]  /*19f30*/  UIADD3 UR4, UP0, UPT, UR4, UR5, URZ ;  /* 0x0000000504047290 */ /* 0x000fc8000ff1e0ff */
[----:B------:R-:W-:Y:S02]  /*19f40*/  UIADD3.X UR5, UPT, UPT, URZ, UR6, URZ, UP0, !UPT ;  /* 0x00000006ff057290 */ /* 0x000fe400087fe4ff */
[----:B------:R-:W-:-:S04]  /*19f50*/  IMAD.WIDE.U32 R32, R2, UR4, R32 ;  /* 0x0000000402207c25 */ /* 0x000fc8000f8e0020 */
[----:B------:R-:W-:Y:S01]  /*19f60*/  IMAD R3, R2, UR5, RZ ;  /* 0x0000000502037c24 */ /* 0x000fe2000f8e02ff */
[----:B------:R-:W-:-:S04]  /*19f70*/  ISETP.GE.U32.AND P0, PT, R32, UR10, PT ;  /* 0x0000000a20007c0c */ /* 0x000fc8000bf06070 */
[----:B------:R-:W-:-:S04]  /*19f80*/  IADD3 R2, PT, PT, R33, R3, RZ ;  /* 0x0000000321027210 */ /* 0x000fc80007ffe0ff */
[----:B------:R-:W-:Y:S01]  /*19f90*/  ISETP.GE.U32.AND.EX P0, PT, R2, UR11, PT, P0 ;  /* 0x0000000b02007c0c */ /* 0x000fe2000bf06100 */
[----:B------:R-:W-:Y:S01]  /*19fa0*/  BSSY.RECONVERGENT B0, `(.L_x_0) ;  /* 0x000001d000007945 */ /* 0x000fe20003800200 */
[----:B--2---:R0:W-:Y:S04]  /*19fb0*/  @!P1 STS.128 [R0+0x50], R8 ;  /* 0x0000500800009388 */ /* 0x0041e80000000c00 */
[----:B------:R0:W-:Y:S04]  /*19fc0*/  @!P1 STS.128 [R0+0x40], R4 ;  /* 0x0000400400009388 */ /* 0x0001e80000000c00 */
[----:B---3--:R0:W-:Y:S04]  /*19fd0*/  @!P1 STS.128 [R0+0x30], R16 ;  /* 0x0000301000009388 */ /* 0x0081e80000000c00 */
[----:B------:R0:W-:Y:S04]  /*19fe0*/  @!P1 STS.128 [R0+0x20], R12 ;  /* 0x0000200c00009388 */ /* 0x0001e80000000c00 */
[----:B----4-:R0:W-:Y:S04]  /*19ff0*/  @!P1 STS.128 [R0+0x10], R24 ;  /* 0x0000101800009388 */ /* 0x0101e80000000c00 */
[----:B------:R0:W-:Y:S01]  /*1a000*/  @!P1 STS.128 [R0], R20 ;  /* 0x0000001400009388 */ /* 0x0001e20000000c00 */
[----:B------:R-:W-:Y:S05]  /*1a010*/  @P0 BRA `(.L_x_1) ;  /* 0x0000000000540947 */ /* 0x000fea0003800000 */
[----:B------:R-:W1:Y:S01]  /*1a020*/  LDCU UR6, c[0x0][0x390] ;  /* 0x00007200ff0677ac */ /* 0x000e620008000800 */
[----:B------:R-:W2:Y:S01]  /*1a030*/  LDCU.64 UR4, c[0x0][0x380] ;  /* 0x00007000ff0477ac */ /* 0x000ea20008000a00 */
[----:B-1----:R-:W-:Y:S02]  /*1a040*/  USHF.R.S32.HI UR7, URZ, 0x1f, UR6 ;  /* 0x0000001fff077899 */ /* 0x002fe40008011406 */
[----:B------:R-:W-:Y:S02]  /*1a050*/  IMAD R3, R2, UR6, RZ ;  /* 0x0000000602037c24 */ /* 0x000fe4000f8e02ff */
[----:B0-----:R-:W-:-:S04]  /*1a060*/  IMAD.WIDE.U32 R4, R32, UR6, RZ ;  /* 0x0000000620047c25 */ /* 0x001fc8000f8e00ff */
[----:B------:R-:W-:Y:S01]  /*1a070*/  IMAD R3, R32, UR7, R3 ;  /* 0x0000000720037c24 */ /* 0x000fe2000f8e0203 */
[----:B--2---:R-:W-:-:S04]  /*1a080*/  LEA R2, P0, R4, UR4, 0x7 ;  /* 0x0000000404027c11 */ /* 0x004fc8000f8038ff */
[----:B------:R-:W-:-:S04]  /*1a090*/  IADD3 R3, PT, PT, R5, R3, RZ ;  /* 0x0000000305037210 */ /* 0x000fc80007ffe0ff */
[----:B------:R-:W-:-:S05]  /*1a0a0*/  LEA.HI.X R3, R4, UR5, R3, 0x7, P0 ;  /* 0x0000000504037c11 */ /* 0x000fca00080f3c03 */
[----:B------:R-:W2:Y:S04]  /*1a0b0*/  LDG.E.ENL2.256 R32, R28, desc[UR8][R2.64] ;  /* 0xfe000008021c797e */ /* 0x000ea80008121920 */
[----:B------:R-:W3:Y:S04]  /*1a0c0*/  LDG.E.ENL2.256 R8, R4, desc[UR8][R2.64+0x20] ;  /* 0xfe0001080204797e */ /* 0x000ee80008121908 */
[----:B------:R-:W4:Y:S04]  /*1a0d0*/  LDG.E.ENL2.256 R16, R12, desc[UR8][R2.64+0x40] ;  /* 0xfe000208020c797e */ /* 0x000f280008121910 */
[----:B------:R-:W5:Y:S04]  /*1a0e0*/  LDG.E.ENL2.256 R24, R20, desc[UR8][R2.64+0x60] ;  /* 0xfe0003080214797e */ /* 0x000f680008121918 */
[----:B--2---:R1:W-:Y:S04]  /*1a0f0*/  STS.128 [R0+0x10], R32 ;  /* 0x0000102000007388 */ /* 0x0043e80000000c00 */
[----:B------:R1:W-:Y:S04]  /*1a100*/  STS.128 [R0], R28 ;  /* 0x0000001c00007388 */ /* 0x0003e80000000c00 */
[----:B---3--:R1:W-:Y:S04]  /*1a110*/  STS.128 [R0+0x30], R8 ;  /* 0x0000300800007388 */ /* 0x0083e80000000c00 */
[----:B------:R1:W-:Y:S04]  /*1a120*/  STS.128 [R0+0x20], R4 ;  /* 0x0000200400007388 */ /* 0x0003e80000000c00 */
[----:B----4-:R1:W-:Y:S04]  /*1a130*/  STS.128 [R0+0x50], R16 ;  /* 0x0000501000007388 */ /* 0x0103e80000000c00 */
[----:B------:R1:W-:Y:S04]  /*1a140*/  STS.128 [R0+0x40], R12 ;  /* 0x0000400c00007388 */ /* 0x0003e80000000c00 */
[----:B-----5:R1:W-:Y:S04]  /*1a150*/  STS.128 [R0+0x70], R24 ;  /* 0x0000701800007388 */ /* 0x0203e80000000c00 */
[----:B------:R1:W-:Y:S02]  /*1a160*/  STS.128 [R0+0x60], R20 ;  /* 0x0000601400007388 */ /* 0x0003e40000000c00 */
.L_x_1:
[----:B------:R-:W-:Y:S05]  /*1a170*/  BSYNC.RECONVERGENT B0 ;  /* 0x0000000000007941 */ /* 0x000fea0003800200 */
.L_x_0:
[----:B------:R-:W-:Y:S06]  /*1a180*/  BAR.SYNC.DEFER_BLOCKING 0x0 ;  /* 0x0000000000007b1d */ /* 0x000fec0000010000 */
[----:B------:R-:W-:Y:S05]  /*1a190*/  EXIT ;  /* 0x000000000000794d */ /* 0x000fea0003800000 */
.L_x_2:
[----:B------:R-:W-:-:S00]  /*1a1a0*/  BRA `(.L_x_2) ;  /* 0xfffffffc00fc7947 */ /* 0x000fc0000383ffff */
[----:B------:R-:W-:-:S00]  /*1a1b0*/  NOP ;  /* 0x0000000000007918 */ /* 0x000fc00000000000 */
        /* <DEDUP_REMOVED lines=12> */
.L_x_103:


//--------------------- .text._Z22stridedBandwidthKernelILi128ELi128EEvPKcmi --------------------------
	.section	.text._Z22stridedBandwidthKernelILi128ELi128EEvPKcmi,"ax",@progbits
	.align	128
        .global         _Z22stridedBandwidthKernelILi128ELi128EEvPKcmi
        .type           _Z22stridedBandwidthKernelILi128ELi128EEvPKcmi,@function
        .size           _Z22stridedBandwidthKernelILi128ELi128EEvPKcmi,(.L_x_104 - _Z22stridedBandwidthKernelILi128ELi128EEvPKcmi)
        .other          _Z22stridedBandwidthKernelILi128ELi128EEvPKcmi,@"STO_CUDA_ENTRY STV_DEFAULT"
_Z22stridedBandwidthKernelILi128ELi128EEvPKcmi:
.text._Z22stridedBandwidthKernelILi128ELi128EEvPKcmi:
        /* <DEDUP_REMOVED lines=24> */
[----:B------:R-:W4:Y:S04]  /*0180*/  @!P1 LDG.E.ENL2.256 R20, R16, desc[UR8][R30.64+0x40] ;  /* 0xfe0002081e10997e */ /* 0x000f280008121914 */
[----:B------:R-:W4:Y:S01]  /*0190*/  @!P1 LDG.E.ENL2.256 R4, R8, desc[UR8][R30.64+0x20] ;  /* 0xfe0001081e08997e */ /* 0x000f220008121904 */
[----:B------:R-:W0:Y:S01]  /*01a0*/  S2UR UR6, SR_CgaCtaId ;  /* 0x00000000000679c3 */ /* 0x000e220000008800 */
[----:B------:R-:W-:-:S07]  /*01b0*/  UMOV UR4, 0x400 ;  /* 0x0000040000047882 */ /* 0x000fce0000000000 */
        /* <DEDUP_REMOVED lines=8> */
[----:B------:R-:W-:Y:S02]  /*0240*/  UIADD3.X UR6, UPT, UPT, URZ, URZ, URZ, UP0, !UPT ;  /* 0x000000ffff067290 */ /* 0x000fe400087fe4ff */
[----:B-----5:R-:W-:Y:S01]  /*0250*/  USHF.R.S32.HI UR7, URZ, 0x1f, UR12 ;  /* 0x0000001fff077899 */ /* 0x020fe2000801140c */
        /* <DEDUP_REMOVED lines=23> */
[----:B0-----:R-:W2:Y:S04]  /*03d0*/  @!P0 LDG.E.ENL2.256 R12, R8, desc[UR8][R28.64+0x40] ;  /* 0xfe0002081c08897e */ /* 0x001ea8000812190c */
[----:B------:R0:W-:Y:S04]  /*03e0*/  @!P1 STS.128 [R0], R16 ;  /* 0x0000001000009388 */ /* 0x0001e80000000c00 */
[----:B0-----:R-:W4:Y:S04]  /*03f0*/  @!P0 LDG.E.ENL2.256 R24, R16, desc[UR8][R28.64+0x60] ;  /* 0xfe0003081c10897e */ /* 0x001f280008121918 */
[----:B---3--:R-:W-:Y:S04]  /*0400*/  @!P0 STS.128 [R0+0x30], R20 ;  /* 0x0000301400008388 */ /* 0x008fe80000000c00 */
[----:B------:R0:W-:Y:S04]  /*0410*/  @!P0 STS.128 [R0+0x20], R4 ;  /* 0x0000200400008388 */ /* 0x0001e80000000c00 */
[----:B0-----:R0:W3:Y:S01]  /*0420*/  @!P0 LDG.E.ENL2.256 R20, R4, desc[UR8][R28.64] ;  /* 0xfe0000081c04897e */ /* 0x0010e20008121914 */
        /* <DEDUP_REMOVED lines=22> */
[----:B0-----:R-:W2:Y:S04]  /*0590*/  @!P1 LDG.E.ENL2.256 R4, R8, desc[UR8][R28.64+0x60] ;  /* 0xfe0003081c08997e */ /* 0x001ea80008121904 */
[----:B------:R-:W-:Y:S04]  /*05a0*/  @!P1 STS.128 [R0+0x20], R12 ;  /* 0x0000200c00009388 */ /* 0x000fe80000000c00 */
[----:B---3--:R0:W-:Y:S04]  /*05b0*/  @!P1 STS.128 [R0+0x40], R16 ;  /* 0x0000401000009388 */ /* 0x0081e80000000c00 */
[----:B0-----:R0:W3:Y:S01]  /*05c0*/  @!P1 LDG.E.ENL2.256 R12, R16, desc[UR8][R28.64] ;  /* 0xfe0000081c10997e */ /* 0x0010e2000812190c */
        /* <DEDUP_REMOVED lines=18> */
[----:B0-----:R-:W3:Y:S01]  /*06f0*/  @!P0 LDG.E.ENL2.256 R12, R8, desc[UR8][R28.64+0x40] ;  /* 0xfe0002081c08897e */ /* 0x001ee2000812190c */
        /* <DEDUP_REMOVED lines=11> */
[----:B------:R-:W-:-:S05]  /*07b0*/  @!P1 IMAD.WIDE.U32 R30, R30, UR12, RZ ;  /* 0x0000000c1e1e9c25 */ /* 0x000fca000f8e00ff */
[----:B------:R-:W-:Y:S01]  /*07c0*/  @!P1 IADD3 R3, PT, PT, R31, R3, RZ ;  /* 0x000000031f039210 */ /* 0x000fe20007ffe0ff */
[----:B--2---:R-:W-:Y:S04]  /*07d0*/  @!P0 STS.128 [R0+0x30], R20 ;  /* 0x0000301400008388 */ /* 0x004fe80000000c00 */
[----:B------:R0:W-:Y:S04]  /*07e0*/  @!P0 STS.128 [R0+0x20], R4 ;  /* 0x0000200400008388 */ /* 0x0001e80000000c00 */
[----:B0-----:R0:W2:Y:S02]  /*07f0*/  @!P0 LDG.E.ENL2.256 R20, R4, desc[UR8][R28.64] ;  /* 0xfe0000081c04897e */ /* 0x0010a40008121914 */
[----:B0-----:R-:W0:Y:S02]  /*0800*/  @!P1 LDC.64 R28, c[0x0][0x380] ;  /* 0x0000e000ff1c9b82 */ /* 0x001e240000000a00 */
        /* <DEDUP_REMOVED lines=10> */
[----:B0-----:R-:W3:Y:S01]  /*08b0*/  @!P1 LDG.E.ENL2.256 R4, R8, desc[UR8][R28.64+0x60] ;  /* 0xfe0003081c08997e */ /* 0x001ee20008121904 */
        /* <DEDUP_REMOVED lines=16> */
[----:B------:R-:W-:Y:S01]  /*09c0*/  @!P1 STS.128 [R0+0x50], R20 ;  /* 0x0000501400009388 */ /* 0x000fe20000000c00 */
[----:B0-----:R-:W-:-:S04]  /*09d0*/  @!P0 LEA R28, P2, R24, R28, 0x7 ;  /* 0x0000001c181c8211 */ /* 0x001fc800078438ff */
[----:B------:R-:W-:Y:S01]  /*09e0*/  @!P0 LEA.HI.X R29, R24, R29, R3, 0x7, P2 ;  /* 0x0000001d181d8211 */ /* 0x000fe200010f3c03 */
[----:B---3--:R0:W-:Y:S04]  /*09f0*/  @!P1 STS.128 [R0+0x70], R4 ;  /* 0x0000700400009388 */ /* 0x0081e80000000c00 */
[----:B0-----:R-:W3:Y:S04]  /*0a00*/  @!P0 LDG.E.ENL2.256 R20, R4, desc[UR8][R28.64+0x20] ;  /* 0xfe0001081c04897e */ /* 0x001ee80008121914 */
[----:B------:R-:W-:Y:S04]  /*0a10*/  @!P1 STS.128 [R0+0x60], R8 ;  /* 0x0000600800009388 */ /* 0x000fe80000000c00 */
[----:B--2---:R0:W-:Y:S04]  /*0a20*/  @!P1 STS.128 [R0+0x10], R12 ;  /* 0x0000100c00009388 */ /* 0x0041e80000000c00 */
[----:B0-----:R-:W2:Y:S04]  /*0a30*/  @!P0 LDG.E.ENL2.256 R12, R8, desc[UR8][R28.64+0x40] ;  /* 0xfe0002081c08897e */ /* 0x001ea8000812190c */
[----:B------:R0:W-:Y:S04]  /*0a40*/  @!P1 STS.128 [R0], R16 ;  /* 0x0000001000009388 */ /* 0x0001e80000000c00 */
[----:B0-----:R-:W4:Y:S04]  /*0a50*/  @!P0 LDG.E.ENL2.256 R24, R16, desc[UR8][R28.64+0x60] ;  /* 0xfe0003081c10897e */ /* 0x001f280008121918 */
[----:B---3--:R-:W-:Y:S04]  /*0a60*/  @!P0 STS.128 [R0+0x30], R20 ;  /* 0x0000301400008388 */ /* 0x008fe80000000c00 */
[----:B------:R0:W-:Y:S04]  /*0a70*/  @!P0 STS.128 [R0+0x20], R4 ;  /* 0x0000200400008388 */ /* 0x0001e80000000c00 */
[----:B0-----:R0:W3:Y:S01]  /*0a80*/  @!P0 LDG.E.ENL2.256 R20, R4, desc[UR8][R28.64] ;  /* 0xfe0000081c04897e */ /* 0x0010e20008121914 */
[----:B------:R-:W-:-:S04]  /*0a90*/  UIADD3 UR5, UP0, UPT, UR4, UR5, URZ ;  /* 0x0000000504057290 */ /* 0x000fc8000ff1e0ff */
[----:B------:R-:W-:Y:S02]  /*0aa0*/  UIADD3.X UR6, UPT, UPT, URZ, UR6, URZ, UP0, !UPT ;  /* 0x00000006ff067290 */ /* 0x000fe400087fe4ff */
        /* <DEDUP_REMOVED lines=20> */
[----:B0-----:R-:W2:Y:S04]  /*0bf0*/  @!P1 LDG.E.ENL2.256 R4, R8, desc[UR8][R28.64+0x60] ;  /* 0xfe0003081c08997e */ /* 0x001ea80008121904 */
[----:B------:R-:W-:Y:S04]  /*0c00*/  @!P1 STS.128 [R0+0x20], R12 ;  /* 0x0000200c00009388 */ /* 0x000fe80000000c00 */
[----:B---3--:R0:W-:Y:S04]  /*0c10*/  @!P1 STS.128 [R0+0x40], R16 ;  /* 0x0000401000009388 */ /* 0x0081e80000000c00 */
[----:B0-----:R0:W3:Y:S01]  /*0c20*/  @!P1 LDG.E.ENL2.256 R12, R16, desc[UR8][R28.64] ;  /* 0xfe0000081c10997e */ /* 0x0010e2000812190c */
        /* <DEDUP_REMOVED lines=60> */
[----:B------:R-:W-:-:S04]  /*0ff0*/  @!P0 IMAD.WIDE.U32 R24, R24, UR12, RZ ;  /* 0x0000000c18188c25 */ /* 0x000fc8000f8e00ff */
[----:B------:R-:W-:Y:S01]  /*1000*/  @!P0 IMAD.IADD R3, R25, 0x1, R3 ;  /* 0x0000000119038824 */ /* 0x000fe200078e0203 */
        /* <DEDUP_REMOVED lines=46> */
[----:B-1----:R-:W-:-:S04]  /*12f0*/  IMAD.WIDE.U32 R24, R2, UR5, R32 ;  /* 0x0000000502187c25 */ /* 0x002fc8000f8e0020 */
        /* <DEDUP_REMOVED lines=27> */
[----:B------:R-:W-:-:S04]  /*14b0*/  @!P1 IMAD.WIDE.U32 R30, R30, UR12, RZ ;  /* 0x0000000c1e1e9c25 */ /* 0x000fc8000f8e00ff */
[----:B------:R-:W-:Y:S01]  /*14c0*/  @!P1 IMAD.IADD R3, R31, 0x1, R3 ;  /* 0x000000011f039824 */ /* 0x000fe200078e0203 */
        /* <DEDUP_REMOVED lines=2846> */
[----:B------:R1:W-:Y:S04]  /*c6b0*/  @!P1 STS.128 [R0], R16 ;  /* 0x0000001000009388 */ /* 0x0003e80000000c00 */
[----:B0-----:R-:W2:Y:S04]  /*c6c0*/  @!P0 LDG.E.ENL2.256 R12, R8, desc[UR8][R28.64+0x40] ;  /* 0xfe0002081c08897e */ /* 0x001ea8000812190c */
[----:B-1----:R-:W4:Y:S04]  /*c6d0*/  @!P0 LDG.E.ENL2.256 R24, R16, desc[UR8][R28.64+0x60] ;  /* 0xfe0003081c10897e */ /* 0x002f280008121918 */
        /* <DEDUP_REMOVED lines=19> */
[----:B----4-:R-:W-:Y:S04]  /*c810*/  @!P0 STS.128 [R0+0x60], R16 ;  /* 0x0000601000008388 */ /* 0x010fe80000000c00 */
[----:B0-----:R-:W2:Y:S04]  /*c820*/  @!P1 LDG.E.ENL2.256 R8, R12, desc[UR8][R28.64+0x20] ;  /* 0xfe0001081c0c997e */ /* 0x001ea80008121908 */
[----:B---3--:R0:W-:Y:S04]  /*c830*/  @!P0 STS.128 [R0+0x10], R20 ;  /* 0x0000101400008388 */ /* 0x0081e80000000c00 */
[----:B0-----:R-:W3:Y:S04]  /*c840*/  @!P1 LDG.E.ENL2.256 R20, R16, desc[UR8][R28.64+0x40] ;  /* 0xfe0002081c10997e */ /* 0x001ee80008121914 */
[----:B------:R-:W-:Y:S04]  /*c850*/  @!P0 STS.128 [R0], R4 ;  /* 0x0000000400008388 */ /* 0x000fe80000000c00 */
[----:B--2---:R0:W-:Y:S04]  /*c860*/  @!P1 STS.128 [R0+0x30], R8 ;  /* 0x0000300800009388 */ /* 0x0041e80000000c00 */
[----:B------:R-:W-:Y:S04]  /*c870*/  @!P1 STS.128 [R0+0x20], R12 ;  /* 0x0000200c00009388 */ /* 0x000fe80000000c00 */
[----:B0-----:R-:W2:Y:S04]  /*c880*/  @!P1 LDG.E.ENL2.256 R4, R8, desc[UR8][R28.64+0x60] ;  /* 0xfe0003081c08997e */ /* 0x001ea80008121904 */
        /* <DEDUP_REMOVED lines=19> */
[----:B------:R-:W-:Y:S04]  /*c9c0*/  @!P1 STS.128 [R0+0x60], R8 ;  /* 0x0000600800009388 */ /* 0x000fe80000000c00 */
[----:B0-----:R-:W2:Y:S04]  /*c9d0*/  @!P0 LDG.E.ENL2.256 R20, R4, desc[UR8][R30.64+0x20] ;  /* 0xfe0001081e04897e */ /* 0x001ea80008121914 */
[----:B---3--:R0:W-:Y:S04]  /*c9e0*/  @!P1 STS.128 [R0+0x10], R12 ;  /* 0x0000100c00009388 */ /* 0x0081e80000000c00 */
[----:B0-----:R-:W3:Y:S04]  /*c9f0*/  @!P0 LDG.E.ENL2.256 R12, R8, desc[UR8][R30.64+0x40] ;  /* 0xfe0002081e08897e */ /* 0x001ee8000812190c */
[----:B------:R0:W-:Y:S04]  /*ca00*/  @!P1 STS.128 [R0], R16 ;  /* 0x0000001000009388 */ /* 0x0001e80000000c00 */
[----:B0-----:R-:W4:Y:S01]  /*ca10*/  @!P0 LDG.E.ENL2.256 R24, R16, desc[UR8][R30.64+0x60] ;  /* 0xfe0003081e10897e */ /* 0x001f220008121918 */
[----:B------:R-:W-:-:S03]  /*ca20*/  UIADD3 UR5, UP0, UPT, UR4, UR5, URZ ;  /* 0x0000000504057290 */ /* 0x000fc6000ff1e0ff */
[----:B--2---:R-:W-:Y:S04]  /*ca30*/  @!P0 STS.128 [R0+0x30], R20 ;  /* 0x0000301400008388 */ /* 0x004fe80000000c00 */
[----:B---3--:R0:W-:Y:S04]  /*ca40*/  @!P0 STS.128 [R0+0x40], R8 ;  /* 0x0000400800008388 */ /* 0x0081e80000000c00 */
[----:B0-----:R-:W2:Y:S01]  /*ca50*/  @!P0 LDG.E.ENL2.256 R20, R8, desc[UR8][R30.64] ;  /* 0xfe0000081e08897e */ /* 0x001ea20008121914 */
[----:B------:R-:W-:-:S03]  /*ca60*/  UIADD3.X UR6, UPT, UPT, URZ, UR6, URZ, UP0, !UPT ;  /* 0x00000006ff067290 */ /* 0x000fc600087fe4ff */
[----:B------:R0:W-:Y:S03]  /*ca70*/  @!P0 STS.128 [R0+0x20], R4 ;  /* 0x0000200400008388 */ /* 0x0001e60000000c00 */
[C---:B------:R-:W-:Y:S02]  /*ca80*/  IMAD R3, R2.reuse, UR6, RZ ;  /* 0x0000000602037c24 */ /* 0x040fe4000f8e02ff */
        /* <DEDUP_REMOVED lines=75> */
[C---:B------:R-:W-:Y:S01]  /*cf40*/  IMAD.WIDE.U32 R32, R2.reuse, UR4, R32 ;  /* 0x0000000402207c25 */ /* 0x040fe2000f8e0020 */
[----:B------:R0:W-:Y:S03]  /*cf50*/  @!P0 STS.128 [R0+0x70], R28 ;  /* 0x0000701c00008388 */ /* 0x0001e60000000c00 */
        /* <DEDUP_REMOVED lines=33> */
.L_x_4:
[----:B------:R-:W-:Y:S05]  /*d170*/  BSYNC.RECONVERGENT B0 ;  /* 0x0000000000007941 */ /* 0x000fea0003800200 */
.L_x_3:
[----:B------:R-:W-:Y:S06]  /*d180*/  BAR.SYNC.DEFER_BLOCKING 0x0 ;  /* 0x0000000000007b1d */ /* 0x000fec0000010000 */
[----:B------:R-:W-:Y:S05]  /*d190*/  EXIT ;  /* 0x000000000000794d */ /* 0x000fea0003800000 */
.L_x_5:
        /* <DEDUP_REMOVED lines=14> */
.L_x_104:


//--------------------- .text._Z22stridedBandwidthKernelILi128ELi64EEvPKcmi --------------------------
	.section	.text._Z22stridedBandwidthKernelILi128ELi64EEvPKcmi,"ax",@progbits
	.align	128
        .global         _Z22stridedBandwidthKernelILi128ELi64EEvPKcmi
        .type           _Z22stridedBandwidthKernelILi128ELi64EEvPKcmi,@function
        .size           _Z22stridedBandwidthKernelILi128ELi64EEvPKcmi,(.L_x_105 - _Z22stridedBandwidthKernelILi128ELi64EEvPKcmi)
        .other          _Z22stridedBandwidthKernelILi128ELi64EEvPKcmi,@"STO_CUDA_ENTRY STV_DEFAULT"
_Z22stridedBandwidthKernelILi128ELi64EEvPKcmi:
.text._Z22stridedBandwidthKernelILi128ELi64EEvPKcmi:
        /* <DEDUP_REMOVED lines=1687> */
.L_x_7:
[----:B------:R-:W-:Y:S05]  /*6970*/  BSYNC.RECONVERGENT B0 ;  /* 0x0000000000007941 */ /* 0x000fea0003800200 */
.L_x_6:
[----:B------:R-:W-:Y:S06]  /*6980*/  BAR.SYNC.DEFER_BLOCKING 0x0 ;  /* 0x0000000000007b1d */ /* 0x000fec0000010000 */
[----:B------:R-:W-:Y:S05]  /*6990*/  EXIT ;  /* 0x000000000000794d */ /* 0x000fea0003800000 */
.L_x_8:
        /* <DEDUP_REMOVED lines=14> */
.L_x_105:


//--------------------- .text._Z22stridedBandwidthKernelILi128ELi32EEvPKcmi --------------------------
	.section	.text._Z22stridedBandwidthKernelILi128ELi32EEvPKcmi,"ax",@progbits
	.align	128
        .global         _Z22stridedBandwidthKernelILi128ELi32EEvPKcmi
        .type           _Z22stridedBandwidthKernelILi128ELi32EEvPKcmi,@function
        .size           _Z22stridedBandwidthKernelILi128ELi32EEvPKcmi,(.L_x_106 - _Z22stridedBandwidthKernelILi128ELi32EEvPKcmi)
        .other          _Z22stridedBandwidthKernelILi128ELi32EEvPKcmi,@"STO_CUDA_ENTRY STV_DEFAULT"
_Z22stridedBandwidthKernelILi128ELi32EEvPKcmi:
.text._Z22stridedBandwidthKernelILi128ELi32EEvPKcmi:
[----:B------:R-:W-:Y:S01]  /*0000*/  LDC R1, c[0x0][0x37c] ;  /* 0x0000df00ff017b82 */ /* 0x000fe20000000800 */
[----:B------:R-:W0:Y:S07]  /*0010*/  S2R R28, SR_TID.X ;  /* 0x00000000001c7919 */ /* 0x000e2e0000002100 */
[----:B------:R-:W0:Y:S01]  /*0020*/  S2UR UR6, SR_CTAID.X ;  /* 0x00000000000679c3 */ /* 0x000e220000002500 */
[----:B------:R-:W1:Y:S01]  /*0030*/  LDCU.64 UR10, c[0x0][0x388] ;  /* 0x00007100ff0a77ac */ /* 0x000e620008000a00 */
[----:B------:R-:W-:Y:S01]  /*0040*/  HFMA2 R29, -RZ, RZ, 0, 0 ;  /* 0x00000000ff1d7431 */ /* 0x000fe200000001ff */
[----:B------:R-:W2:Y:S05]  /*0050*/  LDCU UR7, c[0x0][0x390] ;  /* 0x00007200ff0777ac */ /* 0x000eaa0008000800 */
[----:B------:R-:W0:Y:S01]  /*0060*/  LDC R2, c[0x0][0x360] ;  /* 0x0000d800ff027b82 */ /* 0x000e220000000800 */
[----:B------:R-:W3:Y:S01]  /*0070*/  LDCU.64 UR8, c[0x0][0x358] ;  /* 0x00006b00ff0877ac */ /* 0x000ee20008000a00 */
[----:B--2---:R-:W-:Y:S01]  /*0080*/  USHF.R.S32.HI UR12, URZ, 0x1f, UR7 ;  /* 0x0000001fff0c7899 */ /* 0x004fe20008011407 */
[----:B0-----:R-:W-:-:S03]  /*0090*/  IMAD.WIDE.U32 R4, R2, UR6, R28 ;  /* 0x0000000602047c25 */ /* 0x001fc6000f8e001c */
[----:B-1----:R-:W-:-:S04]  /*00a0*/  ISETP.GE.U32.AND P1, PT, R4, UR10, PT ;  /* 0x0000000a04007c0c */ /* 0x002fc8000bf26070 */
[----:B------:R-:W-:-:S13]  /*00b0*/  ISETP.GE.U32.AND.EX P1, PT, R5, UR11, PT, P1 ;  /* 0x0000000b05007c0c */ /* 0x000fda000bf26110 */
[----:B------:R-:W0:Y:S01]  /*00c0*/  @!P1 LDC.64 R30, c[0x0][0x380] ;  /* 0x0000e000ff1e9b82 */ /* 0x000e220000000a00 */
[----:B------:R-:W-:Y:S02]  /*00d0*/  @!P1 IMAD R3, R5, UR7, RZ ;  /* 0x0000000705039c24 */ /* 0x000fe4000f8e02ff */
[----:B------:R-:W-:-:S04]  /*00e0*/  @!P1 IMAD.WIDE.U32 R6, R4, UR7, RZ ;  /* 0x0000000704069c25 */ /* 0x000fc8000f8e00ff */
[----:B------:R-:W-:-:S05]  /*00f0*/  @!P1 IMAD R3, R4, UR12, R3 ;  /* 0x0000000c04039c24 */ /* 0x000fca000f8e0203 */
[----:B------:R-:W-:Y:S02]  /*0100*/  @!P1 IADD3 R0, PT, PT, R7, R3, RZ ;  /* 0x0000000307009210 */ /* 0x000fe40007ffe0ff */
[----:B0-----:R-:W-:-:S04]  /*0110*/  @!P1 LEA R30, P0, R6, R30, 0x7 ;  /* 0x0000001e061e9211 */ /* 0x001fc800078038ff */
[----:B------:R-:W-:-:S05]  /*0120*/  @!P1 LEA.HI.X R31, R6, R31, R0, 0x7, P0 ;  /* 0x0000001f061f9211 */ /* 0x000fca00000f3c00 */
[----:B---3--:R-:W2:Y:S01]  /*0130*/  @!P1 LDG.E.ENL2.256 R16, R12, desc[UR8][R30.64+0x20] ;  /* 0xfe0001081e0c997e */ /* 0x008ea20008121910 */
[----:B------:R-:W0:Y:S03]  /*0140*/  S2UR UR5, SR_CgaCtaId ;  /* 0x00000000000579c3 */ /* 0x000e260000008800 */
[----:B------:R-:W3:Y:S01]  /*0150*/  @!P1 LDG.E.ENL2.256 R24, R20, desc[UR8][R30.64+0x40] ;  /* 0xfe0002081e14997e */ /* 0x000ee20008121918 */
[----:B------:R-:W-:-:S03]  /*0160*/  UMOV UR4, 0x400 ;  /* 0x0000040000047882 */ /* 0x000fc60000000000 */
[----:B------:R-:W4:Y:S01]  /*0170*/  @!P1 LDG.E.ENL2.256 R8, R4, desc[UR8][R30.64+0x60] ;  /* 0xfe0003081e04997e */ /* 0x000f220008121908 */
[----:B------:R-:W-:Y:S01]  /*0180*/  IMAD.MOV.U32 R33, RZ, RZ, RZ ;  /* 0x000000ffff217224 */ /* 0x000fe200078e00ff */
[----:B------:R-:W1:Y:S01]  /*0190*/  S2R R32, SR_TID.X ;  /* 0x0000000000207919 */ /* 0x000e620000002100 */
[----:B0-----:R-:W-:-:S06]  /*01a0*/  ULEA UR4, UR5, UR4, 0x18 ;  /* 0x0000000405047291 */ /* 0x001fcc000f8ec0ff */
[----:B------:R-:W-:-:S05]  /*01b0*/  LEA R0, R28, UR4, 0x7 ;  /* 0x000000041c007c11 */ /* 0x000fca000f8e38ff */
[----:B------:R-:W0:Y:S02]  /*01c0*/  LDCU UR4, c[0x0][0x370] ;  /* 0x00006e00ff0477ac */ /* 0x000e240008000800 */
[----:B0-----:R-:W-:-:S04]  /*01d0*/  UIADD3 UR5, UP0, UPT, UR6, UR4, URZ ;  /* 0x0000000406057290 */ /* 0x001fc8000ff1e0ff */
[----:B------:R-:W-:Y:S02]  /*01e0*/  UIADD3.X UR6, UPT, UPT, URZ, URZ, URZ, UP0, !UPT ;  /* 0x000000ffff067290 */ /* 0x000fe400087fe4ff */
[----:B-1----:R-:W-:-:S04]  /*01f0*/  IMAD.WIDE.U32 R28, R2, UR5, R32 ;  /* 0x00000005021c7c25 */ /* 0x002fc8000f8e0020 */
[----:B------:R-:W-:Y:S01]  /*0200*/  IMAD R3, R2, UR6, RZ ;  /* 0x0000000602037c24 */ /* 0x000fe2000f8e02ff */
[----:B------:R-:W-:-:S04]  /*0210*/  ISETP.GE.U32.AND P0, PT, R28, UR10, PT ;  /* 0x0000000a1c007c0c */ /* 0x000fc8000bf06070 */
[----:B------:R-:W-:-:S04]  /*0220*/  IADD3 R3, PT, PT, R29, R3, RZ ;  /* 0x000000031d037210 */ /* 0x000fc80007ffe0ff */
[C---:B------:R-:W-:Y:S01]  /*0230*/  ISETP.GE.U32.AND.EX P0, PT, R3.reuse, UR11, PT, P0 ;  /* 0x0000000b03007c0c */ /* 0x040fe2000bf06100 */
[----:B--2---:R-:W-:Y:S04]  /*0240*/  @!P1 STS.128 [R0+0x30], R16 ;  /* 0x0000301000009388 */ /* 0x004fe80000000c00 */
[----:B------:R0:W-:Y:S04]  /*0250*/  @!P1 STS.128 [R0+0x20], R12 ;  /* 0x0000200c00009388 */ /* 0x0001e80000000c00 */
[----:B---3--:R1:W-:Y:S04]  /*0260*/  @!P1 STS.128 [R0+0x50], R24 ;  /* 0x0000501800009388 */ /* 0x0083e80000000c00 */
[----:B------:R-:W-:Y:S04]  /*0270*/  @!P1 STS.128 [R0+0x40], R20 ;  /* 0x0000401400009388 */ /* 0x000fe80000000c00 */
[----:B0-----:R-:W2:Y:S01]  /*0280*/  @!P1 LDG.E.ENL2.256 R16, R12, desc[UR8][R30.64] ;  /* 0xfe0000081e0c997e */ /* 0x001ea20008121910 */
[----:B------:R-:W-:Y:S01]  /*0290*/  @!P0 IMAD R3, R3, UR7, RZ ;  /* 0x0000000703038c24 */ /* 0x000fe2000f8e02ff */
[----:B-1----:R-:W0:Y:S03]  /*02a0*/  @!P0 LDC.64 R24, c[0x0][0x380] ;  /* 0x0000e000ff188b82 */ /* 0x002e260000000a00 */
[C---:B------:R-:W-:Y:S01]  /*02b0*/  @!P0 IMAD R3, R28.reuse, UR12, R3 ;  /* 0x0000000c1c038c24 */ /* 0x040fe2000f8e0203 */
[----:B----4-:R1:W-:Y:S01]  /*02c0*/  @!P1 STS.128 [R0+0x70], R8 ;  /* 0x0000700800009388 */ /* 0x0103e20000000c00 */
[----:B------:R-:W-:-:S05]  /*02d0*/  @!P0 IMAD.WIDE.U32 R28, R28, UR7, RZ ;  /* 0x000000071c1c8c25 */ /* 0x000fca000f8e00ff */
[----:B------:R-:W-:Y:S01]  /*02e0*/  @!P0 IADD3 R3, PT, PT, R29, R3, RZ ;  /* 0x000000031d038210 */ /* 0x000fe20007ffe0ff */
[----:B------:R-:W-:Y:S01]  /*02f0*/  @!P1 STS.128 [R0+0x60], R4 ;  /* 0x0000600400009388 */ /* 0x000fe20000000c00 */
[----:B0-----:R-:W-:-:S04]  /*0300*/  @!P0 LEA R24, P2, R28, R24, 0x7 ;  /* 0x000000181c188211 */ /* 0x001fc800078438ff */
[----:B------:R-:W-:-:S05]  /*0310*/  @!P0 LEA.HI.X R25, R28, R25, R3, 0x7, P2 ;  /* 0x000000191c198211 */ /* 0x000fca00010f3c03 */
[----:B-1----:R-:W3:Y:S04]  /*0320*/  @!P0 LDG.E.ENL2.256 R20, R8, desc[UR8][R24.64+0x20] ;  /* 0xfe0001081808897e */ /* 0x002ee80008121914 */
[----:B--2---:R0:W-:Y:S04]  /*0330*/  @!P1 STS.128 [R0+0x10], R16 ;  /* 0x0000101000009388 */ /* 0x0041e80000000c00 */
[----:B0-----:R-:W2:Y:S04]  /*0340*/  @!P0 LDG.E.ENL2.256 R16, R4, desc[UR8][R24.64+0x40] ;  /* 0xfe0002081804897e */ /* 0x001ea80008121910 */
[----:B------:R-:W-:Y:S04]  /*0350*/  @!P1 STS.128 [R0], R12 ;  /* 0x0000000c00009388 */ /* 0x000fe80000000c00 */
[----:B---3--:R0:W-:Y:S04]  /*0360*/  @!P0 STS.128 [R0+0x30], R20 ;  /* 0x0000301400008388 */ /* 0x0081e80000000c00 */
[----:B------:R-:W-:Y:S04]  /*0370*/  @!P0 STS.128 [R0+0x20], R8 ;  /* 0x0000200800008388 */ /* 0x000fe80000000c00 */
[----:B0-----:R-:W3:Y:S01]  /*0380*/  @!P0 LDG.E.ENL2.256 R20, R12, desc[UR8][R24.64+0x60] ;  /* 0xfe000308180c897e */ /* 0x001ee20008121914 */
[----:B------:R-:W-:-:S04]  /*0390*/  UIADD3 UR5, UP0, UPT, UR4, UR5, URZ ;  /* 0x0000000504057290 */ /* 0x000fc8000ff1e0ff */
[----:B------:R-:W-:Y:S02]  /*03a0*/  UIADD3.X UR6, UPT, UPT, URZ, UR6, URZ, UP0, !UPT ;  /* 0x00000006ff067290 */ /* 0x000fe400087fe4ff */
[----:B------:R-:W-:-:S04]  /*03b0*/  IMAD.WIDE.U32 R26, R2, UR5, R32 ;  /* 0x00000005021a7c25 */ /* 0x000fc8000f8e0020 */
[----:B------:R-:W-:Y:S01]  /*03c0*/  IMAD R3, R2, UR6, RZ ;  /* 0x0000000602037c24 */ /* 0x000fe2000f8e02ff */
[----:B------:R-:W-:-:S03]  /*03d0*/  ISETP.GE.U32.AND P1, PT, R26, UR10, PT ;  /* 0x0000000a1a007c0c */ /* 0x000fc6000bf26070 */
[----:B------:R-:W-:-:S05]  /*03e0*/  IMAD.IADD R3, R27, 0x1, R3 ;  /* 0x000000011b037824 */ /* 0x000fca00078e0203 */
[----:B------:R-:W-:-:S13]  /*03f0*/  ISETP.GE.U32.AND.EX P1, PT, R3, UR11, PT, P1 ;  /* 0x0000000b03007c0c */ /* 0x000fda000bf26110 */
[----:B------:R-:W0:Y:S01]  /*0400*/  @!P1 LDC.64 R34, c[0x0][0x380] ;  /* 0x0000e000ff229b82 */ /* 0x000e220000000a00 */
[----:B--2---:R1:W-:Y:S04]  /*0410*/  @!P0 STS.128 [R0+0x40], R4 ;  /* 0x0000400400008388 */ /* 0x0043e80000000c00 */
[----:B------:R-:W-:Y:S04]  /*0420*/  @!P0 STS.128 [R0+0x50], R16 ;  /* 0x0000501000008388 */ /* 0x000fe80000000c00 */
[----:B-1----:R-:W2:Y:S01]  /*0430*/  @!P0 LDG.E.ENL2.256 R8, R4, desc[UR8][R24.64] ;  /* 0xfe0000081804897e */ /* 0x002ea20008121908 */
[----:B------:R-:W-:-:S04]  /*0440*/  @!P1 IMAD R3, R3, UR7, RZ ;  /* 0x0000000703039c24 */ /* 0x000fc8000f8e02ff */
[C---:B------:R-:W-:Y:S02]  /*0450*/  @!P1 IMAD R3, R26.reuse, UR12, R3 ;  /* 0x0000000c1a039c24 */ /* 0x040fe4000f8e0203 */
[----:B------:R-:W-:-:S03]  /*0460*/  @!P1 IMAD.WIDE.U32 R26, R26, UR7, RZ ;  /* 0x000000071a1a9c25 */ /* 0x000fc6000f8e00ff */
[----:B0-----:R-:W-:Y:S02]  /*0470*/  @!P1 LEA R34, P2, R26, R34, 0x7 ;  /* 0x000000221a229211 */ /* 0x001fe400078438ff */
[----:B------:R-:W-:-:S04]  /*0480*/  @!P1 IADD3 R3, PT, PT, R27, R3, RZ ;  /* 0x000000031b039210 */ /* 0x000fc80007ffe0ff */
[----:B------:R-:W-:Y:S01]  /*0490*/  @!P1 LEA.HI.X R35, R26, R35, R3, 0x7, P2 ;  /* 0x000000231a239211 */ /* 0x000fe200010f3c03 */
[----:B---3--:R-:W-:Y:S04]  /*04a0*/  @!P0 STS.128 [R0+0x60], R12 ;  /* 0x0000600c00008388 */ /* 0x008fe80000000c00 */
[----:B------:R0:W-:Y:S01]  /*04b0*/  @!P0 STS.128 [R0+0x70], R20 ;  /* 0x0000701400008388 */ /* 0x0001e20000000c00 */
[----:B------:R-:W-:-:S03]  /*04c0*/  UIADD3 UR5, UP0, UPT, UR4, UR5, URZ ;  /* 0x0000000504057290 */ /* 0x000fc6000ff1e0ff */
[----:B------:R-:W3:Y:S04]  /*04d0*/  @!P1 LDG.E.ENL2.256 R28, R24, desc[UR8][R34.64+0x60] ;  /* 0xfe0003082218997e */ /* 0x000ee8000812191c */
[----:B0-----:R-:W4:Y:S04]  /*04e0*/  @!P1 LDG.E.ENL2.256 R20, R16, desc[UR8][R34.64+0x20] ;  /* 0xfe0001082210997e */ /* 0x001f280008121914 */
[----:B--2---:R0:W-:Y:S04]  /*04f0*/  @!P0 STS.128 [R0+0x10], R8 ;  /* 0x0000100800008388 */ /* 0x0041e80000000c00 */
[----:B0-----:R-:W2:Y:S04]  /*0500*/  @!P1 LDG.E.ENL2.256 R12, R8, desc[UR8][R34.64+0x40] ;  /* 0xfe0002082208997e */ /* 0x001ea8000812190c */
[----:B------:R-:W-:Y:S01]  /*0510*/  @!P0 STS.128 [R0], R4 ;  /* 0x0000000400008388 */ /* 0x000fe20000000c00 */
[----:B------:R-:W-:-:S06]  /*0520*/  UIADD3.X UR6, UPT, UPT, URZ, UR6, URZ, UP0, !UPT ;  /* 0x00000006ff067290 */ /* 0x000fcc00087fe4ff */
[C---:B------:R-:W-:Y:S01]  /*0530*/  IMAD R3, R2.reuse, UR6, RZ ;  /* 0x0000000602037c24 */ /* 0x040fe2000f8e02ff */
[----:B----4-:R0:W-:Y:S04]  /*0540*/  @!P1 STS.128 [R0+0x20], R16 ;  /* 0x0000201000009388 */ /* 0x0101e80000000c00 */
[----:B------:R-:W-:Y:S01]  /*0550*/  @!P1 STS.128 [R0+0x30], R20 ;  /* 0x0000301400009388 */ /* 0x000fe20000000c00 */
[----:B0-----:R-:W-:-:S03]  /*0560*/  IMAD.WIDE.U32 R16, R2, UR5, R32 ;  /* 0x0000000502107c25 */ /* 0x001fc6000f8e0020 */
[----:B------:R-:W-:Y:S02]  /*0570*/  ISETP.GE.U32.AND P0, PT, R16, UR10, PT ;  /* 0x0000000a10007c0c */ /* 0x000fe4000bf06070 */
[----:B------:R-:W-:Y:S01]  /*0580*/  IADD3 R3, PT, PT, R17, R3, RZ ;  /* 0x0000000311037210 */ /* 0x000fe20007ffe0ff */
[----:B--2---:R0:W-:Y:S04]  /*0590*/  @!P1 STS.128 [R0+0x40], R8 ;  /* 0x0000400800009388 */ /* 0x0041e80000000c00 */
[----:B0-----:R0:W2:Y:S01]  /*05a0*/  @!P1 LDG.E.ENL2.256 R8, R4, desc[UR8][R34.64] ;  /* 0xfe0000082204997e */ /* 0x0010a20008121908 */
[----:B------:R-:W-:-:S13]  /*05b0*/  ISETP.GE.U32.AND.EX P0, PT, R3, UR11, PT, P0 ;  /* 0x0000000b03007c0c */ /* 0x000fda000bf06100 */
[----:B0-----:R-:W0:Y:S01]  /*05c0*/  @!P0 LDC.64 R34, c[0x0][0x380] ;  /* 0x0000e000ff228b82 */ /* 0x001e220000000a00 */
[----:B------:R-:W-:-:S04]  /*05d0*/  @!P0 IMAD R3, R3, UR7, RZ ;  /* 0x0000000703038c24 */ /* 0x000fc8000f8e02ff */
[C---:B------:R-:W-:Y:S02]  /*05e0*/  @!P0 IMAD R3, R16.reuse, UR12, R3 ;  /* 0x0000000c10038c24 */ /* 0x040fe4000f8e0203 */
[----:B------:R-:W-:-:S04]  /*05f0*/  @!P0 IMAD.WIDE.U32 R16, R16, UR7, RZ ;  /* 0x0000000710108c25 */ /* 0x000fc8000f8e00ff */
[----:B------:R-:W-:Y:S01]  /*0600*/  @!P0 IMAD.IADD R3, R17, 0x1, R3 ;  /* 0x0000000111038824 */ /* 0x000fe200078e0203 */
[----:B------:R1:W-:Y:S01]  /*0610*/  @!P1 STS.128 [R0+0x50], R12 ;  /* 0x0000500c00009388 */ /* 0x0003e20000000c00 */
[----:B0-----:R-:W-:-:S04]  /*0620*/  @!P0 LEA R34, P2, R16, R34, 0x7 ;  /* 0x0000002210228211 */ /* 0x001fc800078438ff */
[----:B------:R-:W-:-:S05]  /*0630*/  @!P0 LEA.HI.X R35, R16, R35, R3, 0x7, P2 ;  /* 0x0000002310238211 */ /* 0x000fca00010f3c03 */
[----:B-1----:R-:W4:Y:S04]  /*0640*/  @!P0 LDG.E.ENL2.256 R16, R12, desc[UR8][R34.64+0x20] ;  /* 0xfe000108220c897e */ /* 0x002f280008121910 */
[----:B--2---:R0:W-:Y:S04]  /*0650*/  @!P1 STS.128 [R0+0x10], R8 ;  /* 0x0000100800009388 */ /* 0x0041e80000000c00 */
[----:B0-----:R-:W2:Y:S04]  /*0660*/  @!P0 LDG.E.ENL2.256 R20, R8, desc[UR8][R34.64+0x40] ;  /* 0xfe0002082208897e */ /* 0x001ea80008121914 */
[----:B------:R-:W-:Y:S04]  /*0670*/  @!P1 STS.128 [R0], R4 ;  /* 0x0000000400009388 */ /* 0x000fe80000000c00 */
[----:B----4-:R0:W-:Y:S04]  /*0680*/  @!P0 STS.128 [R0+0x30], R16 ;  /* 0x0000301000008388 */ /* 0x0101e80000000c00 */
[----:B------:R-:W-:Y:S04]  /*0690*/  @!P0 STS.128 [R0+0x20], R12 ;  /* 0x0000200c00008388 */ /* 0x000fe80000000c00 */
[----:B0-----:R-:W4:Y:S01]  /*06a0*/  @!P0 LDG.E.ENL2.256 R16, R4, desc[UR8][R34.64+0x60] ;  /* 0xfe0003082204897e */ /* 0x001f220008121910 */
[----:B------:R-:W-:-:S04]  /*06b0*/  UIADD3 UR5, UP0, UPT, UR4, UR5, URZ ;  /* 0x0000000504057290 */ /* 0x000fc8000ff1e0ff */
[----:B------:R-:W-:Y:S01]  /*06c0*/  UIADD3.X UR6, UPT, UPT, URZ, UR6, URZ, UP0, !UPT ;  /* 0x00000006ff067290 */ /* 0x000fe200087fe4ff */
[----:B---3--:R-:W-:Y:S04]  /*06d0*/  @!P1 STS.128 [R0+0x60], R24 ;  /* 0x0000601800009388 */ /* 0x008fe80000000c00 */
[----:B--2---:R0:W-:Y:S04]  /*06e0*/  @!P0 STS.128 [R0+0x40], R8 ;  /* 0x0000400800008388 */ /* 0x0041e80000000c00 */
[----:B0-----:R-:W2:Y:S01]  /*06f0*/  @!P0 LDG.E.ENL2.256 R12, R8, desc[UR8][R34.64] ;  /* 0xfe0000082208897e */ /* 0x001ea2000812190c */
[----:B------:R-:W-:-:S04]  /*0700*/  IMAD.WIDE.U32 R26, R2, UR5, R32 ;  /* 0x00000005021a7c25 */ /* 0x000fc8000f8e0020 */
[----:B------:R-:W-:Y:S01]  /*0710*/  IMAD R3, R2, UR6, RZ ;  /* 0x0000000602037c24 */ /* 0x000fe2000f8e02ff */
[----:B------:R-:W-:Y:S01]  /*0720*/  @!P1 STS.128 [R0+0x70], R28 ;  /* 0x0000701c00009388 */ /* 0x000fe20000000c00 */
[----:B------:R-:W-:-:S03]  /*0730*/  ISETP.GE.U32.AND P1, PT, R26, UR10, PT ;  /* 0x0000000a1a007c0c */ /* 0x000fc6000bf26070 */
        /* <DEDUP_REMOVED lines=10> */
[----:B----4-:R0:W-:Y:S04]  /*07e0*/  @!P0 STS.128 [R0+0x70], R16 ;  /* 0x0000701000008388 */ /* 0x0101e80000000c00 */
[----:B------:R-:W-:Y:S04]  /*07f0*/  @!P0 STS.128 [R0+0x60], R4 ;  /* 0x0000600400008388 */ /* 0x000fe80000000c00 */
[----:B0-----:R-:W3:Y:S04]  /*0800*/  @!P1 LDG.E.ENL2.256 R20, R16, desc[UR8][R24.64+0x20] ;  /* 0xfe0001081810997e */ /* 0x001ee80008121914 */
[----:B--2---:R0:W-:Y:S04]  /*0810*/  @!P0 STS.128 [R0+0x10], R12 ;  /* 0x0000100c00008388 */ /* 0x0041e80000000c00 */
[----:B0-----:R-:W2:Y:S04]  /*0820*/  @!P1 LDG.E.ENL2.256 R12, R4, desc[UR8][R24.64+0x40] ;  /* 0xfe0002081804997e */ /* 0x001ea8000812190c */
[----:B------:R-:W-:Y:S04]  /*0830*/  @!P0 STS.128 [R0], R8 ;  /* 0x0000000800008388 */ /* 0x000fe80000000c00 */
[----:B---3--:R0:W-:Y:S04]  /*0840*/  @!P1 STS.128 [R0+0x30], R20 ;  /* 0x0000301400009388 */ /* 0x0081e80000000c00 */
[----:B0-----:R-:W3:Y:S04]  /*0850*/  @!P1 LDG.E.ENL2.256 R20, R8, desc[UR8][R24.64+0x60] ;  /* 0xfe0003081808997e */ /* 0x001ee80008121914 */
[----:B--2---:R-:W-:Y:S04]  /*0860*/  @!P1 STS.128 [R0+0x50], R12 ;  /* 0x0000500c00009388 */ /* 0x004fe80000000c00 */
[----:B------:R0:W-:Y:S04]  /*0870*/  @!P1 STS.128 [R0+0x40], R4 ;  /* 0x0000400400009388 */ /* 0x0001e80000000c00 */
        /* <DEDUP_REMOVED lines=14> */
[----:B---3--:R-:W-:Y:S01]  /*0960*/  @!P1 STS.128 [R0+0x60], R8 ;  /* 0x0000600800009388 */ /* 0x008fe20000000c00 */
[----:B0-----:R-:W-:-:S04]  /*0970*/  @!P0 LEA R34, P2, R16, R34, 0x7 ;  /* 0x0000002210228211 */ /* 0x001fc800078438ff */
[----:B------:R-:W-:Y:S01]  /*0980*/  @!P0 LEA.HI.X R35, R16, R35, R3, 0x7, P2 ;  /* 0x0000002310238211 */ /* 0x000fe200010f3c03 */
[----:B--2---:R0:W-:Y:S04]  /*0990*/  @!P1 STS.128 [R0+0x10], R12 ;  /* 0x0000100c00009388 */ /* 0x0041e80000000c00 */
[----:B------:R1:W-:Y:S04]  /*09a0*/  @!P1 STS.128 [R0+0x70], R20 ;  /* 0x0000701400009388 */ /* 0x0003e80000000c00 */
[----:B------:R-:W-:Y:S01]  /*09b0*/  @!P1 STS.128 [R0], R4 ;  /* 0x0000000400009388 */ /* 0x000fe20000000c00 */
[----:B------:R-:W-:-:S03]  /*09c0*/  UIADD3 UR5, UP0, UPT, UR4, UR5, URZ ;  /* 0x0000000504057290 */ /* 0x000fc6000ff1e0ff */
[----:B------:R-:W2:Y:S04]  /*09d0*/  @!P0 LDG.E.ENL2.256 R28, R24, desc[UR8][R34.64+0x60] ;  /* 0xfe0003082218897e */ /* 0x000ea8000812191c */
[----:B0-----:R-:W3:Y:S04]  /*09e0*/  @!P0 LDG.E.ENL2.256 R12, R8, desc[UR8][R34.64+0x40] ;  /* 0xfe0002082208897e */ /* 0x001ee8000812190c */
[----:B-1----:R-:W4:Y:S01]  /*09f0*/  @!P0 LDG.E.ENL2.256 R20, R16, desc[UR8][R34.64+0x20] ;  /* 0xfe0001082210897e */ /* 0x002f220008121914 */
[----:B------:R-:W-:-:S06]  /*0a00*/  UIADD3.X UR6, UPT, UPT, URZ, UR6, URZ, UP0, !UPT ;  /* 0x00000006ff067290 */ /* 0x000fcc00087fe4ff */
[C---:B------:R-:W-:Y:S01]  /*0a10*/  IMAD R3, R2.reuse, UR6, RZ ;  /* 0x0000000602037c24 */ /* 0x040fe2000f8e02ff */
[----:B---3--:R0:W-:Y:S04]  /*0a20*/  @!P0 STS.128 [R0+0x40], R8 ;  /* 0x0000400800008388 */ /* 0x0081e80000000c00 */
[----:B0-----:R0:W3:Y:S04]  /*0a30*/  @!P0 LDG.E.ENL2.256 R8, R4, desc[UR8][R34.64] ;  /* 0xfe0000082204897e */ /* 0x0010e80008121908 */
[----:B----4-:R1:W-:Y:S02]  /*0a40*/  @!P0 STS.128 [R0+0x20], R16 ;  /* 0x0000201000008388 */ /* 0x0103e40000000c00 */
        /* <DEDUP_REMOVED lines=9> */
[----:B------:R-:W-:Y:S04]  /*0ae0*/  @!P0 STS.128 [R0+0x30], R20 ;  /* 0x0000301400008388 */ /* 0x000fe80000000c00 */
[----:B------:R1:W-:Y:S01]  /*0af0*/  @!P0 STS.128 [R0+0x50], R12 ;  /* 0x0000500c00008388 */ /* 0x0003e20000000c00 */
[----:B0-----:R-:W-:-:S04]  /*0b00*/  @!P1 LEA R34, P2, R16, R34, 0x7 ;  /* 0x0000002210229211 */ /* 0x001fc800078438ff */
[----:B------:R-:W-:-:S05]  /*0b10*/  @!P1 LEA.HI.X R35, R16, R35, R3, 0x7, P2 ;  /* 0x0000002310239211 */ /* 0x000fca00010f3c03 */
[----:B-1----:R-:W4:Y:S04]  /*0b20*/  @!P1 LDG.E.ENL2.256 R16, R12, desc[UR8][R34.64+0x20] ;  /* 0xfe000108220c997e */ /* 0x002f280008121910 */
[----:B---3--:R0:W-:Y:S04]  /*0b30*/  @!P0 STS.128 [R0+0x10], R8 ;  /* 0x0000100800008388 */ /* 0x0081e80000000c00 */
[----:B0-----:R-:W3:Y:S04]  /*0b40*/  @!P1 LDG.E.ENL2.256 R20, R8, desc[UR8][R34.64+0x40] ;  /* 0xfe0002082208997e */ /* 0x001ee80008121914 */
[----:B------:R-:W-:Y:S04]  /*0b50*/  @!P0 STS.128 [R0], R4 ;  /* 0x0000000400008388 */ /* 0x000fe80000000c00 */
[----:B----4-:R0:W-:Y:S04]  /*0b60*/  @!P1 STS.128 [R0+0x30], R16 ;  /* 0x0000301000009388 */ /* 0x0101e80000000c00 */
[----:B------:R-:W-:Y:S04]  /*0b70*/  @!P1 STS.128 [R0+0x20], R12 ;  /* 0x0000200c00009388 */ /* 0x000fe80000000c00 */
[----:B0-----:R-:W4:Y:S04]  /*0b80*/  @!P1 LDG.E.ENL2.256 R16, R4, desc[UR8][R34.64+0x60] ;  /* 0xfe0003082204997e */ /* 0x001f280008121910 */
[----:B---3--:R0:W-:Y:S04]  /*0b90*/  @!P1 STS.128 [R0+0x40], R8 ;  /* 0x0000400800009388 */ /* 0x0081e80000000c00 */
[----:B0-----:R-:W3:Y:S01]  /*0ba0*/  @!P1 LDG.E.ENL2.256 R12, R8, desc[UR8][R34.64] ;  /* 0xfe0000082208997e */ /* 0x001ee2000812190c */
[----:B------:R-:W-:-:S04]  /*0bb0*/  UIADD3 UR5, UP0, UPT, UR4, UR5, URZ ;  /* 0x0000000504057290 */ /* 0x000fc8000ff1e0ff */
[----:B------:R-:W-:Y:S01]  /*0bc0*/  UIADD3.X UR6, UPT, UPT, URZ, UR6, URZ, UP0, !UPT ;  /* 0x00000006ff067290 */ /* 0x000fe200087fe4ff */
[----:B--2---:R0:W-:Y:S05]  /*0bd0*/  @!P0 STS.128 [R0+0x60], R24 ;  /* 0x0000601800008388 */ /* 0x0041ea0000000c00 */
[C---:B------:R-:W-:Y:S01]  /*0be0*/  IMAD R3, R2.reuse, UR6, RZ ;  /* 0x0000000602037c24 */ /* 0x040fe2000f8e02ff */
[----:B------:R-:W-:Y:S01]  /*0bf0*/  @!P0 STS.128 [R0+0x70], R28 ;  /* 0x0000701c00008388 */ /* 0x000fe20000000c00 */
        /* <DEDUP_REMOVED lines=14> */
[----:B0-----:R-:W2:Y:S04]  /*0ce0*/  @!P0 LDG.E.ENL2.256 R20, R16, desc[UR8][R24.64+0x20] ;  /* 0xfe0001081810897e */ /* 0x001ea80008121914 */
[----:B---3--:R0:W-:Y:S04]  /*0cf0*/  @!P1 STS.128 [R0+0x10], R12 ;  /* 0x0000100c00009388 */ /* 0x0081e80000000c00 */
[----:B0-----:R-:W3:Y:S04]  /*0d00*/  @!P0 LDG.E.ENL2.256 R12, R4, desc[UR8][R24.64+0x40] ;  /* 0xfe0002081804897e */ /* 0x001ee8000812190c */
[----:B------:R-:W-:Y:S04]  /*0d10*/  @!P1 STS.128 [R0], R8 ;  /* 0x0000000800009388 */ /* 0x000fe80000000c00 */
[----:B--2---:R0:W-:Y:S04]  /*0d20*/  @!P0 STS.128 [R0+0x30], R20 ;  /* 0x0000301400008388 */ /* 0x0041e80000000c00 */
[----:B0-----:R-:W2:Y:S04]  /*0d30*/  @!P0 LDG.E.ENL2.256 R20, R8, desc[UR8][R24.64+0x60] ;  /* 0xfe0003081808897e */ /* 0x001ea80008121914 */
[----:B---3--:R-:W-:Y:S04]  /*0d40*/  @!P0 STS.128 [R0+0x50], R12 ;  /* 0x0000500c00008388 */ /* 0x008fe80000000c00 */
[----:B------:R0:W-:Y:S04]  /*0d50*/  @!P0 STS.128 [R0+0x40], R4 ;  /* 0x0000400400008388 */ /* 0x0001e80000000c00 */
        /* <DEDUP_REMOVED lines=13> */
[----:B------:R-:W-:Y:S02]  /*0e30*/  @!P1 IADD3 R3, PT, PT, R17, R3, RZ ;  /* 0x0000000311039210 */ /* 0x000fe40007ffe0ff */
[----:B0-----:R-:W-:-:S04]  /*0e40*/  @!P1 LEA R34, P2, R16, R34, 0x7 ;  /* 0x0000002210229211 */ /* 0x001fc800078438ff */
[----:B------:R-:W-:Y:S01]  /*0e50*/  @!P1 LEA.HI.X R35, R16, R35, R3, 0x7, P2 ;  /* 0x0000002310239211 */ /* 0x000fe200010f3c03 */
[----:B--2---:R-:W-:Y:S04]  /*0e60*/  @!P0 STS.128 [R0+0x60], R8 ;  /* 0x0000600800008388 */ /* 0x004fe80000000c00 */
[----:B---3--:R0:W-:Y:S04]  /*0e70*/  @!P0 STS.128 [R0+0x10], R12 ;  /* 0x0000100c00008388 */ /* 0x0081e80000000c00 */
        /* <DEDUP_REMOVED lines=23> */
[----:B------:R0:W-:Y:S04]  /*0ff0*/  @!P1 STS.128 [R0+0x50], R12 ;  /* 0x0000500c00009388 */ /* 0x0001e80000000c00 */
[----:B0-----:R-:W4:Y:S04]  /*1000*/  @!P0 LDG.E.ENL2.256 R16, R12, desc[UR8][R34.64+0x20] ;  /* 0xfe000108220c897e */ /* 0x001f280008121910 */
        /* <DEDUP_REMOVED lines=463> */
[----:B------:R1:W-:Y:S01]  /*2d00*/  @!P1 STS.128 [R0+0x50], R12 ;  /* 0x0000500c00009388 */ /* 0x0003e20000000c00 */
[----:B0-----:R-:W-:-:S04]  /*2d10*/  @!P0 LEA R34, P2, R16, R34, 0x7 ;  /* 0x0000002210228211 */ /* 0x001fc800078438ff */
[----:B------:R-:W-:-:S05]  /*2d20*/  @!P0 LEA.HI.X R35, R16, R35, R3, 0x7, P2 ;  /* 0x0000002310238211 */ /* 0x000fca00010f3c03 */
[----:B-1----:R-:W4:Y:S04]  /*2d30*/  @!P0 LDG.E.ENL2.256 R16, R12, desc[UR8][R34.64+0x20] ;  /* 0xfe000108220c897e */ /* 0x002f280008121910 */
[----:B------:R-:W-:Y:S04]  /*2d40*/  @!P1 STS.128 [R0+0x30], R20 ;  /* 0x0000301400009388 */ /* 0x000fe80000000c00 */
[----:B---3--:R0:W-:Y:S04]  /*2d50*/  @!P1 STS.128 [R0+0x10], R8 ;  /* 0x0000100800009388 */ /* 0x0081e80000000c00 */
[----:B0-----:R-:W3:Y:S04]  /*2d60*/  @!P0 LDG.E.ENL2.256 R20, R8, desc[UR8][R34.64+0x40] ;  /* 0xfe0002082208897e */ /* 0x001ee80008121914 */
[----:B------:R-:W-:Y:S04]  /*2d70*/  @!P1 STS.128 [R0], R4 ;  /* 0x0000000400009388 */ /* 0x000fe80000000c00 */
[----:B----4-:R0:W-:Y:S04]  /*2d80*/  @!P0 STS.128 [R0+0x30], R16 ;  /* 0x0000301000008388 */ /* 0x0101e80000000c00 */
[----:B0-----:R-:W4:Y:S04]  /*2d90*/  @!P0 LDG.E.ENL2.256 R16, R4, desc[UR8][R34.64+0x60] ;  /* 0xfe0003082204897e */ /* 0x001f280008121910 */
[----:B------:R-:W-:Y:S01]  /*2da0*/  @!P0 STS.128 [R0+0x20], R12 ;  /* 0x0000200c00008388 */ /* 0x000fe20000000c00 */
[----:B------:R-:W-:-:S03]  /*2db0*/  UIADD3 UR5, UP0, UPT, UR4, UR5, URZ ;  /* 0x0000000504057290 */ /* 0x000fc6000ff1e0ff */
[----:B---3--:R0:W-:Y:S04]  /*2dc0*/  @!P0 STS.128 [R0+0x40], R8 ;  /* 0x0000400800008388 */ /* 0x0081e80000000c00 */
[----:B0-----:R-:W3:Y:S01]  /*2dd0*/  @!P0 LDG.E.ENL2.256 R12, R8, desc[UR8][R34.64] ;  /* 0xfe0000082208897e */ /* 0x001ee2000812190c */
[----:B------:R-:W-:-:S03]  /*2de0*/  UIADD3.X UR6, UPT, UPT, URZ, UR6, URZ, UP0, !UPT ;  /* 0x00000006ff067290 */ /* 0x000fc600087fe4ff */
[----:B--2---:R0:W-:Y:S03]  /*2df0*/  @!P1 STS.128 [R0+0x60], R24 ;  /* 0x0000601800009388 */ /* 0x0041e60000000c00 */
        /* <DEDUP_REMOVED lines=15> */
[----:B0-----:R-:W2:Y:S04]  /*2ef0*/  @!P1 LDG.E.ENL2.256 R20, R16, desc[UR8][R24.64+0x20] ;  /* 0xfe0001081810997e */ /* 0x001ea80008121914 */
[----:B------:R-:W-:Y:S04]  /*2f00*/  @!P0 STS.128 [R0+0x60], R4 ;  /* 0x0000600400008388 */ /* 0x000fe80000000c00 */
        /* <DEDUP_REMOVED lines=23> */
[----:B--2---:R0:W-:Y:S04]  /*3080*/  @!P1 STS.128 [R0+0x70], R20 ;  /* 0x0000701400009388 */ /* 0x0041e80000000c00 */
[----:B------:R-:W-:Y:S04]  /*3090*/  @!P1 STS.128 [R0+0x60], R8 ;  /* 0x0000600800009388 */ /* 0x000fe80000000c00 */
[----:B---3--:R1:W-:Y:S04]  /*30a0*/  @!P1 STS.128 [R0+0x10], R12 ;  /* 0x0000100c00009388 */ /* 0x0083e80000000c00 */
[----:B0-----:R-:W2:Y:S01]  /*30b0*/  @!P0 LDG.E.ENL2.256 R20, R16, desc[UR8][R34.64+0x20] ;  /* 0xfe0001082210897e */ /* 0x001ea20008121914 */
[----:B------:R-:W-:-:S03]  /*30c0*/  UIADD3 UR5, UP0, UPT, UR4, UR5, URZ ;  /* 0x0000000504057290 */ /* 0x000fc6000ff1e0ff */
[----:B------:R-:W-:Y:S04]  /*30d0*/  @!P1 STS.128 [R0], R4 ;  /* 0x0000000400009388 */ /* 0x000fe80000000c00 */
[----:B------:R-:W3:Y:S04]  /*30e0*/  @!P0 LDG.E.ENL2.256 R28, R24, desc[UR8][R34.64+0x60] ;  /* 0xfe0003082218897e */ /* 0x000ee8000812191c */
[----:B-1----:R-:W4:Y:S01]  /*30f0*/  @!P0 LDG.E.ENL2.256 R12, R8, desc[UR8][R34.64+0x40] ;  /* 0xfe0002082208897e */ /* 0x002f22000812190c */
[----:B------:R-:W-:-:S06]  /*3100*/  UIADD3.X UR6, UPT, UPT, URZ, UR6, URZ, UP0, !UPT ;  /* 0x00000006ff067290 */ /* 0x000fcc00087fe4ff */
[C---:B------:R-:W-:Y:S01]  /*3110*/  IMAD R3, R2.reuse, UR6, RZ ;  /* 0x0000000602037c24 */ /* 0x040fe2000f8e02ff */
[----:B--2---:R0:W-:Y:S02]  /*3120*/  @!P0 STS.128 [R0+0x20], R16 ;  /* 0x0000201000008388 */ /* 0x0041e40000000c00 */
[----:B0-----:R-:W-:-:S04]  /*3130*/  IMAD.WIDE.U32 R16, R2, UR5, R32 ;  /* 0x0000000502107c25 */ /* 0x001fc8000f8e0020 */
[----:B------:R-:W-:Y:S01]  /*3140*/  IMAD.IADD R3, R17, 0x1, R3 ;  /* 0x0000000111037824 */ /* 0x000fe200078e0203 */
[----:B------:R-:W-:-:S04]  /*3150*/  ISETP.GE.U32.AND P1, PT, R16, UR10, PT ;  /* 0x0000000a10007c0c */ /* 0x000fc8000bf26070 */
[----:B------:R-:W-:Y:S01]  /*3160*/  ISETP.GE.U32.AND.EX P1, PT, R3, UR11, PT, P1 ;  /* 0x0000000b03007c0c */ /* 0x000fe2000bf26110 */
[----:B----4-:R0:W-:-:S12]  /*3170*/  @!P0 STS.128 [R0+0x50], R12 ;  /* 0x0000500c00008388 */ /* 0x0101d80000000c00 */
[----:B0-----:R-:W0:Y:S01]  /*3180*/  @!P1 LDC.64 R12, c[0x0][0x380] ;  /* 0x0000e000ff0c9b82 */ /* 0x001e220000000a00 */
[----:B------:R-:W-:-:S04]  /*3190*/  @!P1 IMAD R3, R3, UR7, RZ ;  /* 0x0000000703039c24 */ /* 0x000fc8000f8e02ff */
[C---:B------:R-:W-:Y:S02]  /*31a0*/  @!P1 IMAD R3, R16.reuse, UR12, R3 ;  /* 0x0000000c10039c24 */ /* 0x040fe4000f8e0203 */
[----:B------:R-:W-:Y:S01]  /*31b0*/  @!P1 IMAD.WIDE.U32 R16, R16, UR7, RZ ;  /* 0x0000000710109c25 */ /* 0x000fe2000f8e00ff */
[----:B------:R1:W-:Y:S04]  /*31c0*/  @!P0 STS.128 [R0+0x40], R8 ;  /* 0x0000400800008388 */ /* 0x0003e80000000c00 */
[----:B------:R-:W-:Y:S01]  /*31d0*/  @!P1 IADD3 R3, PT, PT, R17, R3, RZ ;  /* 0x0000000311039210 */ /* 0x000fe20007ffe0ff */
[----:B-1----:R0:W2:Y:S02]  /*31e0*/  @!P0 LDG.E.ENL2.256 R8, R4, desc[UR8][R34.64] ;  /* 0xfe0000082204897e */ /* 0x0020a40008121908 */
[----:B0-----:R-:W-:-:S04]  /*31f0*/  @!P1 LEA R34, P2, R16, R12, 0x7 ;  /* 0x0000000c10229211 */ /* 0x001fc800078438ff */
[----:B------:R-:W-:-:S05]  /*3200*/  @!P1 LEA.HI.X R35, R16, R13, R3, 0x7, P2 ;  /* 0x0000000d10239211 */ /* 0x000fca00010f3c03 */
[----:B------:R-:W4:Y:S04]  /*3210*/  @!P1 LDG.E.ENL2.256 R16, R12, desc[UR8][R34.64+0x20] ;  /* 0xfe000108220c997e */ /* 0x000f280008121910 */
[----:B------:R-:W-:Y:S04]  /*3220*/  @!P0 STS.128 [R0+0x30], R20 ;  /* 0x0000301400008388 */ /* 0x000fe80000000c00 */
[----:B---3--:R-:W-:Y:S04]  /*3230*/  @!P0 STS.128 [R0+0x60], R24 ;  /* 0x0000601800008388 */ /* 0x008fe80000000c00 */
[----:B--2---:R0:W-:Y:S04]  /*3240*/  @!P0 STS.128 [R0+0x10], R8 ;  /* 0x0000100800008388 */ /* 0x0041e80000000c00 */
[----:B------:R-:W-:Y:S04]  /*3250*/  @!P0 STS.128 [R0], R4 ;  /* 0x0000000400008388 */ /* 0x000fe80000000c00 */
[----:B0-----:R-:W2:Y:S04]  /*3260*/  @!P1 LDG.E.ENL2.256 R8, R20, desc[UR8][R34.64+0x40] ;  /* 0xfe0002082214997e */ /* 0x001ea80008121908 */
[----:B----4-:R0:W-:Y:S04]  /*3270*/  @!P1 STS.128 [R0+0x30], R16 ;  /* 0x0000301000009388 */ /* 0x0101e80000000c00 */
        /* <DEDUP_REMOVED lines=15> */
[----:B----4-:R0:W-:Y:S04]  /*3370*/  @!P1 STS.128 [R0+0x70], R12 ;  /* 0x0000700c00009388 */ /* 0x0101e80000000c00 */
[----:B------:R0:W-:Y:S04]  /*3380*/  @!P1 STS.128 [R0+0x60], R4 ;  /* 0x0000600400009388 */ /* 0x0001e80000000c00 */
[----:B------:R0:W-:Y:S01]  /*3390*/  @!P1 STS.128 [R0], R16 ;  /* 0x0000001000009388 */ /* 0x0001e20000000c00 */
[----:B------:R-:W-:Y:S05]  /*33a0*/  @P0 BRA `(.L_x_10) ;  /* 0x00000000004c0947 */ /* 0x000fea0003800000 */
[----:B------:R-:W1:Y:S01]  /*33b0*/  LDCU.64 UR4, c[0x0][0x380] ;  /* 0x00007000ff0477ac */ /* 0x000e620008000a00 */
[----:B------:R-:W-:Y:S02]  /*33c0*/  IMAD R3, R2, UR7, RZ ;  /* 0x0000000702037c24 */ /* 0x000fe4000f8e02ff */
[----:B0-----:R-:W-:-:S04]  /*33d0*/  IMAD.WIDE.U32 R4, R32, UR7, RZ ;  /* 0x0000000720047c25 */ /* 0x001fc8000f8e00ff */
[----:B------:R-:W-:-:S05]  /*33e0*/  IMAD R3, R32, UR12, R3 ;  /* 0x0000000c20037c24 */ /* 0x000fca000f8e0203 */
[----:B------:R-:W-:Y:S02]  /*33f0*/  IADD3 R3, PT, PT, R5, R3, RZ ;  /* 0x0000000305037210 */ /* 0x000fe40007ffe0ff */
[----:B-1----:R-:W-:-:S04]  /*3400*/  LEA R2, P0, R4, UR4, 0x7 ;  /* 0x0000000404027c11 */ /* 0x002fc8000f8038ff */
        /* <DEDUP_REMOVED lines=13> */
.L_x_10:
[----:B------:R-:W-:Y:S05]  /*34e0*/  BSYNC.RECONVERGENT B0 ;  /* 0x0000000000007941 */ /* 0x000fea0003800200 */
.L_x_9:
[----:B------:R-:W-:Y:S06]  /*34f0*/  BAR.SYNC.DEFER_BLOCKING 0x0 ;  /* 0x0000000000007b1d */ /* 0x000fec0000010000 */
[----:B------:R-:W-:Y:S05]  /*3500*/  EXIT ;  /* 0x000000000000794d */ /* 0x000fea0003800000 */
.L_x_11:
        /* <DEDUP_REMOVED lines=15> */
.L_x_106:


//--------------------- .text._Z22stridedBandwidthKernelILi128ELi16EEvPKcmi --------------------------
	.section	.text._Z22stridedBandwidthKernelILi128ELi16EEvPKcmi,"ax",@progbits
	.align	128
        .global         _Z22stridedBandwidthKernelILi128ELi16EEvPKcmi
        .type           _Z22stridedBandwidthKernelILi128ELi16EEvPKcmi,@function
        .size           _Z22stridedBandwidthKernelILi128ELi16EEvPKcmi,(.L_x_107 - _Z22stridedBandwidthKernelILi128ELi16EEvPKcmi)
        .other          _Z22stridedBandwidthKernelILi128ELi16EEvPKcmi,@"STO_CUDA_ENTRY STV_DEFAULT"
_Z22stridedBandwidthKernelILi128ELi16EEvPKcmi:
.text._Z22stridedBandwidthKernelILi128ELi16EEvPKcmi:
        /* <DEDUP_REMOVED lines=319> */
[----:B0-----:R-:W3:Y:S04]  /*13f0*/  @!P0 LDG.E.ENL2.256 R8, R4, desc[UR8][R34.64] ;  /* 0xfe0000082204897e */ /* 0x001ee80008121908 */
[----:B----4-:R0:W-:Y:S02]  /*1400*/  @!P0 STS.128 [R0+0x20], R16 ;  /* 0x0000201000008388 */ /* 0x0101e40000000c00 */
        /* <DEDUP_REMOVED lines=67> */
[----:B------:R-:W2:Y:S04]  /*1840*/  @!P1 LDG.E.ENL2.256 R28, R24, desc[UR8][R32.64+0x60] ;  /* 0xfe0003082018997e */ /* 0x000ea8000812191c */
[----:B0-----:R-:W4:Y:S04]  /*1850*/  @!P1 LDG.E.ENL2.256 R20, R16, desc[UR8][R32.64+0x20] ;  /* 0xfe0001082010997e */ /* 0x001f280008121914 */
[----:B---3--:R0:W-:Y:S04]  /*1860*/  @!P0 STS.128 [R0+0x10], R12 ;  /* 0x0000100c00008388 */ /* 0x0081e80000000c00 */
[----:B0-----:R-:W3:Y:S04]  /*1870*/  @!P1 LDG.E.ENL2.256 R8, R12, desc[UR8][R32.64+0x40] ;  /* 0xfe000208200c997e */ /* 0x001ee80008121908 */
[----:B------:R-:W5:Y:S01]  /*1880*/  @!P1 LDG.E.ENL2.256 R36, R32, desc[UR8][R32.64] ;  /* 0xfe0000082020997e */ /* 0x000f620008121924 */
[----:B------:R-:W-:-:S04]  /*1890*/  UIADD3 UR4, UP0, UPT, UR4, UR5, URZ ;  /* 0x0000000504047290 */ /* 0x000fc8000ff1e0ff */
[----:B------:R-:W-:Y:S02]  /*18a0*/  UIADD3.X UR5, UPT, UPT, URZ, UR6, URZ, UP0, !UPT ;  /* 0x00000006ff057290 */ /* 0x000fe400087fe4ff */
[C---:B------:R-:W-:Y:S01]  /*18b0*/  IMAD.WIDE.U32 R40, R2.reuse, UR4, R40 ;  /* 0x0000000402287c25 */ /* 0x040fe2000f8e0028 */
[----:B------:R0:W-:Y:S03]  /*18c0*/  @!P0 STS.128 [R0], R4 ;  /* 0x0000000400008388 */ /* 0x0001e60000000c00 */
[----:B------:R-:W-:Y:S01]  /*18d0*/  IMAD R3, R2, UR5, RZ ;  /* 0x0000000502037c24 */ /* 0x000fe2000f8e02ff */
[----:B------:R-:W-:-:S04]  /*18e0*/  ISETP.GE.U32.AND P0, PT, R40, UR10, PT ;  /* 0x0000000a28007c0c */ /* 0x000fc8000bf06070 */
[----:B------:R-:W-:-:S04]  /*18f0*/  IADD3 R2, PT, PT, R41, R3, RZ ;  /* 0x0000000329027210 */ /* 0x000fc80007ffe0ff */
[----:B------:R-:W-:Y:S01]  /*1900*/  ISETP.GE.U32.AND.EX P0, PT, R2, UR11, PT, P0 ;  /* 0x0000000b02007c0c */ /* 0x000fe2000bf06100 */
[----:B------:R-:W-:Y:S01]  /*1910*/  BSSY.RECONVERGENT B0, `(.L_x_12) ;  /* 0x000001d000007945 */ /* 0x000fe20003800200 */
[----:B--2---:R0:W-:Y:S04]  /*1920*/  @!P1 STS.128 [R0+0x70], R28 ;  /* 0x0000701c00009388 */ /* 0x0041e80000000c00 */
[----:B------:R0:W-:Y:S04]  /*1930*/  @!P1 STS.128 [R0+0x60], R24 ;  /* 0x0000601800009388 */ /* 0x0001e80000000c00 */
[----:B----4-:R0:W-:Y:S04]  /*1940*/  @!P1 STS.128 [R0+0x30], R20 ;  /* 0x0000301400009388 */ /* 0x0101e80000000c00 */
[----:B------:R0:W-:Y:S04]  /*1950*/  @!P1 STS.128 [R0+0x20], R16 ;  /* 0x0000201000009388 */ /* 0x0001e80000000c00 */
[----:B---3--:R0:W-:Y:S04]  /*1960*/  @!P1 STS.128 [R0+0x50], R8 ;  /* 0x0000500800009388 */ /* 0x0081e80000000c00 */
[----:B------:R0:W-:Y:S04]  /*1970*/  @!P1 STS.128 [R0+0x40], R12 ;  /* 0x0000400c00009388 */ /* 0x0001e80000000c00 */
[----:B-----5:R0:W-:Y:S04]  /*1980*/  @!P1 STS.128 [R0+0x10], R36 ;  /* 0x0000102400009388 */ /* 0x0201e80000000c00 */
        /* <DEDUP_REMOVED lines=21> */
.L_x_13:
[----:B------:R-:W-:Y:S05]  /*1ae0*/  BSYNC.RECONVERGENT B0 ;  /* 0x0000000000007941 */ /* 0x000fea0003800200 */
.L_x_12:
[----:B------:R-:W-:Y:S06]  /*1af0*/  BAR.SYNC.DEFER_BLOCKING 0x0 ;  /* 0x0000000000007b1d */ /* 0x000fec0000010000 */
[----:B------:R-:W-:Y:S05]  /*1b00*/  EXIT ;  /* 0x000000000000794d */ /* 0x000fea0003800000 */
.L_x_14:
        /* <DEDUP_REMOVED lines=15> */
.L_x_107:


//--------------------- .text._Z22stridedBandwidthKernelILi128ELi8EEvPKcmi --------------------------
	.section	.text._Z22stridedBandwidthKernelILi128ELi8EEvPKcmi,"ax",@progbits
	.align	128
        .global         _Z22stridedBandwidthKernelILi128ELi8EEvPKcmi
        .type           _Z22stridedBandwidthKernelILi128ELi8EEvPKcmi,@function
        .size           _Z22stridedBandwidthKernelILi128ELi8EEvPKcmi,(.L_x_108 - _Z22stridedBandwidthKernelILi128ELi8EEvPKcmi)
        .other          _Z22stridedBandwidthKernelILi128ELi8EEvPKcmi,@"STO_CUDA_ENTRY STV_DEFAULT"
_Z22stridedBandwidthKernelILi128ELi8EEvPKcmi:
.text._Z22stridedBandwidthKernelILi128ELi8EEvPKcmi:
        /* <DEDUP_REMOVED lines=88> */
[----:B------:R-:W-:-:S04]  /*0580*/  IADD3 R3, PT, PT, R17, R3, RZ ;  /* 0x0000000311037210 */ /* 0x000fc80007ffe0ff */
[C---:B------:R-:W-:Y:S01]  /*0590*/  ISETP.GE.U32.AND.EX P0, PT, R3.reuse, UR13, PT, P0 ;  /* 0x0000000d03007c0c */ /* 0x040fe2000bf06100 */
[----:B--2---:R0:W-:Y:S04]  /*05a0*/  @!P1 STS.128 [R0+0x40], R8 ;  /* 0x0000400800009388 */ /* 0x0041e80000000c00 */
[----:B0-----:R0:W2:Y:S08]  /*05b0*/  @!P1 LDG.E.ENL2.256 R8, R4, desc[UR8][R34.64] ;  /* 0xfe0000082204997e */ /* 0x0010b00008121908 */
        /* <DEDUP_REMOVED lines=13> */
[----:B0-----:R-:W4:Y:S04]  /*0690*/  @!P0 LDG.E.ENL2.256 R16, R4, desc[UR8][R34.64+0x60] ;  /* 0xfe0003082204897e */ /* 0x001f280008121910 */
[----:B------:R-:W-:Y:S01]  /*06a0*/  @!P0 STS.128 [R0+0x20], R12 ;  /* 0x0000200c00008388 */ /* 0x000fe20000000c00 */
[----:B------:R-:W-:-:S04]  /*06b0*/  UIADD3 UR5, UP0, UPT, UR4, UR5, URZ ;  /* 0x0000000504057290 */ /* 0x000fc8000ff1e0ff */
[----:B------:R-:W-:Y:S01]  /*06c0*/  UIADD3.X UR6, UPT, UPT, URZ, UR6, URZ, UP0, !UPT ;  /* 0x00000006ff067290 */ /* 0x000fe200087fe4ff */
[----:B---3--:R0:W-:Y:S05]  /*06d0*/  @!P1 STS.128 [R0+0x60], R24 ;  /* 0x0000601800009388 */ /* 0x0081ea0000000c00 */
[C---:B------:R-:W-:Y:S01]  /*06e0*/  IMAD R3, R2.reuse, UR6, RZ ;  /* 0x0000000602037c24 */ /* 0x040fe2000f8e02ff */
[----:B------:R-:W-:Y:S01]  /*06f0*/  @!P1 STS.128 [R0+0x70], R28 ;  /* 0x0000701c00009388 */ /* 0x000fe20000000c00 */
[----:B0-----:R-:W-:-:S03]  /*0700*/  IMAD.WIDE.U32 R26, R2, UR5, R32 ;  /* 0x00000005021a7c25 */ /* 0x001fc6000f8e0020 */
[----:B--2---:R0:W-:Y:S04]  /*0710*/  @!P0 STS.128 [R0+0x40], R8 ;  /* 0x0000400800008388 */ /* 0x0041e80000000c00 */
[----:B0-----:R-:W2:Y:S01]  /*0720*/  @!P0 LDG.E.ENL2.256 R12, R8, desc[UR8][R34.64] ;  /* 0xfe0000082208897e */ /* 0x001ea2000812190c */
        /* <DEDUP_REMOVED lines=12> */
[----:B0-----:R-:W3:Y:S04]  /*07f0*/  @!P1 LDG.E.ENL2.256 R20, R16, desc[UR8][R24.64+0x20] ;  /* 0xfe0001081810997e */ /* 0x001ee80008121914 */
[----:B------:R-:W-:Y:S04]  /*0800*/  @!P0 STS.128 [R0+0x60], R4 ;  /* 0x0000600400008388 */ /* 0x000fe80000000c00 */
[----:B--2---:R0:W-:Y:S04]  /*0810*/  @!P0 STS.128 [R0+0x10], R12 ;  /* 0x0000100c00008388 */ /* 0x0041e80000000c00 */
[----:B0-----:R-:W2:Y:S04]  /*0820*/  @!P1 LDG.E.ENL2.256 R12, R4, desc[UR8][R24.64+0x40] ;  /* 0xfe0002081804997e */ /* 0x001ea8000812190c */
[----:B------:R-:W-:Y:S04]  /*0830*/  @!P0 STS.128 [R0], R8 ;  /* 0x0000000800008388 */ /* 0x000fe80000000c00 */
[----:B---3--:R0:W-:Y:S04]  /*0840*/  @!P1 STS.128 [R0+0x30], R20 ;  /* 0x0000301400009388 */ /* 0x0081e80000000c00 */
[----:B0-----:R-:W3:Y:S01]  /*0850*/  @!P1 LDG.E.ENL2.256 R20, R8, desc[UR8][R24.64+0x60] ;  /* 0xfe0003081808997e */ /* 0x001ee20008121914 */
[----:B------:R-:W-:-:S04]  /*0860*/  UIADD3 UR5, UP0, UPT, UR4, UR5, URZ ;  /* 0x0000000504057290 */ /* 0x000fc8000ff1e0ff */
[----:B------:R-:W-:Y:S01]  /*0870*/  UIADD3.X UR6, UPT, UPT, URZ, UR6, URZ, UP0, !UPT ;  /* 0x00000006ff067290 */ /* 0x000fe200087fe4ff */
[----:B------:R-:W-:Y:S04]  /*0880*/  @!P1 STS.128 [R0+0x20], R16 ;  /* 0x0000201000009388 */ /* 0x000fe80000000c00 */
[----:B--2---:R-:W-:Y:S04]  /*0890*/  @!P1 STS.128 [R0+0x50], R12 ;  /* 0x0000500c00009388 */ /* 0x004fe80000000c00 */
[----:B------:R0:W-:Y:S04]  /*08a0*/  @!P1 STS.128 [R0+0x40], R4 ;  /* 0x0000400400009388 */ /* 0x0001e80000000c00 */
[----:B0-----:R-:W2:Y:S01]  /*08b0*/  @!P1 LDG.E.ENL2.256 R12, R4, desc[UR8][R24.64] ;  /* 0xfe0000081804997e */ /* 0x001ea2000812190c */
[----:B------:R-:W-:-:S04]  /*08c0*/  IMAD.WIDE.U32 R16, R2, UR5, R32 ;  /* 0x0000000502107c25 */ /* 0x000fc8000f8e0020 */
[----:B------:R-:W-:Y:S01]  /*08d0*/  IMAD R3, R2, UR6, RZ ;  /* 0x0000000602037c24 */ /* 0x000fe2000f8e02ff */
[----:B------:R-:W-:-:S03]  /*08e0*/  ISETP.GE.U32.AND P0, PT, R16, UR12, PT ;  /* 0x0000000c10007c0c */ /* 0x000fc6000bf06070 */
[----:B------:R-:W-:-:S05]  /*08f0*/  IMAD.IADD R3, R17, 0x1, R3 ;  /* 0x0000000111037824 */ /* 0x000fca00078e0203 */
        /* <DEDUP_REMOVED lines=8> */
[----:B---3--:R0:W-:Y:S04]  /*0980*/  @!P1 STS.128 [R0+0x70], R20 ;  /* 0x0000701400009388 */ /* 0x0081e80000000c00 */
[----:B------:R-:W-:Y:S04]  /*0990*/  @!P1 STS.128 [R0+0x60], R8 ;  /* 0x0000600800009388 */ /* 0x000fe80000000c00 */
[----:B--2---:R1:W-:Y:S04]  /*09a0*/  @!P1 STS.128 [R0+0x10], R12 ;  /* 0x0000100c00009388 */ /* 0x0043e80000000c00 */
        /* <DEDUP_REMOVED lines=8> */
[----:B0-----:R-:W-:-:S03]  /*0a30*/  IMAD.WIDE.U32 R16, R2, UR5, R32 ;  /* 0x0000000502107c25 */ /* 0x001fc6000f8e0020 */
[----:B------:R-:W-:Y:S02]  /*0a40*/  ISETP.GE.U32.AND P1, PT, R16, UR12, PT ;  /* 0x0000000c10007c0c */ /* 0x000fe4000bf26070 */
[----:B------:R-:W-:-:S04]  /*0a50*/  IADD3 R3, PT, PT, R17, R3, RZ ;  /* 0x0000000311037210 */ /* 0x000fc80007ffe0ff */
[----:B------:R-:W-:Y:S01]  /*0a60*/  ISETP.GE.U32.AND.EX P1, PT, R3, UR13, PT, P1 ;  /* 0x0000000d03007c0c */ /* 0x000fe2000bf26110 */
[----:B----4-:R0:W-:-:S12]  /*0a70*/  @!P0 STS.128 [R0+0x50], R12 ;  /* 0x0000500c00008388 */ /* 0x0101d80000000c00 */
[----:B0-----:R-:W0:Y:S01]  /*0a80*/  @!P1 LDC.64 R12, c[0x0][0x380] ;  /* 0x0000e000ff0c9b82 */ /* 0x001e220000000a00 */
[----:B------:R-:W-:-:S04]  /*0a90*/  @!P1 IMAD R3, R3, UR10, RZ ;  /* 0x0000000a03039c24 */ /* 0x000fc8000f8e02ff */
[C---:B------:R-:W-:Y:S02]  /*0aa0*/  @!P1 IMAD R3, R16.reuse, UR7, R3 ;  /* 0x0000000710039c24 */ /* 0x040fe4000f8e0203 */
[----:B------:R-:W-:Y:S01]  /*0ab0*/  @!P1 IMAD.WIDE.U32 R16, R16, UR10, RZ ;  /* 0x0000000a10109c25 */ /* 0x000fe2000f8e00ff */
[----:B------:R1:W-:Y:S03]  /*0ac0*/  @!P0 STS.128 [R0+0x40], R8 ;  /* 0x0000400800008388 */ /* 0x0003e60000000c00 */
[----:B------:R-:W-:Y:S01]  /*0ad0*/  @!P1 IMAD.IADD R3, R17, 0x1, R3 ;  /* 0x0000000111039824 */ /* 0x000fe200078e0203 */
        /* <DEDUP_REMOVED lines=41> */
[----:B------:R1:W-:Y:S04]  /*0d70*/  STS.128 [R0+0x20], R20 ;  /* 0x0000201400007388 */ /* 0x0003e80000000c00 */
[----:B---3--:R1:W-:Y:S04]  /*0d80*/  STS.128 [R0+0x50], R16 ;  /* 0x0000501000007388 */ /* 0x0083e80000000c00 */
[----:B------:R1:W-:Y:S04]  /*0d90*/  STS.128 [R0+0x40], R12 ;  /* 0x0000400c00007388 */ /* 0x0003e80000000c00 */
[----:B----4-:R1:W-:Y:S04]  /*0da0*/  STS.128 [R0+0x70], R8 ;  /* 0x0000700800007388 */ /* 0x0103e80000000c00 */
[----:B------:R1:W-:Y:S04]  /*0db0*/  STS.128 [R0+0x60], R4 ;  /* 0x0000600400007388 */ /* 0x0003e80000000c00 */
[----:B-----5:R1:W-:Y:S04]  /*0dc0*/  STS.128 [R0+0x10], R24 ;  /* 0x0000101800007388 */ /* 0x0203e80000000c00 */
[----:B------:R1:W-:Y:S02]  /*0dd0*/  STS.128 [R0], R28 ;  /* 0x0000001c00007388 */ /* 0x0003e40000000c00 */
.L_x_16:
[----:B------:R-:W-:Y:S05]  /*0de0*/  BSYNC.RECONVERGENT B0 ;  /* 0x0000000000007941 */ /* 0x000fea0003800200 */
.L_x_15:
[----:B------:R-:W-:Y:S06]  /*0df0*/  BAR.SYNC.DEFER_BLOCKING 0x0 ;  /* 0x0000000000007b1d */ /* 0x000fec0000010000 */
[----:B------:R-:W-:Y:S05]  /*0e00*/  EXIT ;  /* 0x000000000000794d */ /* 0x000fea0003800000 */
.L_x_17:
        /* <DEDUP_REMOVED lines=15> */
.L_x_108:


//--------------------- .text._Z22stridedBandwidthKernelILi128ELi4EEvPKcmi --------------------------
	.section	.text._Z22stridedBandwidthKernelILi128ELi4EEvPKcmi,"ax",@progbits
	.align	128
        .global         _Z22stridedBandwidthKernelILi128ELi4EEvPKcmi
        .type           _Z22stridedBandwidthKernelILi128ELi4EEvPKcmi,@function
        .size           _Z22stridedBandwidthKernelILi128ELi4EEvPKcmi,(.L_x_109 - _Z22stridedBandwidthKernelILi128ELi4EEvPKcmi)
        .other          _Z22stridedBandwidthKernelILi128ELi4EEvPKcmi,@"STO_CUDA_ENTRY STV_DEFAULT"
_Z22stridedBandwidthKernelILi128ELi4EEvPKcmi:
.text._Z22stridedBandwidthKernelILi128ELi4EEvPKcmi:
        /* <DEDUP_REMOVED lines=41> */
[----:B-1----:R-:W0:Y:S01]  /*0290*/  @!P0 LDC.64 R24, c[0x0][0x380] ;  /* 0x0000e000ff188b82 */ /* 0x002e220000000a00 */
[----:B------:R-:W-:-:S04]  /*02a0*/  @!P0 IMAD R3, R3, UR10, RZ ;  /* 0x0000000a03038c24 */ /* 0x000fc8000f8e02ff */
[C---:B------:R-:W-:Y:S02]  /*02b0*/  @!P0 IMAD R3, R28.reuse, UR7, R3 ;  /* 0x000000071c038c24 */ /* 0x040fe4000f8e0203 */
[----:B------:R-:W-:-:S04]  /*02c0*/  @!P0 IMAD.WIDE.U32 R28, R28, UR10, RZ ;  /* 0x0000000a1c1c8c25 */ /* 0x000fc8000f8e00ff */
[----:B------:R-:W-:Y:S01]  /*02d0*/  @!P0 IMAD.IADD R3, R29, 0x1, R3 ;  /* 0x000000011d038824 */ /* 0x000fe200078e0203 */
[----:B----4-:R1:W-:Y:S04]  /*02e0*/  @!P1 STS.128 [R0+0x70], R8 ;  /* 0x0000700800009388 */ /* 0x0103e80000000c00 */
        /* <DEDUP_REMOVED lines=14> */
[----:B--2---:R0:W-:Y:S04]  /*03d0*/  @!P0 STS.128 [R0+0x40], R4 ;  /* 0x0000400400008388 */ /* 0x0041e80000000c00 */
[----:B0-----:R-:W2:Y:S01]  /*03e0*/  @!P0 LDG.E.ENL2.256 R8, R4, desc[UR8][R24.64] ;  /* 0xfe0000081804897e */ /* 0x001ea20008121908 */
[----:B------:R-:W-:Y:S02]  /*03f0*/  ISETP.GE.U32.AND P1, PT, R26, UR12, PT ;  /* 0x0000000c1a007c0c */ /* 0x000fe4000bf26070 */
[----:B------:R-:W-:-:S04]  /*0400*/  IADD3 R3, PT, PT, R27, R3, RZ ;  /* 0x000000031b037210 */ /* 0x000fc80007ffe0ff */
[----:B------:R-:W-:Y:S01]  /*0410*/  ISETP.GE.U32.AND.EX P1, PT, R3, UR13, PT, P1 ;  /* 0x0000000d03007c0c */ /* 0x000fe2000bf26110 */
[----:B------:R0:W-:-:S12]  /*0420*/  @!P0 STS.128 [R0+0x50], R16 ;  /* 0x0000501000008388 */ /* 0x0001d80000000c00 */
[----:B0-----:R-:W0:Y:S01]  /*0430*/  @!P1 LDC.64 R16, c[0x0][0x380] ;  /* 0x0000e000ff109b82 */ /* 0x001e220000000a00 */
[----:B------:R-:W-:-:S04]  /*0440*/  @!P1 IMAD R3, R3, UR10, RZ ;  /* 0x0000000a03039c24 */ /* 0x000fc8000f8e02ff */
[C---:B------:R-:W-:Y:S02]  /*0450*/  @!P1 IMAD R3, R26.reuse, UR7, R3 ;  /* 0x000000071a039c24 */ /* 0x040fe4000f8e0203 */
[----:B------:R-:W-:-:S04]  /*0460*/  @!P1 IMAD.WIDE.U32 R26, R26, UR10, RZ ;  /* 0x0000000a1a1a9c25 */ /* 0x000fc8000f8e00ff */
[----:B------:R-:W-:Y:S01]  /*0470*/  @!P1 IMAD.IADD R3, R27, 0x1, R3 ;  /* 0x000000011b039824 */ /* 0x000fe200078e0203 */
[----:B---3--:R1:W-:Y:S04]  /*0480*/  @!P0 STS.128 [R0+0x70], R20 ;  /* 0x0000701400008388 */ /* 0x0083e80000000c00 */
[----:B------:R-:W-:Y:S01]  /*0490*/  @!P0 STS.128 [R0+0x60], R12 ;  /* 0x0000600c00008388 */ /* 0x000fe20000000c00 */
[----:B0-----:R-:W-:-:S04]  /*04a0*/  @!P1 LEA R32, P2, R26, R16, 0x7 ;  /* 0x000000101a209211 */ /* 0x001fc800078438ff */
[----:B------:R-:W-:-:S05]  /*04b0*/  @!P1 LEA.HI.X R33, R26, R17, R3, 0x7, P2 ;  /* 0x000000111a219211 */ /* 0x000fca00010f3c03 */
[----:B-1----:R-:W3:Y:S04]  /*04c0*/  @!P1 LDG.E.ENL2.256 R20, R16, desc[UR8][R32.64+0x20] ;  /* 0xfe0001082010997e */ /* 0x002ee80008121914 */
[----:B------:R-:W4:Y:S04]  /*04d0*/  @!P1 LDG.E.ENL2.256 R28, R24, desc[UR8][R32.64+0x60] ;  /* 0xfe0003082018997e */ /* 0x000f28000812191c */
[----:B--2---:R0:W-:Y:S04]  /*04e0*/  @!P0 STS.128 [R0+0x10], R8 ;  /* 0x0000100800008388 */ /* 0x0041e80000000c00 */
[----:B0-----:R-:W2:Y:S04]  /*04f0*/  @!P1 LDG.E.ENL2.256 R8, R12, desc[UR8][R32.64+0x40] ;  /* 0xfe000208200c997e */ /* 0x001ea80008121908 */
        /* <DEDUP_REMOVED lines=9> */
[----:B---3--:R0:W-:Y:S04]  /*0590*/  @!P1 STS.128 [R0+0x30], R20 ;  /* 0x0000301400009388 */ /* 0x0081e80000000c00 */
[----:B------:R0:W-:Y:S04]  /*05a0*/  @!P1 STS.128 [R0+0x20], R16 ;  /* 0x0000201000009388 */ /* 0x0001e80000000c00 */
[----:B----4-:R0:W-:Y:S04]  /*05b0*/  @!P1 STS.128 [R0+0x70], R28 ;  /* 0x0000701c00009388 */ /* 0x0101e80000000c00 */
[----:B------:R0:W-:Y:S01]  /*05c0*/  @!P1 STS.128 [R0+0x60], R24 ;  /* 0x0000601800009388 */ /* 0x0001e20000000c00 */
[----:B------:R-:W-:Y:S03]  /*05d0*/  BSSY.RECONVERGENT B0, `(.L_x_18) ;  /* 0x0000019000007945 */ /* 0x000fe60003800200 */
[----:B--2---:R0:W-:Y:S04]  /*05e0*/  @!P1 STS.128 [R0+0x50], R8 ;  /* 0x0000500800009388 */ /* 0x0041e80000000c00 */
        /* <DEDUP_REMOVED lines=23> */
.L_x_19:
[----:B------:R-:W-:Y:S05]  /*0760*/  BSYNC.RECONVERGENT B0 ;  /* 0x0000000000007941 */ /* 0x000fea0003800200 */
.L_x_18:
[----:B------:R-:W-:Y:S06]  /*0770*/  BAR.SYNC.DEFER_BLOCKING 0x0 ;  /* 0x0000000000007b1d */ /* 0x000fec0000010000 */
[----:B------:R-:W-:Y:S05]  /*0780*/  EXIT ;  /* 0x000000000000794d */ /* 0x000fea0003800000 */
.L_x_20:
        /* <DEDUP_REMOVED lines=15> */
.L_x_109:


//--------------------- .text._Z22stridedBandwidthKernelILi128ELi2EEvPKcmi --------------------------
	.section	.text._Z22stridedBandwidthKernelILi128ELi2EEvPKcmi,"ax",@progbits
	.align	128
        .global         _Z22stridedBandwidthKernelILi128ELi2EEvPKcmi
        .type           _Z22stridedBandwidthKernelILi128ELi2EEvPKcmi,@function
        .size           _Z22stridedBandwidthKernelILi128ELi2EEvPKcmi,(.L_x_110 - _Z22stridedBandwidthKernelILi128ELi2EEvPKcmi)
        .other          _Z22stridedBandwidthKernelILi128ELi2EEvPKcmi,@"STO_CUDA_ENTRY STV_DEFAULT"
_Z22stridedBandwidthKernelILi128ELi2EEvPKcmi:
.text._Z22stridedBandwidthKernelILi128ELi2EEvPKcmi:
[----:B------:R-:W-:Y:S01]  /*0000*/  LDC R1, c[0x0][0x37c] ;  /* 0x0000df00ff017b82 */ /* 0x000fe20000000800 */
[----:B------:R-:W0:Y:S07]  /*0010*/  S2R R12, SR_TID.X ;  /* 0x00000000000c7919 */ /* 0x000e2e0000002100 */
[----:B------:R-:W0:Y:S01]  /*0020*/  S2UR UR6, SR_CTAID.X ;  /* 0x00000000000679c3 */ /* 0x000e220000002500 */
[----:B------:R-:W1:Y:S01]  /*0030*/  LDCU.64 UR12, c[0x0][0x388] ;  /* 0x00007100ff0c77ac */ /* 0x000e620008000a00 */
[----:B------:R-:W-:Y:S01]  /*0040*/  IMAD.MOV.U32 R13, RZ, RZ, RZ ;  /* 0x000000ffff0d7224 */ /* 0x000fe200078e00ff */
        /* <DEDUP_REMOVED lines=10> */
[----:B------:R-:W-:-:S04]  /*00f0*/  @!P0 IMAD R3, R4, UR7, R3 ;  /* 0x0000000704038c24 */ /* 0x000fc8000f8e0203 */
[----:B------:R-:W-:Y:S01]  /*0100*/  @!P0 IMAD.IADD R0, R7, 0x1, R3 ;  /* 0x0000000107008824 */ /* 0x000fe200078e0203 */
[----:B0-----:R-:W-:-:S04]  /*0110*/  @!P0 LEA R36, P1, R6, R36, 0x7 ;  /* 0x0000002406248211 */ /* 0x001fc800078238ff */
[----:B------:R-:W-:-:S05]  /*0120*/  @!P0 LEA.HI.X R37, R6, R37, R0, 0x7, P1 ;  /* 0x0000002506258211 */ /* 0x000fca00008f3c00 */
[----:B---3--:R-:W2:Y:S01]  /*0130*/  @!P0 LDG.E.ENL2.256 R8, R4, desc[UR8][R36.64+0x40] ;  /* 0xfe0002082404897e */ /* 0x008ea20008121908 */
[----:B------:R-:W0:Y:S01]  /*0140*/  S2UR UR5, SR_CgaCtaId ;  /* 0x00000000000579c3 */ /* 0x000e220000008800 */
[----:B------:R-:W-:Y:S02]  /*0150*/  UMOV UR4, 0x400 ;  /* 0x0000040000047882 */ /* 0x000fe40000000000 */
[----:B------:R-:W3:Y:S04]  /*0160*/  @!P0 LDG.E.ENL2.256 R32, R28, desc[UR8][R36.64+0x20] ;  /* 0xfe000108241c897e */ /* 0x000ee80008121920 */
[----:B------:R-:W4:Y:S01]  /*0170*/  @!P0 LDG.E.ENL2.256 R24, R20, desc[UR8][R36.64] ;  /* 0xfe0000082414897e */ /* 0x000f220008121918 */
[----:B0-----:R-:W-:-:S06]  /*0180*/  ULEA UR4, UR5, UR4, 0x18 ;  /* 0x0000000405047291 */ /* 0x001fcc000f8ec0ff */
[----:B------:R-:W-:Y:S02]  /*0190*/  LEA R0, R12, UR4, 0x7 ;  /* 0x000000040c007c11 */ /* 0x000fe4000f8e38ff */
[----:B------:R-:W5:Y:S03]  /*01a0*/  @!P0 LDG.E.ENL2.256 R16, R12, desc[UR8][R36.64+0x60] ;  /* 0xfe000308240c897e */ /* 0x000f660008121910 */
[----:B------:R-:W0:Y:S02]  /*01b0*/  LDCU UR4, c[0x0][0x370] ;  /* 0x00006e00ff0477ac */ /* 0x000e240008000800 */
[----:B0-----:R-:W-:Y:S01]  /*01c0*/  UIADD3 UR4, UPT, UPT, UR6, UR4, URZ ;  /* 0x0000000406047290 */ /* 0x001fe2000fffe0ff */
[----:B------:R-:W-:Y:S01]  /*01d0*/  BSSY.RECONVERGENT B0, `(.L_x_21) ;  /* 0x0000022000007945 */ /* 0x000fe20003800200 */
[----:B--2---:R0:W-:Y:S02]  /*01e0*/  @!P0 STS.128 [R0+0x50], R8 ;  /* 0x0000500800008388 */ /* 0x0041e40000000c00 */
[----:B0-----:R-:W0:Y:S01]  /*01f0*/  S2R R8, SR_TID.X ;  /* 0x0000000000087919 */ /* 0x001e220000002100 */
[----:B------:R-:W-:Y:S01]  /*0200*/  HFMA2 R9, -RZ, RZ, 0, 0 ;  /* 0x00000000ff097431 */ /* 0x000fe200000001ff */
[----:B---3--:R1:W-:Y:S04]  /*0210*/  @!P0 STS.128 [R0+0x30], R32 ;  /* 0x0000302000008388 */ /* 0x0083e80000000c00 */
[----:B------:R1:W-:Y:S04]  /*0220*/  @!P0 STS.128 [R0+0x20], R28 ;  /* 0x0000201c00008388 */ /* 0x0003e80000000c00 */
[----:B------:R1:W-:Y:S04]  /*0230*/  @!P0 STS.128 [R0+0x40], R4 ;  /* 0x0000400400008388 */ /* 0x0003e80000000c00 */
[----:B----4-:R1:W-:Y:S04]  /*0240*/  @!P0 STS.128 [R0+0x10], R24 ;  /* 0x0000101800008388 */ /* 0x0103e80000000c00 */
[----:B-----5:R1:W-:Y:S04]  /*0250*/  @!P0 STS.128 [R0+0x70], R16 ;  /* 0x0000701000008388 */ /* 0x0203e80000000c00 */
[----:B------:R1:W-:Y:S04]  /*0260*/  @!P0 STS.128 [R0+0x60], R12 ;  /* 0x0000600c00008388 */ /* 0x0003e80000000c00 */
[----:B------:R1:W-:Y:S01]  /*0270*/  @!P0 STS.128 [R0], R20 ;  /* 0x0000001400008388 */ /* 0x0003e20000000c00 */
[----:B0-----:R-:W-:-:S03]  /*0280*/  IMAD.WIDE.U32 R2, R2, UR4, R8 ;  /* 0x0000000402027c25 */ /* 0x001fc6000f8e0008 */
[----:B------:R-:W-:-:S04]  /*0290*/  ISETP.GE.U32.AND P1, PT, R2, UR12, PT ;  /* 0x0000000c02007c0c */ /* 0x000fc8000bf26070 */
[----:B------:R-:W-:-:S13]  /*02a0*/  ISETP.GE.U32.AND.EX P1, PT, R3, UR13, PT, P1 ;  /* 0x0000000d03007c0c */ /* 0x000fda000bf26110 */
[----:B-1----:R-:W-:Y:S05]  /*02b0*/  @P1 BRA `(.L_x_22) ;  /* 0x00000000004c1947 */ /* 0x002fea0003800000 */
[----:B------:R-:W0:Y:S01]  /*02c0*/  LDCU.64 UR4, c[0x0][0x380] ;  /* 0x00007000ff0477ac */ /* 0x000e220008000a00 */
[----:B------:R-:W-:Y:S02]  /*02d0*/  IMAD R3, R3, UR10, RZ ;  /* 0x0000000a03037c24 */ /* 0x000fe4000f8e02ff */
[----:B------:R-:W-:-:S04]  /*02e0*/  IMAD.WIDE.U32 R4, R2, UR10, RZ ;  /* 0x0000000a02047c25 */ /* 0x000fc8000f8e00ff */
[----:B------:R-:W-:-:S05]  /*02f0*/  IMAD R3, R2, UR7, R3 ;  /* 0x0000000702037c24 */ /* 0x000fca000f8e0203 */
[----:B------:R-:W-:Y:S02]  /*0300*/  IADD3 R3, PT, PT, R5, R3, RZ ;  /* 0x0000000305037210 */ /* 0x000fe40007ffe0ff */
[----:B0-----:R-:W-:-:S04]  /*0310*/  LEA R2, P0, R4, UR4, 0x7 ;  /* 0x0000000404027c11 */ /* 0x001fc8000f8038ff */
        /* <DEDUP_REMOVED lines=13> */
.L_x_22:
[----:B------:R-:W-:Y:S05]  /*03f0*/  BSYNC.RECONVERGENT B0 ;  /* 0x0000000000007941 */ /* 0x000fea0003800200 */
.L_x_21:
[----:B------:R-:W-:Y:S06]  /*0400*/  BAR.SYNC.DEFER_BLOCKING 0x0 ;  /* 0x0000000000007b1d */ /* 0x000fec0000010000 */
[----:B------:R-:W-:Y:S05]  /*0410*/  EXIT ;  /* 0x000000000000794d */ /* 0x000fea0003800000 */
.L_x_23:
        /* <DEDUP_REMOVED lines=14> */
.L_x_110:


//--------------------- .text._Z22stridedBandwidthKernelILi128ELi1EEvPKcmi --------------------------
	.section	.text._Z22stridedBandwidthKernelILi128ELi1EEvPKcmi,"ax",@progbits
	.align	128
        .global         _Z22stridedBandwidthKernelILi128ELi1EEvPKcmi
        .type           _Z22stridedBandwidthKernelILi128ELi1EEvPKcmi,@function
        .size           _Z22stridedBandwidthKernelILi128ELi1EEvPKcmi,(.L_x_111 - _Z22stridedBandwidthKernelILi128ELi1EEvPKcmi)
        .other          _Z22stridedBandwidthKernelILi128ELi1EEvPKcmi,@"STO_CUDA_ENTRY STV_DEFAULT"
_Z22stridedBandwidthKernelILi128ELi1EEvPKcmi:
.text._Z22stridedBandwidthKernelILi128ELi1EEvPKcmi:
[----:B------:R-:W-:Y:S01]  /*0000*/  LDC R1, c[0x0][0x37c] ;  /* 0x0000df00ff017b82 */ /* 0x000fe20000000800 */
[----:B------:R-:W0:Y:S07]  /*0010*/  S2R R4, SR_TID.X ;  /* 0x0000000000047919 */ /* 0x000e2e0000002100 */
[----:B------:R-:W0:Y:S01]  /*0020*/  S2UR UR4, SR_CTAID.X ;  /* 0x00000000000479c3 */ /* 0x000e220000002500 */
[----:B------:R-:W1:Y:S01]  /*0030*/  LDCU.64 UR6, c[0x0][0x388] ;  /* 0x00007100ff0677ac */ /* 0x000e620008000a00 */
[----:B------:R-:W-:Y:S01]  /*0040*/  IMAD.MOV.U32 R5, RZ, RZ, RZ ;  /* 0x000000ffff057224 */ /* 0x000fe200078e00ff */
[----:B------:R-:W-:Y:S05]  /*0050*/  BSSY.RECONVERGENT B0, `(.L_x_24) ;  /* 0x0000020000007945 */ /* 0x000fea0003800200 */
[----:B------:R-:W0:Y:S02]  /*0060*/  LDC R3, c[0x0][0x360] ;  /* 0x0000d800ff037b82 */ /* 0x000e240000000800 */
[----:B0-----:R-:W-:-:S03]  /*0070*/  IMAD.WIDE.U32 R2, R3, UR4, R4 ;  /* 0x0000000403027c25 */ /* 0x001fc6000f8e0004 */
[----:B-1----:R-:W-:-:S04]  /*0080*/  ISETP.GE.U32.AND P0, PT, R2, UR6, PT ;  /* 0x0000000602007c0c */ /* 0x002fc8000bf06070 */
[----:B------:R-:W-:-:S13]  /*0090*/  ISETP.GE.U32.AND.EX P0, PT, R3, UR7, PT, P0 ;  /* 0x0000000703007c0c */ /* 0x000fda000bf06100 */
[----:B------:R-:W-:Y:S05]  /*00a0*/  @P0 BRA `(.L_x_25) ;  /* 0x0000000000680947 */ /* 0x000fea0003800000 */
[----:B------:R-:W0:Y:S01]  /*00b0*/  LDCU UR5, c[0x0][0x390] ;  /* 0x00007200ff0577ac */ /* 0x000e220008000800 */
[----:B------:R-:W1:Y:S01]  /*00c0*/  LDCU.64 UR8, c[0x0][0x380] ;  /* 0x00007000ff0877ac */ /* 0x000e620008000a00 */
[----:B------:R-:W2:Y:S01]  /*00d0*/  LDCU.64 UR6, c[0x0][0x358] ;  /* 0x00006b00ff0677ac */ /* 0x000ea20008000a00 */
[----:B0-----:R-:W-:Y:S02]  /*00e0*/  USHF.R.S32.HI UR4, URZ, 0x1f, UR5 ;  /* 0x0000001fff047899 */ /* 0x001fe40008011405 */
[----:B------:R-:W-:Y:S02]  /*00f0*/  IMAD R3, R3, UR5, RZ ;  /* 0x0000000503037c24 */ /* 0x000fe4000f8e02ff */
[C---:B------:R-:W-:Y:S01]  /*0100*/  IMAD.WIDE.U32 R6, R2.reuse, UR5, RZ ;  /* 0x0000000502067c25 */ /* 0x040fe2000f8e00ff */
[----:B------:R-:W0:Y:S03]  /*0110*/  S2UR UR5, SR_CgaCtaId ;  /* 0x00000000000579c3 */ /* 0x000e260000008800 */
[----:B------:R-:W-:Y:S01]  /*0120*/  IMAD R3, R2, UR4, R3 ;  /* 0x0000000402037c24 */ /* 0x000fe2000f8e0203 */
[----:B-1----:R-:W-:Y:S01]  /*0130*/  LEA R2, P0, R6, UR8, 0x7 ;  /* 0x0000000806027c11 */ /* 0x002fe2000f8038ff */
[----:B------:R-:W-:-:S03]  /*0140*/  UMOV UR4, 0x400 ;  /* 0x0000040000047882 */ /* 0x000fc60000000000 */
[----:B------:R-:W-:-:S04]  /*0150*/  IADD3 R3, PT, PT, R7, R3, RZ ;  /* 0x0000000307037210 */ /* 0x000fc80007ffe0ff */
[----:B------:R-:W-:-:S05]  /*0160*/  LEA.HI.X R3, R6, UR9, R3, 0x7, P0 ;  /* 0x0000000906037c11 */ /* 0x000fca00080f3c03 */
[----:B--2---:R-:W2:Y:S04]  /*0170*/  LDG.E.ENL2.256 R32, R20, desc[UR6][R2.64+0x20] ;  /* 0xfe0001060214797e */ /* 0x004ea80008121920 */
[----:B------:R-:W3:Y:S01]  /*0180*/  LDG.E.ENL2.256 R16, R12, desc[UR6][R2.64+0x40] ;  /* 0xfe000206020c797e */ /* 0x000ee20008121910 */
[----:B0-----:R-:W-:-:S03]  /*0190*/  ULEA UR4, UR5, UR4, 0x18 ;  /* 0x0000000405047291 */ /* 0x001fc6000f8ec0ff */
[----:B------:R-:W4:Y:S03]  /*01a0*/  LDG.E.ENL2.256 R24, R28, desc[UR6][R2.64] ;  /* 0xfe000006021c797e */ /* 0x000f260008121918 */
[----:B------:R-:W-:Y:S02]  /*01b0*/  LEA R0, R4, UR4, 0x7 ;  /* 0x0000000404007c11 */ /* 0x000fe4000f8e38ff */
[----:B------:R-:W5:Y:S04]  /*01c0*/  LDG.E.ENL2.256 R8, R4, desc[UR6][R2.64+0x60] ;  /* 0xfe0003060204797e */ /* 0x000f680008121908 */
[----:B--2---:R0:W-:Y:S04]  /*01d0*/  STS.128 [R0+0x30], R32 ;  /* 0x0000302000007388 */ /* 0x0041e80000000c00 */
[----:B------:R0:W-:Y:S04]  /*01e0*/  STS.128 [R0+0x20], R20 ;  /* 0x0000201400007388 */ /* 0x0001e80000000c00 */
[----:B---3--:R0:W-:Y:S04]  /*01f0*/  STS.128 [R0+0x50], R16 ;  /* 0x0000501000007388 */ /* 0x0081e80000000c00 */
[----:B------:R0:W-:Y:S04]  /*0200*/  STS.128 [R0+0x40], R12 ;  /* 0x0000400c00007388 */ /* 0x0001e80000000c00 */
[----:B-----5:R0:W-:Y:S04]  /*0210*/  STS.128 [R0+0x70], R8 ;  /* 0x0000700800007388 */ /* 0x0201e80000000c00 */
[----:B------:R0:W-:Y:S04]  /*0220*/  STS.128 [R0+0x60], R4 ;  /* 0x0000600400007388 */ /* 0x0001e80000000c00 */
[----:B----4-:R0:W-:Y:S04]  /*0230*/  STS.128 [R0+0x10], R24 ;  /* 0x0000101800007388 */ /* 0x0101e80000000c00 */
[----:B------:R0:W-:Y:S02]  /*0240*/  STS.128 [R0], R28 ;  /* 0x0000001c00007388 */ /* 0x0001e40000000c00 */
.L_x_25:
[----:B------:R-:W-:Y:S05]  /*0250*/  BSYNC.RECONVERGENT B0 ;  /* 0x0000000000007941 */ /* 0x000fea0003800200 */
.L_x_24:
[----:B------:R-:W-:Y:S06]  /*0260*/  BAR.SYNC.DEFER_BLOCKING 0x0 ;  /* 0x0000000000007b1d */ /* 0x000fec0000010000 */
[----:B------:R-:W-:Y:S05]  /*0270*/  EXIT ;  /* 0x000000000000794d */ /* 0x000fea0003800000 */
.L_x_26:
        /* <DEDUP_REMOVED lines=16> */
.L_x_111:


//--------------------- .text._Z22stridedBandwidthKernelILi64ELi256EEvPKcmi --------------------------
	.section	.text._Z22stridedBandwidthKernelILi64ELi256EEvPKcmi,"ax",@progbits
	.align	128
        .global         _Z22stridedBandwidthKernelILi64ELi256EEvPKcmi
        .type           _Z22stridedBandwidthKernelILi64ELi256EEvPKcmi,@function
        .size           _Z22stridedBandwidthKernelILi64ELi256EEvPKcmi,(.L_x_112 - _Z22stridedBandwidthKernelILi64ELi256EEvPKcmi)
        .other          _Z22stridedBandwidthKernelILi64ELi256EEvPKcmi,@"STO_CUDA_ENTRY STV_DEFAULT"
_Z22stridedBandwidthKernelILi64ELi256EEvPKcmi:
.text._Z22stridedBandwidthKernelILi64ELi256EEvPKcmi:
        /* <DEDUP_REMOVED lines=20> */
[----:B------:R-:W0:Y:S03]  /*0140*/  LDCU UR4, c[0x0][0x370] ;  /* 0x00006e00ff0477ac */ /* 0x000e260008000800 */
[----:B------:R-:W3:Y:S01]  /*0150*/  @!P1 LDG.E.ENL2.256 R8, R20, desc[UR8][R16.64+0x20] ;  /* 0xfe0001081014997e */ /* 0x000ee20008121908 */
[----:B0-----:R-:W-:-:S04]  /*0160*/  UIADD3 UR13, UP0, UPT, UR5, UR4, URZ ;  /* 0x00000004050d7290 */ /* 0x001fc8000ff1e0ff */
[----:B------:R-:W-:Y:S02]  /*0170*/  UIADD3.X UR14, UPT, UPT, URZ, URZ, URZ, UP0, !UPT ;  /* 0x000000ffff0e7290 */ /* 0x000fe400087fe4ff */
[----:B------:R-:W-:-:S04]  /*0180*/  IMAD.WIDE.U32 R2, R0, UR13, R24 ;  /* 0x0000000d00027c25 */ /* 0x000fc8000f8e0018 */
[----:B------:R-:W-:Y:S01]  /*0190*/  IMAD R19, R0, UR14, RZ ;  /* 0x0000000e00137c24 */ /* 0x000fe2000f8e02ff */
[----:B------:R-:W-:-:S03]  /*01a0*/  ISETP.GE.U32.AND P0, PT, R2, UR10, PT ;  /* 0x0000000a02007c0c */ /* 0x000fc6000bf06070 */
[----:B------:R-:W-:-:S05]  /*01b0*/  IMAD.IADD R3, R3, 0x1, R19 ;  /* 0x0000000103037824 */ /* 0x000fca00078e0213 */
[----:B------:R-:W-:Y:S01]  /*01c0*/  ISETP.GE.U32.AND.EX P0, PT, R3, UR11, PT, P0 ;  /* 0x0000000b03007c0c */ /* 0x000fe2000bf06100 */
[----:B------:R-:W0:-:S12]  /*01d0*/  S2UR UR6, SR_CgaCtaId ;  /* 0x00000000000679c3 */ /* 0x000e180000008800 */
[----:B------:R-:W1:Y:S01]  /*01e0*/  @!P0 LDC.64 R26, c[0x0][0x380] ;  /* 0x0000e000ff1a8b82 */ /* 0x000e620000000a00 */
[----:B------:R-:W-:Y:S01]  /*01f0*/  @!P0 IMAD R3, R3, UR7, RZ ;  /* 0x0000000703038c24 */ /* 0x000fe2000f8e02ff */
[----:B------:R-:W-:-:S03]  /*0200*/  UMOV UR5, 0x400 ;  /* 0x0000040000057882 */ /* 0x000fc60000000000 */
[C---:B------:R-:W-:Y:S02]  /*0210*/  @!P0 IMAD R19, R2.reuse, UR12, R3 ;  /* 0x0000000c02138c24 */ /* 0x040fe4000f8e0203 */
[----:B------:R-:W-:Y:S01]  /*0220*/  @!P0 IMAD.WIDE.U32 R2, R2, UR7, RZ ;  /* 0x0000000702028c25 */ /* 0x000fe2000f8e00ff */
[----:B0-----:R-:W-:-:S04]  /*0230*/  ULEA UR5, UR6, UR5, 0x18 ;  /* 0x0000000506057291 */ /* 0x001fc8000f8ec0ff */
[----:B------:R-:W-:Y:S02]  /*0240*/  @!P0 IADD3 R3, PT, PT, R3, R19, RZ ;  /* 0x0000001303038210 */ /* 0x000fe40007ffe0ff */
[----:B-1----:R-:W-:-:S04]  /*0250*/  @!P0 LEA R26, P2, R2, R26, 0x6 ;  /* 0x0000001a021a8211 */ /* 0x002fc800078430ff */
[----:B------:R-:W-:Y:S02]  /*0260*/  @!P0 LEA.HI.X R27, R2, R27, R3, 0x6, P2 ;  /* 0x0000001b021b8211 */ /* 0x000fe400010f3403 */
[----:B------:R-:W-:-:S05]  /*0270*/  LEA R3, R24, UR5, 0x6 ;  /* 0x0000000518037c11 */ /* 0x000fca000f8e30ff */
[----:B--2---:R0:W-:Y:S04]  /*0280*/  @!P1 STS.128 [R3], R4 ;  /* 0x0000000403009388 */ /* 0x0041e80000000c00 */
[----:B------:R-:W-:Y:S04]  /*0290*/  @!P1 STS.128 [R3+0x10], R12 ;  /* 0x0000100c03009388 */ /* 0x000fe80000000c00 */
[----:B---3--:R1:W-:Y:S04]  /*02a0*/  @!P1 STS.128 [R3+0x20], R20 ;  /* 0x0000201403009388 */ /* 0x0083e80000000c00 */
[----:B0-----:R-:W2:Y:S04]  /*02b0*/  @!P0 LDG.E.ENL2.256 R4, R16, desc[UR8][R26.64] ;  /* 0xfe0000081a10897e */ /* 0x001ea80008121904 */
[----:B-1----:R0:W3:Y:S01]  /*02c0*/  @!P0 LDG.E.ENL2.256 R12, R20, desc[UR8][R26.64+0x20] ;  /* 0xfe0001081a14897e */ /* 0x0020e2000812190c */
        /* <DEDUP_REMOVED lines=8> */
[----:B------:R-:W0:Y:S01]  /*0350*/  @!P1 LDC.64 R28, c[0x0][0x380] ;  /* 0x0000e000ff1c9b82 */ /* 0x000e220000000a00 */
[----:B------:R-:W-:-:S04]  /*0360*/  @!P1 IMAD R2, R2, UR7, RZ ;  /* 0x0000000702029c24 */ /* 0x000fc8000f8e02ff */
[C---:B------:R-:W-:Y:S02]  /*0370*/  @!P1 IMAD R2, R8.reuse, UR12, R2 ;  /* 0x0000000c08029c24 */ /* 0x040fe4000f8e0202 */
[----:B------:R-:W-:-:S04]  /*0380*/  @!P1 IMAD.WIDE.U32 R8, R8, UR7, RZ ;  /* 0x0000000708089c25 */ /* 0x000fc8000f8e00ff */
[----:B------:R-:W-:Y:S01]  /*0390*/  @!P1 IMAD.IADD R2, R9, 0x1, R2 ;  /* 0x0000000109029824 */ /* 0x000fe200078e0202 */
[----:B0-----:R-:W-:-:S04]  /*03a0*/  @!P1 LEA R26, P2, R8, R28, 0x6 ;  /* 0x0000001c081a9211 */ /* 0x001fc800078430ff */
[----:B------:R-:W-:Y:S01]  /*03b0*/  @!P1 LEA.HI.X R27, R8, R29, R2, 0x6, P2 ;  /* 0x0000001d081b9211 */ /* 0x000fe200010f3402 */
        /* <DEDUP_REMOVED lines=453> */
[----:B------:R-:W1:Y:S01]  /*2010*/  @!P0 LDC.64 R28, c[0x0][0x380] ;  /* 0x0000e000ff1c8b82 */ /* 0x000e620000000a00 */
[----:B------:R-:W-:-:S04]  /*2020*/  @!P0 IMAD R2, R2, UR7, RZ ;  /* 0x0000000702028c24 */ /* 0x000fc8000f8e02ff */
[C---:B0-----:R-:W-:Y:S02]  /*2030*/  @!P0 IMAD R27, R4.reuse, UR12, R2 ;  /* 0x0000000c041b8c24 */ /* 0x041fe4000f8e0202 */
[----:B------:R-:W-:-:S05]  /*2040*/  @!P0 IMAD.WIDE.U32 R4, R4, UR7, RZ ;  /* 0x0000000704048c25 */ /* 0x000fca000f8e00ff */
[----:B------:R-:W-:Y:S02]  /*2050*/  @!P0 IADD3 R2, PT, PT, R5, R27, RZ ;  /* 0x0000001b05028210 */ /* 0x000fe40007ffe0ff */
[----:B-1----:R-:W-:-:S04]  /*2060*/  @!P0 LEA R26, P2, R4, R28, 0x6 ;  /* 0x0000001c041a8211 */ /* 0x002fc800078430ff */
        /* <DEDUP_REMOVED lines=3386> */
[----:B------:R-:W-:-:S03]  /*f410*/  UIADD3 UR5, UP0, UPT, UR4, UR5, URZ ;  /* 0x0000000504057290 */ /* 0x000fc6000ff1e0ff */
[----:B------:R-:W-:Y:S01]  /*f420*/  @!P0 STS.128 [R3+0x30], R12 ;  /* 0x0000300c03008388 */ /* 0x000fe20000000c00 */
[----:B------:R-:W-:-:S03]  /*f430*/  UIADD3.X UR6, UPT, UPT, URZ, UR6, URZ, UP0, !UPT ;  /* 0x00000006ff067290 */ /* 0x000fc600087fe4ff */
[----:B--2---:R1:W-:Y:S01]  /*f440*/  @!P1 STS.128 [R3], R8 ;  /* 0x0000000803009388 */ /* 0x0043e20000000c00 */
[----:B------:R-:W-:-:S04]  /*f450*/  IMAD.WIDE.U32 R28, R0, UR5, R24 ;  /* 0x00000005001c7c25 */ /* 0x000fc8000f8e0018 */
[----:B0-----:R-:W-:Y:S01]  /*f460*/  IMAD R27, R0, UR6, RZ ;  /* 0x00000006001b7c24 */ /* 0x001fe2000f8e02ff */
[----:B------:R-:W-:-:S04]  /*f470*/  ISETP.GE.U32.AND P0, PT, R28, UR10, PT ;  /* 0x0000000a1c007c0c */ /* 0x000fc8000bf06070 */
        /* <DEDUP_REMOVED lines=11> */
[----:B-1----:R-:W2:Y:S04]  /*f530*/  @!P0 LDG.E.ENL2.256 R8, R12, desc[UR8][R26.64] ;  /* 0xfe0000081a0c897e */ /* 0x002ea80008121908 */
[----:B0-----:R0:W3:Y:S01]  /*f540*/  @!P0 LDG.E.ENL2.256 R4, R20, desc[UR8][R26.64+0x20] ;  /* 0xfe0001081a14897e */ /* 0x0010e20008121904 */
[----:B------:R-:W-:-:S03]  /*f550*/  UIADD3 UR5, UP0, UPT, UR4, UR5, URZ ;  /* 0x0000000504057290 */ /* 0x000fc6000ff1e0ff */
[----:B------:R1:W-:Y:S01]  /*f560*/  @!P1 STS.128 [R3+0x30], R16 ;  /* 0x0000301003009388 */ /* 0x0003e20000000c00 */
[----:B------:R-:W-:-:S06]  /*f570*/  UIADD3.X UR6, UPT, UPT, URZ, UR6, URZ, UP0, !UPT ;  /* 0x00000006ff067290 */ /* 0x000fcc00087fe4ff */
        /* <DEDUP_REMOVED lines=18> */
[----:B------:R1:W-:Y:S01]  /*f6a0*/  @!P0 STS.128 [R3+0x30], R4 ;  /* 0x0000300403008388 */ /* 0x0003e20000000c00 */
[----:B------:R-:W-:-:S06]  /*f6b0*/  UIADD3.X UR6, UPT, UPT, URZ, UR6, URZ, UP0, !UPT ;  /* 0x00000006ff067290 */ /* 0x000fcc00087fe4ff */
        /* <DEDUP_REMOVED lines=1132> */
[----:B--2---:R-:W-:Y:S04]  /*13d80*/  @!P1 STS.128 [R3], R16 ;  /* 0x0000001003009388 */ /* 0x004fe80000000c00 */
[----:B------:R0:W-:Y:S04]  /*13d90*/  @!P1 STS.128 [R3+0x10], R8 ;  /* 0x0000100803009388 */ /* 0x0001e80000000c00 */
        /* <DEDUP_REMOVED lines=22> */
[----:B-1----:R-:W3:Y:S01]  /*13f00*/  @!P1 LDG.E.ENL2.256 R16, R12, desc[UR8][R26.64+0x20] ;  /* 0xfe0001081a0c997e */ /* 0x002ee20008121910 */
[----:B------:R-:W-:Y:S01]  /*13f10*/  UIADD3 UR4, UP0, UPT, UR4, UR5, URZ ;  /* 0x0000000504047290 */ /* 0x000fe2000ff1e0ff */
[----:B------:R-:W-:Y:S02]  /*13f20*/  BSSY.RECONVERGENT B0, `(.L_x_27) ;  /* 0x000001a000007945 */ /* 0x000fe40003800200 */
[----:B------:R0:W-:Y:S01]  /*13f30*/  @!P0 STS.128 [R3+0x30], R20 ;  /* 0x0000301403008388 */ /* 0x0001e20000000c00 */
[----:B------:R-:W-:-:S02]  /*13f40*/  UIADD3.X UR5, UPT, UPT, URZ, UR6, URZ, UP0, !UPT ;  /* 0x00000006ff057290 */ /* 0x000fc400087fe4ff */
[----:B------:R-:W-:-:S04]  /*13f50*/  IMAD.WIDE.U32 R24, R0, UR4, R24 ;  /* 0x0000000400187c25 */ /* 0x000fc8000f8e0018 */
[----:B------:R-:W-:Y:S01]  /*13f60*/  IMAD R29, R0, UR5, RZ ;  /* 0x00000005001d7c24 */ /* 0x000fe2000f8e02ff */
[----:B------:R-:W-:-:S04]  /*13f70*/  ISETP.GE.U32.AND P2, PT, R24, UR10, PT ;  /* 0x0000000a18007c0c */ /* 0x000fc8000bf46070 */
[----:B------:R-:W-:-:S04]  /*13f80*/  IADD3 R0, PT, PT, R25, R29, RZ ;  /* 0x0000001d19007210 */ /* 0x000fc80007ffe0ff */
[----:B------:R-:W-:Y:S01]  /*13f90*/  ISETP.GE.U32.AND.EX P2, PT, R0, UR11, PT, P2 ;  /* 0x0000000b00007c0c */ /* 0x000fe2000bf46120 */
[----:B--2---:R0:W-:Y:S04]  /*13fa0*/  @!P1 STS.128 [R3], R8 ;  /* 0x0000000803009388 */ /* 0x0041e80000000c00 */
[----:B------:R0:W-:Y:S04]  /*13fb0*/  @!P1 STS.128 [R3+0x10], R4 ;  /* 0x0000100403009388 */ /* 0x0001e80000000c00 */
[----:B---3--:R0:W-:Y:S04]  /*13fc0*/  @!P1 STS.128 [R3+0x20], R12 ;  /* 0x0000200c03009388 */ /* 0x0081e80000000c00 */
[----:B------:R0:W-:Y:S01]  /*13fd0*/  @!P1 STS.128 [R3+0x30], R16 ;  /* 0x0000301003009388 */ /* 0x0001e20000000c00 */
[----:B------:R-:W-:Y:S05]  /*13fe0*/  @P2 BRA `(.L_x_28) ;  /* 0x0000000000342947 */ /* 0x000fea0003800000 */
[----:B------:R-:W1:Y:S01]  /*13ff0*/  LDCU.64 UR4, c[0x0][0x380] ;  /* 0x00007000ff0477ac */ /* 0x000e620008000a00 */
[----:B0-----:R-:W-:Y:S02]  /*14000*/  IMAD R5, R0, UR7, RZ ;  /* 0x0000000700057c24 */ /* 0x001fe4000f8e02ff */
[----:B------:R-:W-:-:S04]  /*14010*/  IMAD.WIDE.U32 R6, R24, UR7, RZ ;  /* 0x0000000718067c25 */ /* 0x000fc8000f8e00ff */
[----:B------:R-:W-:-:S05]  /*14020*/  IMAD R5, R24, UR12, R5 ;  /* 0x0000000c18057c24 */ /* 0x000fca000f8e0205 */
[----:B------:R-:W-:Y:S02]  /*14030*/  IADD3 R5, PT, PT, R7, R5, RZ ;  /* 0x0000000507057210 */ /* 0x000fe40007ffe0ff */
[----:B-1----:R-:W-:-:S04]  /*14040*/  LEA R4, P0, R6, UR4, 0x6 ;  /* 0x0000000406047c11 */ /* 0x002fc8000f8030ff */
[----:B------:R-:W-:-:S05]  /*14050*/  LEA.HI.X R5, R6, UR5, R5, 0x6, P0 ;  /* 0x0000000506057c11 */ /* 0x000fca00080f3405 */
[----:B------:R-:W2:Y:S04]  /*14060*/  LDG.E.ENL2.256 R12, R8, desc[UR8][R4.64] ;  /* 0xfe0000080408797e */ /* 0x000ea8000812190c */
[----:B------:R-:W3:Y:S04]  /*14070*/  LDG.E.ENL2.256 R20, R16, desc[UR8][R4.64+0x20] ;  /* 0xfe0001080410797e */ /* 0x000ee80008121914 */
[----:B--2---:R1:W-:Y:S04]  /*14080*/  STS.128 [R3], R8 ;  /* 0x0000000803007388 */ /* 0x0043e80000000c00 */
[----:B------:R1:W-:Y:S04]  /*14090*/  STS.128 [R3+0x10], R12 ;  /* 0x0000100c03007388 */ /* 0x0003e80000000c00 */
[----:B---3--:R1:W-:Y:S04]  /*140a0*/  STS.128 [R3+0x20], R16 ;  /* 0x0000201003007388 */ /* 0x0083e80000000c00 */
[----:B------:R1:W-:Y:S02]  /*140b0*/  STS.128 [R3+0x30], R20 ;  /* 0x0000301403007388 */ /* 0x0003e40000000c00 */
.L_x_28:
[----:B------:R-:W-:Y:S05]  /*140c0*/  BSYNC.RECONVERGENT B0 ;  /* 0x0000000000007941 */ /* 0x000fea0003800200 */
.L_x_27:
[----:B------:R-:W-:Y:S06]  /*140d0*/  BAR.SYNC.DEFER_BLOCKING 0x0 ;  /* 0x0000000000007b1d */ /* 0x000fec0000010000 */
[----:B------:R-:W-:Y:S05]  /*140e0*/  EXIT ;  /* 0x000000000000794d */ /* 0x000fea0003800000 */
.L_x_29:
        /* <DEDUP_REMOVED lines=9> */
.L_x_112:


//--------------------- .text._Z22stridedBandwidthKernelILi64ELi128EEvPKcmi --------------------------
	.section	.text._Z22stridedBandwidthKernelILi64ELi128EEvPKcmi,"ax",@progbits
	.align	128
        .global         _Z22stridedBandwidthKernelILi64ELi128EEvPKcmi
        .type           _Z22stridedBandwidthKernelILi64ELi128EEvPKcmi,@function
        .size           _Z22stridedBandwidthKernelILi64ELi128EEvPKcmi,(.L_x_113 - _Z22stridedBandwidthKernelILi64ELi128EEvPKcmi)
        .other          _Z22stridedBandwidthKernelILi64ELi128EEvPKcmi,@"STO_CUDA_ENTRY STV_DEFAULT"
_Z22stridedBandwidthKernelILi64ELi128EEvPKcmi:
.text._Z22stridedBandwidthKernelILi64ELi128EEvPKcmi:
        /* <DEDUP_REMOVED lines=19> */
[----:B---3--:R-:W2:Y:S04]  /*0130*/  @!P1 LDG.E.ENL2.256 R4, R8, desc[UR8][R16.64] ;  /* 0xfe0000081008997e */ /* 0x008ea80008121904 */
[----:B------:R0:W3:Y:S01]  /*0140*/  @!P1 LDG.E.ENL2.256 R12, R20, desc[UR8][R16.64+0x20] ;  /* 0xfe0001081014997e */ /* 0x0000e2000812190c */
[----:B------:R-:W1:Y:S01]  /*0150*/  LDCU UR4, c[0x0][0x370] ;  /* 0x00006e00ff0477ac */ /* 0x000e620008000800 */
[----:B------:R-:W4:Y:S01]  /*0160*/  S2UR UR6, SR_CgaCtaId ;  /* 0x00000000000679c3 */ /* 0x000f220000008800 */
[----:B-1----:R-:W-:-:S03]  /*0170*/  UIADD3 UR13, UP0, UPT, UR5, UR4, URZ ;  /* 0x00000004050d7290 */ /* 0x002fc6000ff1e0ff */
[----:B------:R-:W-:Y:S01]  /*0180*/  UMOV UR5, 0x400 ;  /* 0x0000040000057882 */ /* 0x000fe20000000000 */
[----:B------:R-:W-:Y:S02]  /*0190*/  UIADD3.X UR14, UPT, UPT, URZ, URZ, URZ, UP0, !UPT ;  /* 0x000000ffff0e7290 */ /* 0x000fe400087fe4ff */
[----:B------:R-:W-:Y:S01]  /*01a0*/  IMAD.WIDE.U32 R2, R0, UR13, R24 ;  /* 0x0000000d00027c25 */ /* 0x000fe2000f8e0018 */
[----:B----4-:R-:W-:-:S03]  /*01b0*/  ULEA UR5, UR6, UR5, 0x18 ;  /* 0x0000000506057291 */ /* 0x010fc6000f8ec0ff */
[----:B------:R-:W-:Y:S01]  /*01c0*/  IMAD R19, R0, UR14, RZ ;  /* 0x0000000e00137c24 */ /* 0x000fe2000f8e02ff */
[----:B------:R-:W-:-:S03]  /*01d0*/  ISETP.GE.U32.AND P0, PT, R2, UR10, PT ;  /* 0x0000000a02007c0c */ /* 0x000fc6000bf06070 */
[----:B------:R-:W-:-:S05]  /*01e0*/  IMAD.IADD R3, R3, 0x1, R19 ;  /* 0x0000000103037824 */ /* 0x000fca00078e0213 */
[----:B------:R-:W-:-:S13]  /*01f0*/  ISETP.GE.U32.AND.EX P0, PT, R3, UR11, PT, P0 ;  /* 0x0000000b03007c0c */ /* 0x000fda000bf06100 */
[----:B------:R-:W1:Y:S01]  /*0200*/  @!P0 LDC.64 R26, c[0x0][0x380] ;  /* 0x0000e000ff1a8b82 */ /* 0x000e620000000a00 */
[----:B------:R-:W-:-:S04]  /*0210*/  @!P0 IMAD R3, R3, UR7, RZ ;  /* 0x0000000703038c24 */ /* 0x000fc8000f8e02ff */
[C---:B0-----:R-:W-:Y:S02]  /*0220*/  @!P0 IMAD R17, R2.reuse, UR12, R3 ;  /* 0x0000000c02118c24 */ /* 0x041fe4000f8e0203 */
[----:B------:R-:W-:-:S05]  /*0230*/  @!P0 IMAD.WIDE.U32 R2, R2, UR7, RZ ;  /* 0x0000000702028c25 */ /* 0x000fca000f8e00ff */
        /* <DEDUP_REMOVED lines=20> */
[----:B------:R-:W-:-:S04]  /*0380*/  @!P1 IMAD.WIDE.U32 R12, R12, UR7, RZ ;  /* 0x000000070c0c9c25 */ /* 0x000fc8000f8e00ff */
[----:B------:R-:W-:Y:S01]  /*0390*/  @!P1 IMAD.IADD R2, R13, 0x1, R27 ;  /* 0x000000010d029824 */ /* 0x000fe200078e021b */
        /* <DEDUP_REMOVED lines=2514> */
.L_x_31:
[----:B------:R-:W-:Y:S05]  /*a0c0*/  BSYNC.RECONVERGENT B0 ;  /* 0x0000000000007941 */ /* 0x000fea0003800200 */
.L_x_30:
[----:B------:R-:W-:Y:S06]  /*a0d0*/  BAR.SYNC.DEFER_BLOCKING 0x0 ;  /* 0x0000000000007b1d */ /* 0x000fec0000010000 */
[----:B------:R-:W-:Y:S05]  /*a0e0*/  EXIT ;  /* 0x000000000000794d */ /* 0x000fea0003800000 */
.L_x_32:
        /* <DEDUP_REMOVED lines=9> */
.L_x_113:


//--------------------- .text._Z22stridedBandwidthKernelILi64ELi64EEvPKcmi --------------------------
	.section	.text._Z22stridedBandwidthKernelILi64ELi64EEvPKcmi,"ax",@progbits
	.align	128
        .global         _Z22stridedBandwidthKernelILi64ELi64EEvPKcmi
        .type           _Z22stridedBandwidthKernelILi64ELi64EEvPKcmi,@function
        .size           _Z22stridedBandwidthKernelILi64ELi64EEvPKcmi,(.L_x_114 - _Z22stridedBandwidthKernelILi64ELi64EEvPKcmi)
        .other          _Z22stridedBandwidthKernelILi64ELi64EEvPKcmi,@"STO_CUDA_ENTRY STV_DEFAULT"
_Z22stridedBandwidthKernelILi64ELi64EEvPKcmi:
.text._Z22stridedBandwidthKernelILi64ELi64EEvPKcmi:
        /* <DEDUP_REMOVED lines=1292> */
.L_x_34:
[----:B------:R-:W-:Y:S05]  /*50c0*/  BSYNC.RECONVERGENT B0 ;  /* 0x0000000000007941 */ /* 0x000fea0003800200 */
.L_x_33:
[----:B------:R-:W-:Y:S06]  /*50d0*/  BAR.SYNC.DEFER_BLOCKING 0x0 ;  /* 0x0000000000007b1d */ /* 0x000fec0000010000 */
[----:B------:R-:W-:Y:S05]  /*50e0*/  EXIT ;  /* 0x000000000000794d */ /* 0x000fea0003800000 */
.L_x_35:
        /* <DEDUP_REMOVED lines=9> */
.L_x_114:


//--------------------- .text._Z22stridedBandwidthKernelILi64ELi32EEvPKcmi --------------------------
	.section	.text._Z22stridedBandwidthKernelILi64ELi32EEvPKcmi,"ax",@progbits
	.align	128
        .global         _Z22stridedBandwidthKernelILi64ELi32EEvPKcmi
        .type           _Z22stridedBandwidthKernelILi64ELi32EEvPKcmi,@function
        .size           _Z22stridedBandwidthKernelILi64ELi32EEvPKcmi,(.L_x_115 - _Z22stridedBandwidthKernelILi64ELi32EEvPKcmi)
        .other          _Z22stridedBandwidthKernelILi64ELi32EEvPKcmi,@"STO_CUDA_ENTRY STV_DEFAULT"
_Z22stridedBandwidthKernelILi64ELi32EEvPKcmi:
.text._Z22stridedBandwidthKernelILi64ELi32EEvPKcmi:
        /* <DEDUP_REMOVED lines=652> */
.L_x_37:
[----:B------:R-:W-:Y:S05]  /*28c0*/  BSYNC.RECONVERGENT B0 ;  /* 0x0000000000007941 */ /* 0x000fea0003800200 */
.L_x_36:
[----:B------:R-:W-:Y:S06]  /*28d0*/  BAR.SYNC.DEFER_BLOCKING 0x0 ;  /* 0x0000000000007b1d */ /* 0x000fec0000010000 */
[----:B------:R-:W-:Y:S05]  /*28e0*/  EXIT ;  /* 0x000000000000794d */ /* 0x000fea0003800000 */
.L_x_38:
        /* <DEDUP_REMOVED lines=9> */
.L_x_115:


//--------------------- .text._Z22stridedBandwidthKernelILi64ELi16EEvPKcmi --------------------------
	.section	.text._Z22stridedBandwidthKernelILi64ELi16EEvPKcmi,"ax",@progbits
	.align	128
        .global         _Z22stridedBandwidthKernelILi64ELi16EEvPKcmi
        .type           _Z22stridedBandwidthKernelILi64ELi16EEvPKcmi,@function
        .size           _Z22stridedBandwidthKernelILi64ELi16EEvPKcmi,(.L_x_116 - _Z22stridedBandwidthKernelILi64ELi16EEvPKcmi)
        .other          _Z22stridedBandwidthKernelILi64ELi16EEvPKcmi,@"STO_CUDA_ENTRY STV_DEFAULT"
_Z22stridedBandwidthKernelILi64ELi16EEvPKcmi:
.text._Z22stridedBandwidthKernelILi64ELi16EEvPKcmi:
        /* <DEDUP_REMOVED lines=332> */
.L_x_40:
[----:B------:R-:W-:Y:S05]  /*14c0*/  BSYNC.RECONVERGENT B0 ;  /* 0x0000000000007941 */ /* 0x000fea0003800200 */
.L_x_39:
[----:B------:R-:W-:Y:S06]  /*14d0*/  BAR.SYNC.DEFER_BLOCKING 0x0 ;  /* 0x0000000000007b1d */ /* 0x000fec0000010000 */
[----:B------:R-:W-:Y:S05]  /*14e0*/  EXIT ;  /* 0x000000000000794d */ /* 0x000fea0003800000 */
.L_x_41:
        /* <DEDUP_REMOVED lines=9> */
.L_x_116:


//--------------------- .text._Z22stridedBandwidthKernelILi64ELi8EEvPKcmi --------------------------
	.section	.text._Z22stridedBandwidthKernelILi64ELi8EEvPKcmi,"ax",@progbits
	.align	128
        .global         _Z22stridedBandwidthKernelILi64ELi8EEvPKcmi
        .type           _Z22stridedBandwidthKernelILi64ELi8EEvPKcmi,@function
        .size           _Z22stridedBandwidthKernelILi64ELi8EEvPKcmi,(.L_x_117 - _Z22stridedBandwidthKernelILi64ELi8EEvPKcmi)
        .other          _Z22stridedBandwidthKernelILi64ELi8EEvPKcmi,@"STO_CUDA_ENTRY STV_DEFAULT"
_Z22stridedBandwidthKernelILi64ELi8EEvPKcmi:
.text._Z22stridedBandwidthKernelILi64ELi8EEvPKcmi:
        /* <DEDUP_REMOVED lines=114> */
[----:B------:R-:W-:Y:S02]  /*0720*/  @!P0 IMAD R2, R2, UR12, RZ ;  /* 0x0000000c02028c24 */ /* 0x000fe4000f8e02ff */
[----:B0-----:R-:W-:-:S04]  /*0730*/  @!P0 IMAD.WIDE.U32 R26, R16, UR12, RZ ;  /* 0x0000000c101a8c25 */ /* 0x001fc8000f8e00ff */
[----:B------:R-:W-:-:S05]  /*0740*/  @!P0 IMAD R2, R16, UR9, R2 ;  /* 0x0000000910028c24 */ /* 0x000fca000f8e0202 */
        /* <DEDUP_REMOVED lines=8> */
[----:B------:R-:W-:-:S03]  /*07d0*/  UIADD3 UR4, UP0, UPT, UR6, UR4, URZ ;  /* 0x0000000406047290 */ /* 0x000fc6000ff1e0ff */
[----:B------:R-:W-:Y:S01]  /*07e0*/  @!P1 STS.128 [R3+0x30], R4 ;  /* 0x0000300403009388 */ /* 0x000fe20000000c00 */
[----:B------:R-:W-:Y:S02]  /*07f0*/  UIADD3.X UR5, UPT, UPT, URZ, UR5, URZ, UP0, !UPT ;  /* 0x00000005ff057290 */ /* 0x000fe400087fe4ff */
[----:B------:R-:W-:-:S04]  /*0800*/  IMAD.WIDE.U32 R28, R0, UR4, R24 ;  /* 0x00000004001c7c25 */ /* 0x000fc8000f8e0018 */
[----:B------:R-:W-:Y:S01]  /*0810*/  IMAD R27, R0, UR5, RZ ;  /* 0x00000005001b7c24 */ /* 0x000fe2000f8e02ff */
[----:B------:R-:W-:-:S04]  /*0820*/  ISETP.GE.U32.AND P1, PT, R28, UR14, PT ;  /* 0x0000000e1c007c0c */ /* 0x000fc8000bf26070 */
        /* <DEDUP_REMOVED lines=41> */
.L_x_43:
[----:B------:R-:W-:Y:S05]  /*0ac0*/  BSYNC.RECONVERGENT B0 ;  /* 0x0000000000007941 */ /* 0x000fea0003800200 */
.L_x_42:
[----:B------:R-:W-:Y:S06]  /*0ad0*/  BAR.SYNC.DEFER_BLOCKING 0x0 ;  /* 0x0000000000007b1d */ /* 0x000fec0000010000 */
[----:B------:R-:W-:Y:S05]  /*0ae0*/  EXIT ;  /* 0x000000000000794d */ /* 0x000fea0003800000 */
.L_x_44:
        /* <DEDUP_REMOVED lines=9> */
.L_x_117:


//--------------------- .text._Z22stridedBandwidthKernelILi64ELi4EEvPKcmi --------------------------
	.section	.text._Z22stridedBandwidthKernelILi64ELi4EEvPKcmi,"ax",@progbits
	.align	128
        .global         _Z22stridedBandwidthKernelILi64ELi4EEvPKcmi
        .type           _Z22stridedBandwidthKernelILi64ELi4EEvPKcmi,@function
        .size           _Z22stridedBandwidthKernelILi64ELi4EEvPKcmi,(.L_x_118 - _Z22stridedBandwidthKernelILi64ELi4EEvPKcmi)
        .other          _Z22stridedBandwidthKernelILi64ELi4EEvPKcmi,@"STO_CUDA_ENTRY STV_DEFAULT"
_Z22stridedBandwidthKernelILi64ELi4EEvPKcmi:
.text._Z22stridedBandwidthKernelILi64ELi4EEvPKcmi:
        /* <DEDUP_REMOVED lines=29> */
[----:B------:R-:W-:Y:S02]  /*01d0*/  ISETP.GE.U32.AND P0, PT, R20, UR14, PT ;  /* 0x0000000e14007c0c */ /* 0x000fe4000bf06070 */
[----:B0-----:R-:W-:Y:S02]  /*01e0*/  LEA R2, R24, UR4, 0x6 ;  /* 0x0000000418027c11 */ /* 0x001fe4000f8e30ff */
        /* <DEDUP_REMOVED lines=61> */
.L_x_46:
[----:B------:R-:W-:Y:S05]  /*05c0*/  BSYNC.RECONVERGENT B0 ;  /* 0x0000000000007941 */ /* 0x000fea0003800200 */
.L_x_45:
[----:B------:R-:W-:Y:S06]  /*05d0*/  BAR.SYNC.DEFER_BLOCKING 0x0 ;  /* 0x0000000000007b1d */ /* 0x000fec0000010000 */
[----:B------:R-:W-:Y:S05]  /*05e0*/  EXIT ;  /* 0x000000000000794d */ /* 0x000fea0003800000 */
.L_x_47:
        /* <DEDUP_REMOVED lines=9> */
.L_x_118:


//--------------------- .text._Z22stridedBandwidthKernelILi64ELi2EEvPKcmi --------------------------
	.section	.text._Z22stridedBandwidthKernelILi64ELi2EEvPKcmi,"ax",@progbits
	.align	128
        .global         _Z22stridedBandwidthKernelILi64ELi2EEvPKcmi
        .type           _Z22stridedBandwidthKernelILi64ELi2EEvPKcmi,@function
        .size           _Z22stridedBandwidthKernelILi64ELi2EEvPKcmi,(.L_x_119 - _Z22stridedBandwidthKernelILi64ELi2EEvPKcmi)
        .other          _Z22stridedBandwidthKernelILi64ELi2EEvPKcmi,@"STO_CUDA_ENTRY STV_DEFAULT"
_Z22stridedBandwidthKernelILi64ELi2EEvPKcmi:
.text._Z22stridedBandwidthKernelILi64ELi2EEvPKcmi:
        /* <DEDUP_REMOVED lines=20> */
[----:B------:R-:W3:Y:S01]  /*0140*/  @!P0 LDG.E.ENL2.256 R16, R12, desc[UR8][R22.64+0x20] ;  /* 0xfe000108160c897e */ /* 0x000ee20008121910 */
[----:B------:R-:W0:Y:S01]  /*0150*/  LDCU UR6, c[0x0][0x370] ;  /* 0x00006e00ff0677ac */ /* 0x000e220008000800 */
[----:B------:R-:W1:Y:S01]  /*0160*/  S2UR UR5, SR_CgaCtaId ;  /* 0x00000000000579c3 */ /* 0x000e620000008800 */
[----:B------:R-:W-:Y:S01]  /*0170*/  BSSY.RECONVERGENT B0, `(.L_x_48) ;  /* 0x000001a000007945 */ /* 0x000fe20003800200 */
[----:B0-----:R-:W-:-:S06]  /*0180*/  UIADD3 UR4, UPT, UPT, UR4, UR6, URZ ;  /* 0x0000000604047290 */ /* 0x001fcc000fffe0ff */
[----:B------:R-:W-:Y:S01]  /*0190*/  IMAD.WIDE.U32 R20, R21, UR4, R2 ;  /* 0x0000000415147c25 */ /* 0x000fe2000f8e0002 */
[----:B------:R-:W-:Y:S02]  /*01a0*/  UMOV UR4, 0x400 ;  /* 0x0000040000047882 */ /* 0x000fe40000000000 */
[----:B-1----:R-:W-:Y:S01]  /*01b0*/  ULEA UR4, UR5, UR4, 0x18 ;  /* 0x0000000405047291 */ /* 0x002fe2000f8ec0ff */
[----:B------:R-:W-:-:S05]  /*01c0*/  ISETP.GE.U32.AND P1, PT, R20, UR12, PT ;  /* 0x0000000c14007c0c */ /* 0x000fca000bf26070 */
[----:B------:R-:W-:Y:S02]  /*01d0*/  LEA R3, R2, UR4, 0x6 ;  /* 0x0000000402037c11 */ /* 0x000fe4000f8e30ff */
[----:B------:R-:W-:-:S03]  /*01e0*/  ISETP.GE.U32.AND.EX P1, PT, R21, UR13, PT, P1 ;  /* 0x0000000d15007c0c */ /* 0x000fc6000bf26110 */
        /* <DEDUP_REMOVED lines=8> */
[----:B------:R-:W-:-:S04]  /*0270*/  IMAD R5, R20, UR7, R5 ;  /* 0x0000000714057c24 */ /* 0x000fc8000f8e0205 */
[----:B------:R-:W-:Y:S01]  /*0280*/  IMAD.IADD R5, R7, 0x1, R5 ;  /* 0x0000000107057824 */ /* 0x000fe200078e0205 */
        /* <DEDUP_REMOVED lines=8> */
.L_x_49:
[----:B------:R-:W-:Y:S05]  /*0310*/  BSYNC.RECONVERGENT B0 ;  /* 0x0000000000007941 */ /* 0x000fea0003800200 */
.L_x_48:
[----:B------:R-:W-:Y:S06]  /*0320*/  BAR.SYNC.DEFER_BLOCKING 0x0 ;  /* 0x0000000000007b1d */ /* 0x000fec0000010000 */
[----:B------:R-:W-:Y:S05]  /*0330*/  EXIT ;  /* 0x000000000000794d */ /* 0x000fea0003800000 */
.L_x_50:
        /* <DEDUP_REMOVED lines=12> */
.L_x_119:


//--------------------- .text._Z22stridedBandwidthKernelILi64ELi1EEvPKcmi --------------------------
	.section	.text._Z22stridedBandwidthKernelILi64ELi1EEvPKcmi,"ax",@progbits
	.align	128
        .global         _Z22stridedBandwidthKernelILi64ELi1EEvPKcmi
        .type           _Z22stridedBandwidthKernelILi64ELi1EEvPKcmi,@function
        .size           _Z22stridedBandwidthKernelILi64ELi1EEvPKcmi,(.L_x_120 - _Z22stridedBandwidthKernelILi64ELi1EEvPKcmi)
        .other          _Z22stridedBandwidthKernelILi64ELi1EEvPKcmi,@"STO_CUDA_ENTRY STV_DEFAULT"
_Z22stridedBandwidthKernelILi64ELi1EEvPKcmi:
.text._Z22stridedBandwidthKernelILi64ELi1EEvPKcmi:
        /* <DEDUP_REMOVED lines=16> */
[----:B------:R-:W-:-:S04]  /*0100*/  IMAD.WIDE.U32 R6, R4, UR7, RZ ;  /* 0x0000000704067c25 */ /* 0x000fc8000f8e00ff */
[----:B------:R-:W-:Y:S01]  /*0110*/  IMAD R3, R4, UR6, R3 ;  /* 0x0000000604037c24 */ /* 0x000fe2000f8e0203 */
[----:B-1----:R-:W-:-:S04]  /*0120*/  LEA R12, P0, R6, UR8, 0x6 ;  /* 0x00000008060c7c11 */ /* 0x002fc8000f8030ff */
[----:B------:R-:W-:-:S04]  /*0130*/  IADD3 R3, PT, PT, R7, R3, RZ ;  /* 0x0000000307037210 */ /* 0x000fc80007ffe0ff */
[----:B------:R-:W-:-:S05]  /*0140*/  LEA.HI.X R13, R6, UR9, R3, 0x6, P0 ;  /* 0x00000009060d7c11 */ /* 0x000fca00080f3403 */
[----:B--2---:R-:W2:Y:S04]  /*0150*/  LDG.E.ENL2.256 R4, R8, desc[UR4][R12.64] ;  /* 0xfe0000040c08797e */ /* 0x004ea80008121904 */
[----:B------:R-:W3:Y:S01]  /*0160*/  LDG.E.ENL2.256 R20, R16, desc[UR4][R12.64+0x20] ;  /* 0xfe0001040c10797e */ /* 0x000ee20008121914 */
[----:B------:R-:W0:Y:S01]  /*0170*/  S2UR UR5, SR_CgaCtaId ;  /* 0x00000000000579c3 */ /* 0x000e220000008800 */
[----:B------:R-:W-:Y:S02]  /*0180*/  UMOV UR4, 0x400 ;  /* 0x0000040000047882 */ /* 0x000fe40000000000 */
[----:B0-----:R-:W-:-:S06]  /*0190*/  ULEA UR4, UR5, UR4, 0x18 ;  /* 0x0000000405047291 */ /* 0x001fcc000f8ec0ff */
[----:B------:R-:W-:-:S05]  /*01a0*/  LEA R3, R2, UR4, 0x6 ;  /* 0x0000000402037c11 */ /* 0x000fca000f8e30ff */
[----:B--2---:R0:W-:Y:S04]  /*01b0*/  STS.128 [R3], R8 ;  /* 0x0000000803007388 */ /* 0x0041e80000000c00 */
[----:B------:R0:W-:Y:S04]  /*01c0*/  STS.128 [R3+0x10], R4 ;  /* 0x0000100403007388 */ /* 0x0001e80000000c00 */
[----:B---3--:R0:W-:Y:S04]  /*01d0*/  STS.128 [R3+0x20], R16 ;  /* 0x0000201003007388 */ /* 0x0081e80000000c00 */
[----:B------:R0:W-:Y:S02]  /*01e0*/  STS.128 [R3+0x30], R20 ;  /* 0x0000301403007388 */ /* 0x0001e40000000c00 */
.L_x_52:
[----:B------:R-:W-:Y:S05]  /*01f0*/  BSYNC.RECONVERGENT B0 ;  /* 0x0000000000007941 */ /* 0x000fea0003800200 */
.L_x_51:
[----:B------:R-:W-:Y:S06]  /*0200*/  BAR.SYNC.DEFER_BLOCKING 0x0 ;  /* 0x0000000000007b1d */ /* 0x000fec0000010000 */
[----:B------:R-:W-:Y:S05]  /*0210*/  EXIT ;  /* 0x000000000000794d */ /* 0x000fea0003800000 */
.L_x_53:
        /* <DEDUP_REMOVED lines=14> */
.L_x_120:


//--------------------- .text._Z22stridedBandwidthKernelILi32ELi256EEvPKcmi --------------------------
	.section	.text._Z22stridedBandwidthKernelILi32ELi256EEvPKcmi,"ax",@progbits
	.align	128
        .global         _Z22stridedBandwidthKernelILi32ELi256EEvPKcmi
        .type           _Z22stridedBandwidthKernelILi32ELi256EEvPKcmi,@function
        .size           _Z22stridedBandwidthKernelILi32ELi256EEvPKcmi,(.L_x_121 - _Z22stridedBandwidthKernelILi32ELi256EEvPKcmi)
        .other          _Z22stridedBandwidthKernelILi32ELi256EEvPKcmi,@"STO_CUDA_ENTRY STV_DEFAULT"
_Z22stridedBandwidthKernelILi32ELi256EEvPKcmi:
.text._Z22stridedBandwidthKernelILi32ELi256EEvPKcmi:
        /* <DEDUP_REMOVED lines=18> */
[----:B------:R-:W-:-:S06]  /*0120*/  @!P2 LEA.HI.X R7, R4, R7, R2, 0x5, P0 ;  /* 0x000000070407a211 */ /* 0x000fcc00000f2c02 */
[----:B---3--:R-:W2:Y:S01]  /*0130*/  @!P2 LDG.E.ENL2.256 R8, R4, desc[UR8][R6.64] ;  /* 0xfe0000080604a97e */ /* 0x008ea20008121908 */
[----:B------:R-:W0:Y:S02]  /*0140*/  LDCU UR4, c[0x0][0x370] ;  /* 0x00006e00ff0477ac */ /* 0x000e240008000800 */
[----:B0-----:R-:W-:-:S04]  /*0150*/  UIADD3 UR5, UP0, UPT, UR5, UR4, URZ ;  /* 0x0000000405057290 */ /* 0x001fc8000ff1e0ff */
[----:B------:R-:W-:Y:S02]  /*0160*/  UIADD3.X UR14, UPT, UPT, URZ, URZ, URZ, UP0, !UPT ;  /* 0x000000ffff0e7290 */ /* 0x000fe400087fe4ff */
[----:B------:R-:W-:Y:S01]  /*0170*/  IMAD.WIDE.U32 R2, R0, UR5, R24 ;  /* 0x0000000500027c25 */ /* 0x000fe2000f8e0018 */
[----:B------:R-:W-:-:S03]  /*0180*/  UIADD3 UR7, UP0, UPT, UR4, UR5, URZ ;  /* 0x0000000504077290 */ /* 0x000fc6000ff1e0ff */
[----:B------:R-:W-:Y:S01]  /*0190*/  IMAD R13, R0, UR14, RZ ;  /* 0x0000000e000d7c24 */ /* 0x000fe2000f8e02ff */
[----:B------:R-:W-:Y:S01]  /*01a0*/  ISETP.GE.U32.AND P1, PT, R2, UR10, PT ;  /* 0x0000000a02007c0c */ /* 0x000fe2000bf26070 */
[----:B------:R-:W-:Y:S02]  /*01b0*/  UIADD3.X UR14, UPT, UPT, URZ, UR14, URZ, UP0, !UPT ;  /* 0x0000000eff0e7290 */ /* 0x000fe400087fe4ff */
[----:B------:R-:W-:-:S05]  /*01c0*/  IMAD.IADD R3, R3, 0x1, R13 ;  /* 0x0000000103037824 */ /* 0x000fca00078e020d */
[----:B------:R-:W-:-:S13]  /*01d0*/  ISETP.GE.U32.AND.EX P1, PT, R3, UR11, PT, P1 ;  /* 0x0000000b03007c0c */ /* 0x000fda000bf26110 */
[----:B------:R-:W0:Y:S01]  /*01e0*/  @!P1 LDC.64 R14, c[0x0][0x380] ;  /* 0x0000e000ff0e9b82 */ /* 0x000e220000000a00 */
[----:B------:R-:W-:Y:S02]  /*01f0*/  @!P1 IMAD R3, R3, UR12, RZ ;  /* 0x0000000c03039c24 */ /* 0x000fe4000f8e02ff */
[----:B------:R-:W-:-:S04]  /*0200*/  @!P1 IMAD.WIDE.U32 R12, R2, UR12, RZ ;  /* 0x0000000c020c9c25 */ /* 0x000fc8000f8e00ff */
[----:B------:R-:W-:-:S05]  /*0210*/  @!P1 IMAD R3, R2, UR13, R3 ;  /* 0x0000000d02039c24 */ /* 0x000fca000f8e0203 */
[----:B------:R-:W-:Y:S01]  /*0220*/  @!P1 IADD3 R2, PT, PT, R13, R3, RZ ;  /* 0x000000030d029210 */ /* 0x000fe20007ffe0ff */
[----:B------:R-:W-:Y:S01]  /*0230*/  IMAD R17, R0, UR14, RZ ;  /* 0x0000000e00117c24 */ /* 0x000fe2000f8e02ff */
[----:B0-----:R-:W-:-:S04]  /*0240*/  @!P1 LEA R14, P0, R12, R14, 0x5 ;  /* 0x0000000e0c0e9211 */ /* 0x001fc800078028ff */
[----:B------:R-:W-:Y:S01]  /*0250*/  @!P1 LEA.HI.X R15, R12, R15, R2, 0x5, P0 ;  /* 0x0000000f0c0f9211 */ /* 0x000fe200000f2c02 */
[----:B------:R-:W-:-:S05]  /*0260*/  IMAD.WIDE.U32 R2, R0, UR7, R24 ;  /* 0x0000000700027c25 */ /* 0x000fca000f8e0018 */
[----:B------:R-:W3:Y:S01]  /*0270*/  @!P1 LDG.E.ENL2.256 R12, R20, desc[UR8][R14.64] ;  /* 0xfe0000080e14997e */ /* 0x000ee2000812190c */
[----:B------:R-:W-:Y:S01]  /*0280*/  ISETP.GE.U32.AND P0, PT, R2, UR10, PT ;  /* 0x0000000a02007c0c */ /* 0x000fe2000bf06070 */
[----:B------:R-:W0:Y:S01]  /*0290*/  S2UR UR6, SR_CgaCtaId ;  /* 0x00000000000679c3 */ /* 0x000e220000008800 */
[----:B------:R-:W-:Y:S01]  /*02a0*/  IADD3 R3, PT, PT, R3, R17, RZ ;  /* 0x0000001103037210 */ /* 0x000fe20007ffe0ff */
[----:B------:R-:W-:-:S03]  /*02b0*/  UMOV UR5, 0x400 ;  /* 0x0000040000057882 */ /* 0x000fc60000000000 */
[----:B------:R-:W-:-:S13]  /*02c0*/  ISETP.GE.U32.AND.EX P0, PT, R3, UR11, PT, P0 ;  /* 0x0000000b03007c0c */ /* 0x000fda000bf06100 */
[----:B------:R-:W1:Y:S01]  /*02d0*/  @!P0 LDC.64 R16, c[0x0][0x380] ;  /* 0x0000e000ff108b82 */ /* 0x000e620000000a00 */
[----:B------:R-:W-:-:S04]  /*02e0*/  @!P0 IMAD R3, R3, UR12, RZ ;  /* 0x0000000c03038c24 */ /* 0x000fc8000f8e02ff */
[C---:B------:R-:W-:Y:S01]  /*02f0*/  @!P0 IMAD R19, R2.reuse, UR13, R3 ;  /* 0x0000000d02138c24 */ /* 0x040fe2000f8e0203 */
[----:B0-----:R-:W-:Y:S01]  /*0300*/  ULEA UR5, UR6, UR5, 0x18 ;  /* 0x0000000506057291 */ /* 0x001fe2000f8ec0ff */
[----:B------:R-:W-:-:S04]  /*0310*/  @!P0 IMAD.WIDE.U32 R2, R2, UR12, RZ ;  /* 0x0000000c02028c25 */ /* 0x000fc8000f8e00ff */
[----:B------:R-:W-:Y:S01]  /*0320*/  @!P0 IMAD.IADD R3, R3, 0x1, R19 ;  /* 0x0000000103038824 */ /* 0x000fe200078e0213 */
[----:B-1----:R-:W-:-:S04]  /*0330*/  @!P0 LEA R16, P3, R2, R16, 0x5 ;  /* 0x0000001002108211 */ /* 0x002fc800078628ff */
[----:B------:R-:W-:Y:S02]  /*0340*/  @!P0 LEA.HI.X R17, R2, R17, R3, 0x5, P3 ;  /* 0x0000001102118211 */ /* 0x000fe400018f2c03 */
[----:B------:R-:W-:-:S05]  /*0350*/  LEA R3, R24, UR5, 0x5 ;  /* 0x0000000518037c11 */ /* 0x000fca000f8e28ff */
[----:B--2---:R0:W-:Y:S04]  /*0360*/  @!P2 STS.128 [R3], R4 ;  /* 0x000000040300a388 */ /* 0x0041e80000000c00 */
[----:B0-----:R-:W2:Y:S01]  /*0370*/  @!P0 LDG.E.ENL2.256 R4, R16, desc[UR8][R16.64] ;  /* 0xfe0000081010897e */ /* 0x001ea20008121904 */
[----:B------:R-:W-:-:S03]  /*0380*/  UIADD3 UR6, UP0, UPT, UR4, UR7, URZ ;  /* 0x0000000704067290 */ /* 0x000fc6000ff1e0ff */
[----:B------:R0:W-:Y:S01]  /*0390*/  @!P2 STS.128 [R3+0x10], R8 ;  /* 0x000010080300a388 */ /* 0x0001e20000000c00 */
[----:B------:R-:W-:Y:S02]  /*03a0*/  UIADD3.X UR7, UPT, UPT, URZ, UR14, URZ, UP0, !UPT ;  /* 0x0000000eff077290 */ /* 0x000fe400087fe4ff */
[----:B------:R-:W-:Y:S01]  /*03b0*/  IMAD.WIDE.U32 R28, R0, UR6, R24 ;  /* 0x00000006001c7c25 */ /* 0x000fe2000f8e0018 */
[----:B------:R-:W-:-:S03]  /*03c0*/  UIADD3 UR6, UP0, UPT, UR4, UR6, URZ ;  /* 0x0000000604067290 */ /* 0x000fc6000ff1e0ff */
[----:B------:R-:W-:Y:S01]  /*03d0*/  IMAD R27, R0, UR7, RZ ;  /* 0x00000007001b7c24 */ /* 0x000fe2000f8e02ff */
[----:B------:R-:W-:Y:S01]  /*03e0*/  ISETP.GE.U32.AND P2, PT, R28, UR10, PT ;  /* 0x0000000a1c007c0c */ /* 0x000fe2000bf46070 */
[----:B------:R-:W-:-:S03]  /*03f0*/  UIADD3.X UR7, UPT, UPT, URZ, UR7, URZ, UP0, !UPT ;  /* 0x00000007ff077290 */ /* 0x000fc600087fe4ff */
[----:B------:R-:W-:-:S04]  /*0400*/  IADD3 R2, PT, PT, R29, R27, RZ ;  /* 0x0000001b1d027210 */ /* 0x000fc80007ffe0ff */
        /* <DEDUP_REMOVED lines=8> */
[C---:B------:R-:W-:Y:S01]  /*0490*/  IMAD R27, R0.reuse, UR7, RZ ;  /* 0x00000007001b7c24 */ /* 0x040fe2000f8e02ff */
[----:B---3--:R0:W-:Y:S04]  /*04a0*/  @!P1 STS.128 [R3], R20 ;  /* 0x0000001403009388 */ /* 0x0081e80000000c00 */
[----:B------:R1:W-:Y:S04]  /*04b0*/  @!P1 STS.128 [R3+0x10], R12 ;  /* 0x0000100c03009388 */ /* 0x0003e80000000c00 */
[----:B0-----:R0:W3:Y:S02]  /*04c0*/  @!P2 LDG.E.ENL2.256 R8, R20, desc[UR8][R28.64] ;  /* 0xfe0000081c14a97e */ /* 0x0010e40008121908 */
[----:B0-----:R-:W-:-:S04]  /*04d0*/  IMAD.WIDE.U32 R28, R0, UR6, R24 ;  /* 0x00000006001c7c25 */ /* 0x001fc8000f8e0018 */
[----:B------:R-:W-:Y:S01]  /*04e0*/  IMAD.IADD R2, R29, 0x1, R27 ;  /* 0x000000011d027824 */ /* 0x000fe200078e021b */
[----:B------:R-:W-:-:S04]  /*04f0*/  ISETP.GE.U32.AND P1, PT, R28, UR10, PT ;  /* 0x0000000a1c007c0c */ /* 0x000fc8000bf26070 */
[----:B------:R-:W-:-:S13]  /*0500*/  ISETP.GE.U32.AND.EX P1, PT, R2, UR11, PT, P1 ;  /* 0x0000000b02007c0c */ /* 0x000fda000bf26110 */
[----:B------:R-:W0:Y:S01]  /*0510*/  @!P1 LDC.64 R26, c[0x0][0x380] ;  /* 0x0000e000ff1a9b82 */ /* 0x000e220000000a00 */
[----:B------:R-:W-:Y:S02]  /*0520*/  @!P1 IMAD R2, R2, UR12, RZ ;  /* 0x0000000c02029c24 */ /* 0x000fe4000f8e02ff */
[----:B-1----:R-:W-:-:S04]  /*0530*/  @!P1 IMAD.WIDE.U32 R12, R28, UR12, RZ ;  /* 0x0000000c1c0c9c25 */ /* 0x002fc8000f8e00ff */
[----:B------:R-:W-:-:S05]  /*0540*/  @!P1 IMAD R2, R28, UR13, R2 ;  /* 0x0000000d1c029c24 */ /* 0x000fca000f8e0202 */
[----:B------:R-:W-:Y:S02]  /*0550*/  @!P1 IADD3 R2, PT, PT, R13, R2, RZ ;  /* 0x000000020d029210 */ /* 0x000fe40007ffe0ff */
[----:B0-----:R-:W-:-:S04]  /*0560*/  @!P1 LEA R28, P3, R12, R26, 0x5 ;  /* 0x0000001a0c1c9211 */ /* 0x001fc800078628ff */
[----:B------:R-:W-:Y:S01]  /*0570*/  @!P1 LEA.HI.X R29, R12, R27, R2, 0x5, P3 ;  /* 0x0000001b0c1d9211 */ /* 0x000fe200018f2c02 */
[----:B--2---:R0:W-:Y:S04]  /*0580*/  @!P0 STS.128 [R3], R16 ;  /* 0x0000001003008388 */ /* 0x0041e80000000c00 */
[----:B0-----:R0:W2:Y:S01]  /*0590*/  @!P1 LDG.E.ENL2.256 R12, R16, desc[UR8][R28.64] ;  /* 0xfe0000081c10997e */ /* 0x0010a2000812190c */
[----:B------:R-:W-:-:S03]  /*05a0*/  UIADD3 UR6, UP0, UPT, UR4, UR6, URZ ;  /* 0x0000000604067290 */ /* 0x000fc6000ff1e0ff */
[----:B------:R1:W-:Y:S01]  /*05b0*/  @!P0 STS.128 [R3+0x10], R4 ;  /* 0x0000100403008388 */ /* 0x0003e20000000c00 */
[----:B------:R-:W-:Y:S02]  /*05c0*/  UIADD3.X UR7, UPT, UPT, URZ, UR7, URZ, UP0, !UPT ;  /* 0x00000007ff077290 */ /* 0x000fe400087fe4ff */
[----:B0-----:R-:W-:Y:S01]  /*05d0*/  IMAD.WIDE.U32 R28, R0, UR6, R24 ;  /* 0x00000006001c7c25 */ /* 0x001fe2000f8e0018 */
[----:B------:R-:W-:-:S03]  /*05e0*/  UIADD3 UR6, UP0, UPT, UR4, UR6, URZ ;  /* 0x0000000604067290 */ /* 0x000fc6000ff1e0ff */
[----:B------:R-:W-:Y:S01]  /*05f0*/  IMAD R27, R0, UR7, RZ ;  /* 0x00000007001b7c24 */ /* 0x000fe2000f8e02ff */
[----:B------:R-:W-:Y:S01]  /*0600*/  ISETP.GE.U32.AND P0, PT, R28, UR10, PT ;  /* 0x0000000a1c007c0c */ /* 0x000fe2000bf06070 */
[----:B------:R-:W-:-:S03]  /*0610*/  UIADD3.X UR7, UPT, UPT, URZ, UR7, URZ, UP0, !UPT ;  /* 0x00000007ff077290 */ /* 0x000fc600087fe4ff */
[----:B------:R-:W-:-:S04]  /*0620*/  IADD3 R2, PT, PT, R29, R27, RZ ;  /* 0x0000001b1d027210 */ /* 0x000fc80007ffe0ff */
[----:B------:R-:W-:-:S13]  /*0630*/  ISETP.GE.U32.AND.EX P0, PT, R2, UR11, PT, P0 ;  /* 0x0000000b02007c0c */ /* 0x000fda000bf06100 */
[----:B------:R-:W0:Y:S01]  /*0640*/  @!P0 LDC.64 R26, c[0x0][0x380] ;  /* 0x0000e000ff1a8b82 */ /* 0x000e220000000a00 */
[----:B------:R-:W-:Y:S02]  /*0650*/  @!P0 IMAD R2, R2, UR12, RZ ;  /* 0x0000000c02028c24 */ /* 0x000fe4000f8e02ff */
[----:B-1----:R-:W-:-:S04]  /*0660*/  @!P0 IMAD.WIDE.U32 R4, R28, UR12, RZ ;  /* 0x0000000c1c048c25 */ /* 0x002fc8000f8e00ff */
[----:B------:R-:W-:-:S04]  /*0670*/  @!P0 IMAD R29, R28, UR13, R2 ;  /* 0x0000000d1c1d8c24 */ /* 0x000fc8000f8e0202 */
[----:B------:R-:W-:Y:S01]  /*0680*/  @!P0 IMAD.IADD R2, R5, 0x1, R29 ;  /* 0x0000000105028824 */ /* 0x000fe200078e021d */
[----:B0-----:R-:W-:-:S04]  /*0690*/  @!P0 LEA R28, P3, R4, R26, 0x5 ;  /* 0x0000001a041c8211 */ /* 0x001fc800078628ff */
[----:B------:R-:W-:Y:S01]  /*06a0*/  @!P0 LEA.HI.X R29, R4, R27, R2, 0x5, P3 ;  /* 0x0000001b041d8211 */ /* 0x000fe200018f2c02 */
[C---:B------:R-:W-:Y:S01]  /*06b0*/  IMAD R27, R0.reuse, UR7, RZ ;  /* 0x00000007001b7c24 */ /* 0x040fe2000f8e02ff */
[----:B---3--:R0:W-:Y:S04]  /*06c0*/  @!P2 STS.128 [R3], R20 ;  /* 0x000000140300a388 */ /* 0x0081e80000000c00 */
[----:B------:R1:W-:Y:S04]  /*06d0*/  @!P2 STS.128 [R3+0x10], R8 ;  /* 0x000010080300a388 */ /* 0x0003e80000000c00 */
[----:B0-----:R0:W3:Y:S02]  /*06e0*/  @!P0 LDG.E.ENL2.256 R4, R20, desc[UR8][R28.64] ;  /* 0xfe0000081c14897e */ /* 0x0010e40008121904 */
[----:B0-----:R-:W-:-:S03]  /*06f0*/  IMAD.WIDE.U32 R28, R0, UR6, R24 ;  /* 0x00000006001c7c25 */ /* 0x001fc6000f8e0018 */
[----:B------:R-:W-:Y:S02]  /*0700*/  ISETP.GE.U32.AND P2, PT, R28, UR10, PT ;  /* 0x0000000a1c007c0c */ /* 0x000fe4000bf46070 */
[----:B------:R-:W-:-:S04]  /*0710*/  IADD3 R2, PT, PT, R29, R27, RZ ;  /* 0x0000001b1d027210 */ /* 0x000fc80007ffe0ff */
        /* <DEDUP_REMOVED lines=3735> */
[----:B------:R-:W-:Y:S04]  /*f090*/  @!P1 STS.128 [R3+0x10], R20 ;  /* 0x0000101403009388 */ /* 0x000fe80000000c00 */
[----:B0-----:R0:W3:Y:S02]  /*f0a0*/  @!P2 LDG.E.ENL2.256 R8, R12, desc[UR8][R28.64] ;  /* 0xfe0000081c0ca97e */ /* 0x0010e40008121908 */
        /* <DEDUP_REMOVED lines=12> */
[----:B0-----:R0:W2:Y:S01]  /*f170*/  @!P1 LDG.E.ENL2.256 R20, R16, desc[UR8][R26.64] ;  /* 0xfe0000081a10997e */ /* 0x0010a20008121914 */
[----:B------:R-:W-:-:S03]  /*f180*/  UIADD3 UR6, UP0, UPT, UR4, UR6, URZ ;  /* 0x0000000604067290 */ /* 0x000fc6000ff1e0ff */
[----:B------:R-:W-:Y:S01]  /*f190*/  @!P0 STS.128 [R3+0x10], R4 ;  /* 0x0000100403008388 */ /* 0x000fe20000000c00 */
[----:B------:R-:W-:-:S03]  /*f1a0*/  UIADD3.X UR7, UPT, UPT, URZ, UR7, URZ, UP0, !UPT ;  /* 0x00000007ff077290 */ /* 0x000fc600087fe4ff */
[----:B---3--:R1:W-:Y:S01]  /*f1b0*/  @!P2 STS.128 [R3], R12 ;  /* 0x0000000c0300a388 */ /* 0x0083e20000000c00 */
[C---:B0-----:R-:W-:Y:S01]  /*f1c0*/  IMAD.WIDE.U32 R26, R0.reuse, UR6, R24 ;  /* 0x00000006001a7c25 */ /* 0x041fe2000f8e0018 */
[----:B------:R-:W-:Y:S02]  /*f1d0*/  UIADD3 UR6, UP0, UPT, UR4, UR6, URZ ;  /* 0x0000000604067290 */ /* 0x000fe4000ff1e0ff */
[----:B------:R0:W-:Y:S01]  /*f1e0*/  @!P2 STS.128 [R3+0x10], R8 ;  /* 0x000010080300a388 */ /* 0x0001e20000000c00 */
[----:B------:R-:W-:Y:S01]  /*f1f0*/  IMAD R29, R0, UR7, RZ ;  /* 0x00000007001d7c24 */ /* 0x000fe2000f8e02ff */
[----:B------:R-:W-:Y:S01]  /*f200*/  ISETP.GE.U32.AND P0, PT, R26, UR10, PT ;  /* 0x0000000a1a007c0c */ /* 0x000fe2000bf06070 */
[----:B------:R-:W-:-:S03]  /*f210*/  UIADD3.X UR7, UPT, UPT, URZ, UR7, URZ, UP0, !UPT ;  /* 0x00000007ff077290 */ /* 0x000fc600087fe4ff */
[----:B------:R-:W-:-:S04]  /*f220*/  IADD3 R2, PT, PT, R27, R29, RZ ;  /* 0x0000001d1b027210 */ /* 0x000fc80007ffe0ff */
[----:B------:R-:W-:Y:S01]  /*f230*/  ISETP.GE.U32.AND.EX P0, PT, R2, UR11, PT, P0 ;  /* 0x0000000b02007c0c */ /* 0x000fe2000bf06100 */
[----:B-1----:R-:W-:-:S12]  /*f240*/  IMAD.WIDE.U32 R14, R0, UR6, R24 ;  /* 0x00000006000e7c25 */ /* 0x002fd8000f8e0018 */
[----:B------:R-:W1:Y:S01]  /*f250*/  @!P0 LDC.64 R28, c[0x0][0x380] ;  /* 0x0000e000ff1c8b82 */ /* 0x000e620000000a00 */
[----:B------:R-:W-:-:S04]  /*f260*/  @!P0 IMAD R27, R2, UR12, RZ ;  /* 0x0000000c021b8c24 */ /* 0x000fc8000f8e02ff */
[C---:B------:R-:W-:Y:S02]  /*f270*/  @!P0 IMAD R2, R26.reuse, UR13, R27 ;  /* 0x0000000d1a028c24 */ /* 0x040fe4000f8e021b */
[----:B------:R-:W-:-:S05]  /*f280*/  @!P0 IMAD.WIDE.U32 R26, R26, UR12, RZ ;  /* 0x0000000c1a1a8c25 */ /* 0x000fca000f8e00ff */
[----:B------:R-:W-:Y:S01]  /*f290*/  @!P0 IADD3 R2, PT, PT, R27, R2, RZ ;  /* 0x000000021b028210 */ /* 0x000fe20007ffe0ff */
[----:B------:R-:W-:Y:S01]  /*f2a0*/  IMAD R27, R0, UR7, RZ ;  /* 0x00000007001b7c24 */ /* 0x000fe2000f8e02ff */
[----:B------:R-:W-:Y:S02]  /*f2b0*/  ISETP.GE.U32.AND P2, PT, R14, UR10, PT ;  /* 0x0000000a0e007c0c */ /* 0x000fe4000bf46070 */
[----:B-1----:R-:W-:-:S04]  /*f2c0*/  @!P0 LEA R28, P3, R26, R28, 0x5 ;  /* 0x0000001c1a1c8211 */ /* 0x002fc800078628ff */
[----:B------:R-:W-:Y:S01]  /*f2d0*/  @!P0 LEA.HI.X R29, R26, R29, R2, 0x5, P3 ;  /* 0x0000001d1a1d8211 */ /* 0x000fe200018f2c02 */
[----:B------:R-:W-:-:S04]  /*f2e0*/  IMAD.IADD R2, R15, 0x1, R27 ;  /* 0x000000010f027824 */ /* 0x000fc800078e021b */
[----:B0-----:R0:W3:Y:S01]  /*f2f0*/  @!P0 LDG.E.ENL2.256 R4, R8, desc[UR8][R28.64] ;  /* 0xfe0000081c08897e */ /* 0x0010e20008121904 */
[----:B------:R-:W-:-:S03]  /*f300*/  ISETP.GE.U32.AND.EX P2, PT, R2, UR11, PT, P2 ;  /* 0x0000000b02007c0c */ /* 0x000fc6000bf46120 */
[----:B--2---:R1:W-:Y:S10]  /*f310*/  @!P1 STS.128 [R3], R16 ;  /* 0x0000001003009388 */ /* 0x0043f40000000c00 */
[----:B------:R-:W2:Y:S01]  /*f320*/  @!P2 LDC.64 R26, c[0x0][0x380] ;  /* 0x0000e000ff1aab82 */ /* 0x000ea20000000a00 */
[----:B------:R-:W-:-:S04]  /*f330*/  @!P2 IMAD R2, R2, UR12, RZ ;  /* 0x0000000c0202ac24 */ /* 0x000fc8000f8e02ff */
[C---:B------:R-:W-:Y:S02]  /*f340*/  @!P2 IMAD R2, R14.reuse, UR13, R2 ;  /* 0x0000000d0e02ac24 */ /* 0x040fe4000f8e0202 */
[----:B------:R-:W-:-:S05]  /*f350*/  @!P2 IMAD.WIDE.U32 R14, R14, UR12, RZ ;  /* 0x0000000c0e0eac25 */ /* 0x000fca000f8e00ff */
[----:B------:R-:W-:Y:S02]  /*f360*/  @!P2 IADD3 R2, PT, PT, R15, R2, RZ ;  /* 0x000000020f02a210 */ /* 0x000fe40007ffe0ff */
[----:B--2---:R-:W-:-:S04]  /*f370*/  @!P2 LEA R12, P3, R14, R26, 0x5 ;  /* 0x0000001a0e0ca211 */ /* 0x004fc800078628ff */
[----:B------:R-:W-:-:S06]  /*f380*/  @!P2 LEA.HI.X R13, R14, R27, R2, 0x5, P3 ;  /* 0x0000001b0e0da211 */ /* 0x000fcc00018f2c02 */
[----:B-1----:R-:W2:Y:S01]  /*f390*/  @!P2 LDG.E.ENL2.256 R12, R16, desc[UR8][R12.64] ;  /* 0xfe0000080c10a97e */ /* 0x002ea2000812190c */
        /* <DEDUP_REMOVED lines=9> */
[----:B------:R-:W-:Y:S01]  /*f430*/  ISETP.GE.U32.AND.EX P1, PT, R2, UR11, PT, P1 ;  /* 0x0000000b02007c0c */ /* 0x000fe2000bf26110 */
[----:B-1----:R-:W-:-:S12]  /*f440*/  IMAD R21, R0, UR7, RZ ;  /* 0x0000000700157c24 */ /* 0x002fd8000f8e02ff */
[----:B------:R-:W0:Y:S01]  /*f450*/  @!P1 LDC.64 R26, c[0x0][0x380] ;  /* 0x0000e000ff1a9b82 */ /* 0x000e220000000a00 */
[----:B------:R-:W-:-:S04]  /*f460*/  @!P1 IMAD R29, R2, UR12, RZ ;  /* 0x0000000c021d9c24 */ /* 0x000fc8000f8e02ff */
[C---:B------:R-:W-:Y:S02]  /*f470*/  @!P1 IMAD R2, R28.reuse, UR13, R29 ;  /* 0x0000000d1c029c24 */ /* 0x040fe4000f8e021d */
[----:B------:R-:W-:-:S05]  /*f480*/  @!P1 IMAD.WIDE.U32 R28, R28, UR12, RZ ;  /* 0x0000000c1c1c9c25 */ /* 0x000fca000f8e00ff */
[----:B------:R-:W-:Y:S02]  /*f490*/  @!P1 IADD3 R2, PT, PT, R29, R2, RZ ;  /* 0x000000021d029210 */ /* 0x000fe40007ffe0ff */
[----:B0-----:R-:W-:-:S04]  /*f4a0*/  @!P1 LEA R22, P3, R28, R26, 0x5 ;  /* 0x0000001a1c169211 */ /* 0x001fc800078628ff */
[----:B------:R-:W-:Y:S01]  /*f4b0*/  @!P1 LEA.HI.X R23, R28, R27, R2, 0x5, P3 ;  /* 0x0000001b1c179211 */ /* 0x000fe200018f2c02 */
[----:B------:R-:W-:-:S04]  /*f4c0*/  IMAD.WIDE.U32 R26, R0, UR6, R24 ;  /* 0x00000006001a7c25 */ /* 0x000fc8000f8e0018 */
[----:B------:R-:W-:Y:S01]  /*f4d0*/  IMAD.IADD R2, R27, 0x1, R21 ;  /* 0x000000011b027824 */ /* 0x000fe200078e0215 */
[----:B---3--:R-:W-:Y:S04]  /*f4e0*/  @!P0 STS.128 [R3], R8 ;  /* 0x0000000803008388 */ /* 0x008fe80000000c00 */
[----:B------:R0:W-:Y:S01]  /*f4f0*/  @!P0 STS.128 [R3+0x10], R4 ;  /* 0x0000100403008388 */ /* 0x0001e20000000c00 */
[----:B------:R-:W-:-:S04]  /*f500*/  ISETP.GE.U32.AND P0, PT, R26, UR10, PT ;  /* 0x0000000a1a007c0c */ /* 0x000fc8000bf06070 */
[----:B------:R-:W-:Y:S01]  /*f510*/  ISETP.GE.U32.AND.EX P0, PT, R2, UR11, PT, P0 ;  /* 0x0000000b02007c0c */ /* 0x000fe2000bf06100 */
[----:B0-----:R-:W3:-:S12]  /*f520*/  @!P1 LDG.E.ENL2.256 R8, R4, desc[UR8][R22.64] ;  /* 0xfe0000081604997e */ /* 0x001ed80008121908 */
[----:B------:R-:W0:Y:S01]  /*f530*/  @!P0 LDC.64 R20, c[0x0][0x380] ;  /* 0x0000e000ff148b82 */ /* 0x000e220000000a00 */
[----:B------:R-:W-:-:S04]  /*f540*/  @!P0 IMAD R27, R2, UR12, RZ ;  /* 0x0000000c021b8c24 */ /* 0x000fc8000f8e02ff */
[C---:B------:R-:W-:Y:S02]  /*f550*/  @!P0 IMAD R29, R26.reuse, UR13, R27 ;  /* 0x0000000d1a1d8c24 */ /* 0x040fe4000f8e021b */
[----:B------:R-:W-:-:S05]  /*f560*/  @!P0 IMAD.WIDE.U32 R26, R26, UR12, RZ ;  /* 0x0000000c1a1a8c25 */ /* 0x000fca000f8e00ff */
[----:B------:R-:W-:Y:S02]  /*f570*/  @!P0 IADD3 R2, PT, PT, R27, R29, RZ ;  /* 0x0000001d1b028210 */ /* 0x000fe40007ffe0ff */
[C---:B0-----:R-:W-:Y:S01]  /*f580*/  @!P0 LEA R20, P3, R26.reuse, R20, 0x5 ;  /* 0x000000141a148211 */ /* 0x041fe200078628ff */
[----:B--2---:R0:W-:Y:S03]  /*f590*/  @!P2 STS.128 [R3], R16 ;  /* 0x000000100300a388 */ /* 0x0041e60000000c00 */
[----:B------:R-:W-:-:S06]  /*f5a0*/  @!P0 LEA.HI.X R21, R26, R21, R2, 0x5, P3 ;  /* 0x000000151a158211 */ /* 0x000fcc00018f2c02 */
        /* <DEDUP_REMOVED lines=10> */
[----:B------:R-:W-:Y:S01]  /*f650*/  ISETP.GE.U32.AND.EX P2, PT, R2, UR11, PT, P2 ;  /* 0x0000000b02007c0c */ /* 0x000fe2000bf46120 */
[----:B0-----:R-:W-:-:S04]  /*f660*/  IMAD.WIDE.U32 R12, R0, UR6, R24 ;  /* 0x00000006000c7c25 */ /* 0x001fc8000f8e0018 */
[----:B------:R-:W-:-:S08]  /*f670*/  IMAD R15, R0, UR7, RZ ;  /* 0x00000007000f7c24 */ /* 0x000fd0000f8e02ff */
[----:B------:R-:W0:Y:S01]  /*f680*/  @!P2 LDC.64 R26, c[0x0][0x380] ;  /* 0x0000e000ff1aab82 */ /* 0x000e220000000a00 */
[----:B------:R-:W-:-:S04]  /*f690*/  @!P2 IMAD R29, R2, UR12, RZ ;  /* 0x0000000c021dac24 */ /* 0x000fc8000f8e02ff */
[C---:B------:R-:W-:Y:S02]  /*f6a0*/  @!P2 IMAD R2, R28.reuse, UR13, R29 ;  /* 0x0000000d1c02ac24 */ /* 0x040fe4000f8e021d */
[----:B------:R-:W-:-:S05]  /*f6b0*/  @!P2 IMAD.WIDE.U32 R28, R28, UR12, RZ ;  /* 0x0000000c1c1cac25 */ /* 0x000fca000f8e00ff */
[----:B------:R-:W-:Y:S02]  /*f6c0*/  @!P2 IADD3 R2, PT, PT, R29, R2, RZ ;  /* 0x000000021d02a210 */ /* 0x000fe40007ffe0ff */
[----:B0-----:R-:W-:-:S04]  /*f6d0*/  @!P2 LEA R26, P3, R28, R26, 0x5 ;  /* 0x0000001a1c1aa211 */ /* 0x001fc800078628ff */
[----:B------:R-:W-:Y:S01]  /*f6e0*/  @!P2 LEA.HI.X R27, R28, R27, R2, 0x5, P3 ;  /* 0x0000001b1c1ba211 */ /* 0x000fe200018f2c02 */
[----:B------:R-:W-:Y:S01]  /*f6f0*/  IMAD.IADD R2, R13, 0x1, R15 ;  /* 0x000000010d027824 */ /* 0x000fe200078e020f */
[----:B---3--:R-:W-:Y:S04]  /*f700*/  @!P1 STS.128 [R3], R4 ;  /* 0x0000000403009388 */ /* 0x008fe80000000c00 */
[----:B------:R0:W-:Y:S01]  /*f710*/  @!P1 STS.128 [R3+0x10], R8 ;  /* 0x0000100803009388 */ /* 0x0001e20000000c00 */
[----:B------:R-:W-:-:S04]  /*f720*/  ISETP.GE.U32.AND P1, PT, R12, UR10, PT ;  /* 0x0000000a0c007c0c */ /* 0x000fc8000bf26070 */
[----:B------:R-:W-:Y:S01]  /*f730*/  ISETP.GE.U32.AND.EX P1, PT, R2, UR11, PT, P1 ;  /* 0x0000000b02007c0c */ /* 0x000fe2000bf26110 */
[----:B0-----:R0:W3:-:S12]  /*f740*/  @!P2 LDG.E.ENL2.256 R8, R4, desc[UR8][R26.64] ;  /* 0xfe0000081a04a97e */ /* 0x0010d80008121908 */
[----:B------:R-:W1:Y:S01]  /*f750*/  @!P1 LDC.64 R14, c[0x0][0x380] ;  /* 0x0000e000ff0e9b82 */ /* 0x000e620000000a00 */
[----:B------:R-:W-:-:S04]  /*f760*/  @!P1 IMAD R13, R2, UR12, RZ ;  /* 0x0000000c020d9c24 */ /* 0x000fc8000f8e02ff */
[C---:B------:R-:W-:Y:S02]  /*f770*/  @!P1 IMAD R29, R12.reuse, UR13, R13 ;  /* 0x0000000d0c1d9c24 */ /* 0x040fe4000f8e020d */
[----:B------:R-:W-:-:S05]  /*f780*/  @!P1 IMAD.WIDE.U32 R12, R12, UR12, RZ ;  /* 0x0000000c0c0c9c25 */ /* 0x000fca000f8e00ff */
[----:B------:R-:W-:Y:S01]  /*f790*/  @!P1 IADD3 R2, PT, PT, R13, R29, RZ ;  /* 0x0000001d0d029210 */ /* 0x000fe20007ffe0ff */
[----:B--2---:R2:W-:Y:S01]  /*f7a0*/  @!P0 STS.128 [R3], R20 ;  /* 0x0000001403008388 */ /* 0x0045e20000000c00 */
[----:B-1----:R-:W-:-:S04]  /*f7b0*/  @!P1 LEA R14, P3, R12, R14, 0x5 ;  /* 0x0000000e0c0e9211 */ /* 0x002fc800078628ff */
[----:B------:R-:W-:-:S06]  /*f7c0*/  @!P1 LEA.HI.X R15, R12, R15, R2, 0x5, P3 ;  /* 0x0000000f0c0f9211 */ /* 0x000fcc00018f2c02 */
[----:B--2---:R-:W2:Y:S01]  /*f7d0*/  @!P1 LDG.E.ENL2.256 R12, R20, desc[UR8][R14.64] ;  /* 0xfe0000080e14997e */ /* 0x004ea2000812190c */
[----:B------:R-:W-:-:S03]  /*f7e0*/  UIADD3 UR6, UP0, UPT, UR4, UR6, URZ ;  /* 0x0000000604067290 */ /* 0x000fc6000ff1e0ff */
[----:B------:R1:W-:Y:S01]  /*f7f0*/  @!P0 STS.128 [R3+0x10], R16 ;  /* 0x0000101003008388 */ /* 0x0003e20000000c00 */
[----:B------:R-:W-:Y:S02]  /*f800*/  UIADD3.X UR7, UPT, UPT, URZ, UR7, URZ, UP0, !UPT ;  /* 0x00000007ff077290 */ /* 0x000fe400087fe4ff */
[----:B------:R-:W-:Y:S01]  /*f810*/  IMAD.WIDE.U32 R28, R0, UR6, R24 ;  /* 0x00000006001c7c25 */ /* 0x000fe2000f8e0018 */
[----:B------:R-:W-:-:S03]  /*f820*/  UIADD3 UR6, UP0, UPT, UR4, UR6, URZ ;  /* 0x0000000604067290 */ /* 0x000fc6000ff1e0ff */
[----:B0-----:R-:W-:Y:S01]  /*f830*/  IMAD R27, R0, UR7, RZ ;  /* 0x00000007001b7c24 */ /* 0x001fe2000f8e02ff */
[----:B------:R-:W-:Y:S01]  /*f840*/  ISETP.GE.U32.AND P3, PT, R28, UR10, PT ;  /* 0x0000000a1c007c0c */ /* 0x000fe2000bf66070 */
[----:B------:R-:W-:-:S03]  /*f850*/  UIADD3.X UR7, UPT, UPT, URZ, UR7, URZ, UP0, !UPT ;  /* 0x00000007ff077290 */ /* 0x000fc600087fe4ff */
[----:B------:R-:W-:-:S04]  /*f860*/  IADD3 R2, PT, PT, R29, R27, RZ ;  /* 0x0000001b1d027210 */ /* 0x000fc80007ffe0ff */
[----:B------:R-:W-:Y:S01]  /*f870*/  ISETP.GE.U32.AND.EX P3, PT, R2, UR11, PT, P3 ;  /* 0x0000000b02007c0c */ /* 0x000fe2000bf66130 */
[----:B-1----:R-:W-:-:S04]  /*f880*/  IMAD.WIDE.U32 R16, R0, UR6, R24 ;  /* 0x0000000600107c25 */ /* 0x002fc8000f8e0018 */
        /* <DEDUP_REMOVED lines=9> */
[----:B------:R-:W-:Y:S01]  /*f920*/  ISETP.GE.U32.AND P0, PT, R16, UR10, PT ;  /* 0x0000000a10007c0c */ /* 0x000fe2000bf06070 */
[----:B---3--:R-:W-:Y:S04]  /*f930*/  @!P2 STS.128 [R3], R4 ;  /* 0x000000040300a388 */ /* 0x008fe80000000c00 */
[----:B------:R0:W-:Y:S01]  /*f940*/  @!P2 STS.128 [R3+0x10], R8 ;  /* 0x000010080300a388 */ /* 0x0001e20000000c00 */
[----:B------:R-:W-:-:S13]  /*f950*/  ISETP.GE.U32.AND.EX P2, PT, R2, UR11, PT, P0 ;  /* 0x0000000b02007c0c */ /* 0x000fda000bf46100 */
[----:B------:R-:W1:Y:S01]  /*f960*/  @!P2 LDC.64 R18, c[0x0][0x380] ;  /* 0x0000e000ff12ab82 */ /* 0x000e620000000a00 */
[----:B0-----:R0:W3:Y:S01]  /*f970*/  @!P3 LDG.E.ENL2.256 R8, R4, desc[UR8][R26.64] ;  /* 0xfe0000081a04b97e */ /* 0x0010e20008121908 */
        /* <DEDUP_REMOVED lines=35> */
[----:B---3--:R-:W-:Y:S04]  /*fbb0*/  @!P3 STS.128 [R3], R4 ;  /* 0x000000040300b388 */ /* 0x008fe80000000c00 */
[----:B------:R1:W-:Y:S04]  /*fbc0*/  @!P3 STS.128 [R3+0x10], R8 ;  /* 0x000010080300b388 */ /* 0x0003e80000000c00 */
[----:B-1----:R1:W3:Y:S01]  /*fbd0*/  @!P0 LDG.E.ENL2.256 R8, R4, desc[UR8][R26.64] ;  /* 0xfe0000081a04897e */ /* 0x0022e20008121908 */
[----:B0-----:R-:W-:-:S04]  /*fbe0*/  @!P1 LEA R14, P3, R12, R14, 0x5 ;  /* 0x0000000e0c0e9211 */ /* 0x001fc800078628ff */
[----:B------:R-:W-:Y:S01]  /*fbf0*/  @!P1 LEA.HI.X R15, R12, R15, R2, 0x5, P3 ;  /* 0x0000000f0c0f9211 */ /* 0x000fe200018f2c02 */
[----:B--2---:R0:W-:Y:S05]  /*fc00*/  @!P2 STS.128 [R3], R20 ;  /* 0x000000140300a388 */ /* 0x0041ea0000000c00 */
[----:B0-----:R-:W2:Y:S01]  /*fc10*/  @!P1 LDG.E.ENL2.256 R12, R20, desc[UR8][R14.64] ;  /* 0xfe0000080e14997e */ /* 0x001ea2000812190c */
[----:B------:R-:W-:-:S03]  /*fc20*/  UIADD3 UR6, UP0, UPT, UR4, UR6, URZ ;  /* 0x0000000604067290 */ /* 0x000fc6000ff1e0ff */
[----:B------:R0:W-:Y:S01]  /*fc30*/  @!P2 STS.128 [R3+0x10], R16 ;  /* 0x000010100300a388 */ /* 0x0001e20000000c00 */
[----:B------:R-:W-:Y:S02]  /*fc40*/  UIADD3.X UR7, UPT, UPT, URZ, UR7, URZ, UP0, !UPT ;  /* 0x00000007ff077290 */ /* 0x000fe400087fe4ff */
[----:B------:R-:W-:Y:S01]  /*fc50*/  IMAD.WIDE.U32 R28, R0, UR6, R24 ;  /* 0x00000006001c7c25 */ /* 0x000fe2000f8e0018 */
[----:B------:R-:W-:-:S03]  /*fc60*/  UIADD3 UR6, UP0, UPT, UR4, UR6, URZ ;  /* 0x0000000604067290 */ /* 0x000fc6000ff1e0ff */
[----:B-1----:R-:W-:Y:S01]  /*fc70*/  IMAD R27, R0, UR7, RZ ;  /* 0x00000007001b7c24 */ /* 0x002fe2000f8e02ff */
        /* <DEDUP_REMOVED lines=92> */
[----:B0-----:R-:W-:-:S03]  /*10240*/  @!P3 LEA R18, P0, R16, R18, 0x5 ;  /* 0x000000121012b211 */ /* 0x001fc600078028ff */
[----:B--2---:R0:W-:Y:S01]  /*10250*/  @!P1 STS.128 [R3], R20 ;  /* 0x0000001403009388 */ /* 0x0041e20000000c00 */
[----:B------:R-:W-:-:S06]  /*10260*/  @!P3 LEA.HI.X R19, R16, R19, R2, 0x5, P0 ;  /* 0x000000131013b211 */ /* 0x000fcc00000f2c02 */
        /* <DEDUP_REMOVED lines=174> */
[----:B------:R-:W-:Y:S02]  /*10d50*/  UIADD3 UR5, UP0, UPT, UR4, UR6, URZ ;  /* 0x0000000604057290 */ /* 0x000fe4000ff1e0ff */
[C---:B-1----:R-:W-:Y:S02]  /*10d60*/  IMAD.WIDE.U32 R26, R0.reuse, UR6, R24 ;  /* 0x00000006001a7c25 */ /* 0x042fe4000f8e0018 */
[----:B------:R-:W-:Y:S02]  /*10d70*/  UIADD3.X UR6, UPT, UPT, URZ, UR7, URZ, UP0, !UPT ;  /* 0x00000007ff067290 */ /* 0x000fe400087fe4ff */
[----:B------:R-:W-:Y:S01]  /*10d80*/  IMAD R29, R0, UR7, RZ ;  /* 0x00000007001d7c24 */ /* 0x000fe2000f8e02ff */
[----:B------:R-:W-:-:S04]  /*10d90*/  ISETP.GE.U32.AND P2, PT, R26, UR10, PT ;  /* 0x0000000a1a007c0c */ /* 0x000fc8000bf46070 */
[----:B------:R-:W-:Y:S01]  /*10da0*/  IADD3 R2, PT, PT, R27, R29, RZ ;  /* 0x0000001d1b027210 */ /* 0x000fe20007ffe0ff */
[C---:B------:R-:W-:Y:S02]  /*10db0*/  IMAD R27, R0.reuse, UR6, RZ ;  /* 0x00000006001b7c24 */ /* 0x040fe4000f8e02ff */
[----:B0-----:R-:W-:Y:S01]  /*10dc0*/  IMAD.WIDE.U32 R18, R0, UR5, R24 ;  /* 0x0000000500127c25 */ /* 0x001fe2000f8e0018 */
[----:B------:R-:W-:Y:S02]  /*10dd0*/  ISETP.GE.U32.AND.EX P2, PT, R2, UR11, PT, P2 ;  /* 0x0000000b02007c0c */ /* 0x000fe4000bf46120 */
[----:B------:R-:W-:Y:S02]  /*10de0*/  ISETP.GE.U32.AND P3, PT, R18, UR10, PT ;  /* 0x0000000a12007c0c */ /* 0x000fe4000bf66070 */
[----:B------:R-:W-:-:S04]  /*10df0*/  IADD3 R16, PT, PT, R19, R27, RZ ;  /* 0x0000001b13107210 */ /* 0x000fc80007ffe0ff */
[----:B------:R-:W-:-:S05]  /*10e00*/  ISETP.GE.U32.AND.EX P3, PT, R16, UR11, PT, P3 ;  /* 0x0000000b10007c0c */ /* 0x000fca000bf66130 */
[----:B------:R-:W-:-:S04]  /*10e10*/  @!P2 IMAD R17, R2, UR12, RZ ;  /* 0x0000000c0211ac24 */ /* 0x000fc8000f8e02ff */
[C---:B------:R-:W-:Y:S02]  /*10e20*/  @!P2 IMAD R2, R26.reuse, UR13, R17 ;  /* 0x0000000d1a02ac24 */ /* 0x040fe4000f8e0211 */
[----:B------:R-:W-:-:S04]  /*10e30*/  @!P2 IMAD.WIDE.U32 R26, R26, UR12, RZ ;  /* 0x0000000c1a1aac25 */ /* 0x000fc8000f8e00ff */
[----:B------:R-:W-:Y:S02]  /*10e40*/  @!P3 IMAD R17, R16, UR12, RZ ;  /* 0x0000000c1011bc24 */ /* 0x000fe4000f8e02ff */
[----:B------:R-:W-:Y:S02]  /*10e50*/  @!P2 IMAD.IADD R2, R27, 0x1, R2 ;  /* 0x000000011b02a824 */ /* 0x000fe400078e0202 */
[C---:B------:R-:W-:Y:S02]  /*10e60*/  @!P3 IMAD R17, R18.reuse, UR13, R17 ;  /* 0x0000000d1211bc24 */ /* 0x040fe4000f8e0211 */
[----:B------:R-:W-:-:S05]  /*10e70*/  @!P3 IMAD.WIDE.U32 R18, R18, UR12, RZ ;  /* 0x0000000c1212bc25 */ /* 0x000fca000f8e00ff */
[----:B------:R-:W-:Y:S01]  /*10e80*/  @!P3 IADD3 R17, PT, PT, R19, R17, RZ ;  /* 0x000000111311b210 */ /* 0x000fe20007ffe0ff */
[----:B---3--:R0:W-:Y:S04]  /*10e90*/  @!P1 STS.128 [R3], R4 ;  /* 0x0000000403009388 */ /* 0x0081e80000000c00 */
[----:B------:R1:W-:Y:S01]  /*10ea0*/  @!P1 STS.128 [R3+0x10], R8 ;  /* 0x0000100803009388 */ /* 0x0003e20000000c00 */
[----:B0-----:R-:W0:Y:S03]  /*10eb0*/  @!P2 LDC.64 R4, c[0x0][0x380] ;  /* 0x0000e000ff04ab82 */ /* 0x001e260000000a00 */
[----:B--2---:R2:W-:Y:S05]  /*10ec0*/  @!P0 STS.128 [R3], R20 ;  /* 0x0000001403008388 */ /* 0x0045ea0000000c00 */
[----:B------:R-:W3:Y:S01]  /*10ed0*/  @!P3 LDC.64 R6, c[0x0][0x380] ;  /* 0x0000e000ff06bb82 */ /* 0x000ee20000000a00 */
[----:B0-----:R-:W-:-:S04]  /*10ee0*/  @!P2 LEA R4, P4, R26, R4, 0x5 ;  /* 0x000000041a04a211 */ /* 0x001fc800078828ff */
[----:B------:R-:W-:Y:S02]  /*10ef0*/  @!P2 LEA.HI.X R5, R26, R5, R2, 0x5, P4 ;  /* 0x000000051a05a211 */ /* 0x000fe400020f2c02 */
[----:B---3--:R-:W-:-:S04]  /*10f00*/  @!P3 LEA R16, P4, R18, R6, 0x5 ;  /* 0x000000061210b211 */ /* 0x008fc800078828ff */
[----:B------:R-:W-:Y:S02]  /*10f10*/  @!P3 LEA.HI.X R17, R18, R7, R17, 0x5, P4 ;  /* 0x000000071211b211 */ /* 0x000fe400020f2c11 */
[----:B-1----:R-:W3:Y:S04]  /*10f20*/  @!P2 LDG.E.ENL2.256 R8, R4, desc[UR8][R4.64] ;  /* 0xfe0000080404a97e */ /* 0x002ee80008121908 */
[----:B--2---:R-:W2:Y:S01]  /*10f30*/  @!P3 LDG.E.ENL2.256 R20, R16, desc[UR8][R16.64] ;  /* 0xfe0000081010b97e */ /* 0x004ea20008121914 */
        /* <DEDUP_REMOVED lines=9> */
[----:B---3--:R0:W-:Y:S04]  /*10fd0*/  @!P2 STS.128 [R3], R4 ;  /* 0x000000040300a388 */ /* 0x0081e80000000c00 */
[----:B------:R0:W-:Y:S04]  /*10fe0*/  @!P2 STS.128 [R3+0x10], R8 ;  /* 0x000010080300a388 */ /* 0x0001e80000000c00 */
[----:B--2---:R0:W-:Y:S04]  /*10ff0*/  @!P3 STS.128 [R3], R16 ;  /* 0x000000100300b388 */ /* 0x0041e80000000c00 */
        /* <DEDUP_REMOVED lines=8> */
[----:B------:R-:W-:-:S06]  /*11080*/  LEA.HI.X R7, R4, UR5, R5, 0x5, P0 ;  /* 0x0000000504077c11 */ /* 0x000fcc00080f2c05 */
[----:B------:R-:W2:Y:S04]  /*11090*/  LDG.E.ENL2.256 R8, R4, desc[UR8][R6.64] ;  /* 0xfe0000080604797e */ /* 0x000ea80008121908 */
[----:B--2---:R1:W-:Y:S04]  /*110a0*/  STS.128 [R3], R4 ;  /* 0x0000000403007388 */ /* 0x0043e80000000c00 */
[----:B------:R1:W-:Y:S02]  /*110b0*/  STS.128 [R3+0x10], R8 ;  /* 0x0000100803007388 */ /* 0x0003e40000000c00 */
.L_x_55:
[----:B------:R-:W-:Y:S05]  /*110c0*/  BSYNC.RECONVERGENT B0 ;  /* 0x0000000000007941 */ /* 0x000fea0003800200 */
.L_x_54:
[----:B------:R-:W-:Y:S06]  /*110d0*/  BAR.SYNC.DEFER_BLOCKING 0x0 ;  /* 0x0000000000007b1d */ /* 0x000fec0000010000 */
[----:B------:R-:W-:Y:S05]  /*110e0*/  EXIT ;  /* 0x000000000000794d */ /* 0x000fea0003800000 */
.L_x_56:
        /* <DEDUP_REMOVED lines=9> */
.L_x_121:


//--------------------- .text._Z22stridedBandwidthKernelILi32ELi128EEvPKcmi --------------------------
	.section	.text._Z22stridedBandwidthKernelILi32ELi128EEvPKcmi,"ax",@progbits
	.align	128
        .global         _Z22stridedBandwidthKernelILi32ELi128EEvPKcmi
        .type           _Z22stridedBandwidthKernelILi32ELi128EEvPKcmi,@function
        .size           _Z22stridedBandwidthKernelILi32ELi128EEvPKcmi,(.L_x_122 - _Z22stridedBandwidthKernelILi32ELi128EEvPKcmi)
        .other          _Z22stridedBandwidthKernelILi32ELi128EEvPKcmi,@"STO_CUDA_ENTRY STV_DEFAULT"
_Z22stridedBandwidthKernelILi32ELi128EEvPKcmi:
.text._Z22stridedBandwidthKernelILi32ELi128EEvPKcmi:
        /* <DEDUP_REMOVED lines=1699> */
[----:B------:R-:W-:-:S04]  /*6a30*/  @!P2 IMAD R2, R2, UR12, RZ ;  /* 0x0000000c0202ac24 */ /* 0x000fc8000f8e02ff */
[C---:B------:R-:W-:Y:S02]  /*6a40*/  @!P2 IMAD R2, R26.reuse, UR13, R2 ;  /* 0x0000000d1a02ac24 */ /* 0x040fe4000f8e0202 */
[----:B------:R-:W-:-:S05]  /*6a50*/  @!P2 IMAD.WIDE.U32 R26, R26, UR12, RZ ;  /* 0x0000000c1a1aac25 */ /* 0x000fca000f8e00ff */
[----:B------:R-:W-:Y:S01]  /*6a60*/  @!P2 IADD3 R2, PT, PT, R27, R2, RZ ;  /* 0x000000021b02a210 */ /* 0x000fe20007ffe0ff */
[----:B------:R-:W-:Y:S01]  /*6a70*/  IMAD R27, R0, UR7, RZ ;  /* 0x00000007001b7c24 */ /* 0x000fe2000f8e02ff */
[----:B0-----:R-:W-:-:S04]  /*6a80*/  @!P2 LEA R28, P3, R26, R28, 0x5 ;  /* 0x0000001c1a1ca211 */ /* 0x001fc800078628ff */
[----:B------:R-:W-:Y:S01]  /*6a90*/  @!P2 LEA.HI.X R29, R26, R29, R2, 0x5, P3 ;  /* 0x0000001d1a1da211 */ /* 0x000fe200018f2c02 */
[----:B---3--:R0:W-:Y:S04]  /*6aa0*/  @!P1 STS.128 [R3], R20 ;  /* 0x0000001403009388 */ /* 0x0081e80000000c00 */
[----:B------:R1:W-:Y:S01]  /*6ab0*/  @!P1 STS.128 [R3+0x10], R8 ;  /* 0x0000100803009388 */ /* 0x0003e20000000c00 */
[----:B0-----:R-:W-:-:S04]  /*6ac0*/  IMAD.WIDE.U32 R22, R0, UR6, R24 ;  /* 0x0000000600167c25 */ /* 0x001fc8000f8e0018 */
[----:B------:R-:W-:Y:S01]  /*6ad0*/  IMAD.IADD R2, R23, 0x1, R27 ;  /* 0x0000000117027824 */ /* 0x000fe200078e021b */
[----:B-1----:R0:W3:Y:S01]  /*6ae0*/  @!P2 LDG.E.ENL2.256 R8, R12, desc[UR8][R28.64] ;  /* 0xfe0000081c0ca97e */ /* 0x0020e20008121908 */
[----:B------:R-:W-:-:S04]  /*6af0*/  ISETP.GE.U32.AND P1, PT, R22, UR10, PT ;  /* 0x0000000a16007c0c */ /* 0x000fc8000bf26070 */
[----:B------:R-:W-:-:S13]  /*6b00*/  ISETP.GE.U32.AND.EX P1, PT, R2, UR11, PT, P1 ;  /* 0x0000000b02007c0c */ /* 0x000fda000bf26110 */
[----:B------:R-:W1:Y:S01]  /*6b10*/  @!P1 LDC.64 R26, c[0x0][0x380] ;  /* 0x0000e000ff1a9b82 */ /* 0x000e620000000a00 */
[----:B------:R-:W-:-:S04]  /*6b20*/  @!P1 IMAD R2, R2, UR12, RZ ;  /* 0x0000000c02029c24 */ /* 0x000fc8000f8e02ff */
[C---:B------:R-:W-:Y:S02]  /*6b30*/  @!P1 IMAD R2, R22.reuse, UR13, R2 ;  /* 0x0000000d16029c24 */ /* 0x040fe4000f8e0202 */
[----:B------:R-:W-:-:S05]  /*6b40*/  @!P1 IMAD.WIDE.U32 R22, R22, UR12, RZ ;  /* 0x0000000c16169c25 */ /* 0x000fca000f8e00ff */
[----:B------:R-:W-:Y:S02]  /*6b50*/  @!P1 IADD3 R2, PT, PT, R23, R2, RZ ;  /* 0x0000000217029210 */ /* 0x000fe40007ffe0ff */
[----:B-1----:R-:W-:-:S04]  /*6b60*/  @!P1 LEA R20, P3, R22, R26, 0x5 ;  /* 0x0000001a16149211 */ /* 0x002fc800078628ff */
[----:B------:R-:W-:Y:S01]  /*6b70*/  @!P1 LEA.HI.X R21, R22, R27, R2, 0x5, P3 ;  /* 0x0000001b16159211 */ /* 0x000fe200018f2c02 */
[----:B--2---:R1:W-:Y:S05]  /*6b80*/  @!P0 STS.128 [R3], R4 ;  /* 0x0000000403008388 */ /* 0x0043ea0000000c00 */
        /* <DEDUP_REMOVED lines=45> */
[----:B0-----:R-:W-:-:S12]  /*6e60*/  IMAD R7, R0, UR7, RZ ;  /* 0x0000000700077c24 */ /* 0x001fd8000f8e02ff */
        /* <DEDUP_REMOVED lines=9> */
[----:B---3--:R0:W-:Y:S04]  /*6f00*/  @!P0 STS.128 [R3], R8 ;  /* 0x0000000803008388 */ /* 0x0081e80000000c00 */
[----:B------:R-:W-:Y:S01]  /*6f10*/  @!P0 STS.128 [R3+0x10], R12 ;  /* 0x0000100c03008388 */ /* 0x000fe20000000c00 */
        /* <DEDUP_REMOVED lines=20> */
[----:B------:R-:W-:Y:S01]  /*7060*/  IADD3 R2, PT, PT, R29, R27, RZ ;  /* 0x0000001b1d027210 */ /* 0x000fe20007ffe0ff */
[----:B-1----:R-:W-:-:S03]  /*7070*/  IMAD.WIDE.U32 R16, R0, UR6, R24 ;  /* 0x0000000600107c25 */ /* 0x002fc6000f8e0018 */
[----:B------:R-:W-:Y:S01]  /*7080*/  ISETP.GE.U32.AND.EX P2, PT, R2, UR11, PT, P2 ;  /* 0x0000000b02007c0c */ /* 0x000fe2000bf46120 */
[----:B------:R-:W-:-:S12]  /*7090*/  IMAD R19, R0, UR7, RZ ;  /* 0x0000000700137c24 */ /* 0x000fd8000f8e02ff */
        /* <DEDUP_REMOVED lines=33> */
[----:B------:R-:W-:Y:S01]  /*72b0*/  IMAD R15, R0, UR7, RZ ;  /* 0x00000007000f7c24 */ /* 0x000fe2000f8e02ff */
[----:B------:R-:W-:-:S07]  /*72c0*/  ISETP.GE.U32.AND P4, PT, R12, UR10, PT ;  /* 0x0000000a0c007c0c */ /* 0x000fce000bf86070 */
[----:B------:R-:W0:Y:S01]  /*72d0*/  @!P0 LDC.64 R26, c[0x0][0x380] ;  /* 0x0000e000ff1a8b82 */ /* 0x000e220000000a00 */
[----:B------:R-:W-:-:S04]  /*72e0*/  @!P0 IMAD R29, R2, UR12, RZ ;  /* 0x0000000c021d8c24 */ /* 0x000fc8000f8e02ff */
[C---:B------:R-:W-:Y:S02]  /*72f0*/  @!P0 IMAD R2, R28.reuse, UR13, R29 ;  /* 0x0000000d1c028c24 */ /* 0x040fe4000f8e021d */
[----:B------:R-:W-:-:S05]  /*7300*/  @!P0 IMAD.WIDE.U32 R28, R28, UR12, RZ ;  /* 0x0000000c1c1c8c25 */ /* 0x000fca000f8e00ff */
[----:B------:R-:W-:Y:S02]  /*7310*/  @!P0 IADD3 R2, PT, PT, R29, R2, RZ ;  /* 0x000000021d028210 */ /* 0x000fe40007ffe0ff */
[----:B0-----:R-:W-:-:S04]  /*7320*/  @!P0 LEA R26, P3, R28, R26, 0x5 ;  /* 0x0000001a1c1a8211 */ /* 0x001fc800078628ff */
[----:B------:R-:W-:Y:S01]  /*7330*/  @!P0 LEA.HI.X R27, R28, R27, R2, 0x5, P3 ;  /* 0x0000001b1c1b8211 */ /* 0x000fe200018f2c02 */
[----:B------:R-:W-:-:S05]  /*7340*/  IMAD.IADD R2, R13, 0x1, R15 ;  /* 0x000000010d027824 */ /* 0x000fca00078e020f */
[----:B------:R-:W-:-:S13]  /*7350*/  ISETP.GE.U32.AND.EX P4, PT, R2, UR11, PT, P4 ;  /* 0x0000000b02007c0c */ /* 0x000fda000bf86140 */
[----:B------:R-:W0:Y:S01]  /*7360*/  @!P4 LDC.64 R14, c[0x0][0x380] ;  /* 0x0000e000ff0ecb82 */ /* 0x000e220000000a00 */
[----:B---3--:R-:W-:Y:S04]  /*7370*/  @!P2 STS.128 [R3], R4 ;  /* 0x000000040300a388 */ /* 0x008fe80000000c00 */
[----:B------:R1:W-:Y:S04]  /*7380*/  @!P2 STS.128 [R3+0x10], R8 ;  /* 0x000010080300a388 */ /* 0x0003e80000000c00 */
[----:B-1----:R1:W3:Y:S01]  /*7390*/  @!P0 LDG.E.ENL2.256 R8, R4, desc[UR8][R26.64] ;  /* 0xfe0000081a04897e */ /* 0x0022e20008121908 */
[----:B------:R-:W-:-:S04]  /*73a0*/  @!P4 IMAD R13, R2, UR12, RZ ;  /* 0x0000000c020dcc24 */ /* 0x000fc8000f8e02ff */
[C---:B------:R-:W-:Y:S02]  /*73b0*/  @!P4 IMAD R29, R12.reuse, UR13, R13 ;  /* 0x0000000d0c1dcc24 */ /* 0x040fe4000f8e020d */
[----:B------:R-:W-:-:S03]  /*73c0*/  @!P4 IMAD.WIDE.U32 R12, R12, UR12, RZ ;  /* 0x0000000c0c0ccc25 */ /* 0x000fc6000f8e00ff */
[----:B0-----:R-:W-:Y:S02]  /*73d0*/  @!P4 LEA R14, P2, R12, R14, 0x5 ;  /* 0x0000000e0c0ec211 */ /* 0x001fe400078428ff */
[----:B------:R-:W-:-:S04]  /*73e0*/  @!P4 IADD3 R2, PT, PT, R13, R29, RZ ;  /* 0x0000001d0d02c210 */ /* 0x000fc80007ffe0ff */
        /* <DEDUP_REMOVED lines=162> */
[----:B------:R-:W-:Y:S01]  /*7e10*/  @!P3 IMAD R17, R2, UR12, RZ ;  /* 0x0000000c0211bc24 */ /* 0x000fe2000f8e02ff */
[----:B---3--:R-:W-:Y:S04]  /*7e20*/  @!P0 STS.128 [R3], R4 ;  /* 0x0000000403008388 */ /* 0x008fe80000000c00 */
[----:B------:R1:W-:Y:S04]  /*7e30*/  @!P0 STS.128 [R3+0x10], R8 ;  /* 0x0000100803008388 */ /* 0x0003e80000000c00 */
[----:B-1----:R1:W3:Y:S01]  /*7e40*/  @!P2 LDG.E.ENL2.256 R8, R4, desc[UR8][R26.64] ;  /* 0xfe0000081a04a97e */ /* 0x0022e20008121908 */
[----:B------:R-:W-:-:S02]  /*7e50*/  @!P3 IMAD R29, R16, UR13, R17 ;  /* 0x0000000d101dbc24 */ /* 0x000fc4000f8e0211 */
        /* <DEDUP_REMOVED lines=64> */
[C---:B------:R-:W-:Y:S01]  /*8260*/  @!P3 IMAD R29, R16.reuse, UR13, R17 ;  /* 0x0000000d101dbc24 */ /* 0x040fe2000f8e0211 */
[----:B---3--:R-:W-:Y:S04]  /*8270*/  @!P1 STS.128 [R3], R4 ;  /* 0x0000000403009388 */ /* 0x008fe80000000c00 */
[----:B------:R1:W-:Y:S04]  /*8280*/  @!P1 STS.128 [R3+0x10], R8 ;  /* 0x0000100803009388 */ /* 0x0003e80000000c00 */
[----:B-1----:R1:W3:Y:S01]  /*8290*/  @!P2 LDG.E.ENL2.256 R8, R4, desc[UR8][R26.64] ;  /* 0xfe0000081a04a97e */ /* 0x0022e20008121908 */
        /* <DEDUP_REMOVED lines=31> */
[----:B------:R-:W-:Y:S01]  /*8490*/  @!P0 IMAD.WIDE.U32 R12, R12, UR12, RZ ;  /* 0x0000000c0c0c8c25 */ /* 0x000fe2000f8e00ff */
[----:B---3--:R-:W-:Y:S04]  /*84a0*/  @!P2 STS.128 [R3], R4 ;  /* 0x000000040300a388 */ /* 0x008fe80000000c00 */
[----:B------:R1:W-:Y:S04]  /*84b0*/  @!P2 STS.128 [R3+0x10], R8 ;  /* 0x000010080300a388 */ /* 0x0003e80000000c00 */
[----:B-1----:R1:W3:Y:S01]  /*84c0*/  @!P1 LDG.E.ENL2.256 R8, R4, desc[UR8][R26.64] ;  /* 0xfe0000081a04997e */ /* 0x0022e20008121908 */
[----:B0-----:R-:W-:-:S02]  /*84d0*/  @!P0 LEA R14, P2, R12, R14, 0x5 ;  /* 0x0000000e0c0e8211 */ /* 0x001fc400078428ff */
[----:B------:R-:W-:-:S04]  /*84e0*/  @!P0 IADD3 R2, PT, PT, R13, R29, RZ ;  /* 0x0000001d0d028210 */ /* 0x000fc80007ffe0ff */
[----:B------:R-:W-:Y:S01]  /*84f0*/  @!P0 LEA.HI.X R15, R12, R15, R2, 0x5, P2 ;  /* 0x0000000f0c0f8211 */ /* 0x000fe200010f2c02 */
[----:B--2---:R0:W-:Y:S05]  /*8500*/  @!P3 STS.128 [R3], R20 ;  /* 0x000000140300b388 */ /* 0x0041ea0000000c00 */
        /* <DEDUP_REMOVED lines=26> */
[----:B0-----:R-:W0:Y:S08]  /*86b0*/  @!P2 LDC.64 R4, c[0x0][0x380] ;  /* 0x0000e000ff04ab82 */ /* 0x001e300000000a00 */
[----:B------:R-:W3:Y:S01]  /*86c0*/  @!P3 LDC.64 R6, c[0x0][0x380] ;  /* 0x0000e000ff06bb82 */ /* 0x000ee20000000a00 */
[----:B0-----:R-:W-:-:S04]  /*86d0*/  @!P2 LEA R4, P4, R26, R4, 0x5 ;  /* 0x000000041a04a211 */ /* 0x001fc800078828ff */
[----:B------:R-:W-:Y:S02]  /*86e0*/  @!P2 LEA.HI.X R5, R26, R5, R2, 0x5, P4 ;  /* 0x000000051a05a211 */ /* 0x000fe400020f2c02 */
[----:B---3--:R-:W-:-:S04]  /*86f0*/  @!P3 LEA R16, P4, R18, R6, 0x5 ;  /* 0x000000061210b211 */ /* 0x008fc800078828ff */
[----:B------:R-:W-:Y:S02]  /*8700*/  @!P3 LEA.HI.X R17, R18, R7, R17, 0x5, P4 ;  /* 0x000000071211b211 */ /* 0x000fe400020f2c11 */
[----:B-1----:R-:W3:Y:S04]  /*8710*/  @!P2 LDG.E.ENL2.256 R8, R4, desc[UR8][R4.64] ;  /* 0xfe0000080404a97e */ /* 0x002ee80008121908 */
[----:B--2---:R0:W-:Y:S04]  /*8720*/  @!P0 STS.128 [R3], R20 ;  /* 0x0000001403008388 */ /* 0x0041e80000000c00 */
[----:B0-----:R-:W2:Y:S01]  /*8730*/  @!P3 LDG.E.ENL2.256 R20, R16, desc[UR8][R16.64] ;  /* 0xfe0000081010b97e */ /* 0x001ea20008121914 */
        /* <DEDUP_REMOVED lines=24> */
.L_x_58:
[----:B------:R-:W-:Y:S05]  /*88c0*/  BSYNC.RECONVERGENT B0 ;  /* 0x0000000000007941 */ /* 0x000fea0003800200 */
.L_x_57:
[----:B------:R-:W-:Y:S06]  /*88d0*/  BAR.SYNC.DEFER_BLOCKING 0x0 ;  /* 0x0000000000007b1d */ /* 0x000fec0000010000 */
[----:B------:R-:W-:Y:S05]  /*88e0*/  EXIT ;  /* 0x000000000000794d */ /* 0x000fea0003800000 */
.L_x_59:
        /* <DEDUP_REMOVED lines=9> */
.L_x_122:


//--------------------- .text._Z22stridedBandwidthKernelILi32ELi64EEvPKcmi --------------------------
	.section	.text._Z22stridedBandwidthKernelILi32ELi64EEvPKcmi,"ax",@progbits
	.align	128
        .global         _Z22stridedBandwidthKernelILi32ELi64EEvPKcmi
        .type           _Z22stridedBandwidthKernelILi32ELi64EEvPKcmi,@function
        .size           _Z22stridedBandwidthKernelILi32ELi64EEvPKcmi,(.L_x_123 - _Z22stridedBandwidthKernelILi32ELi64EEvPKcmi)
        .other          _Z22stridedBandwidthKernelILi32ELi64EEvPKcmi,@"STO_CUDA_ENTRY STV_DEFAULT"
_Z22stridedBandwidthKernelILi32ELi64EEvPKcmi:
.text._Z22stridedBandwidthKernelILi32ELi64EEvPKcmi:
        /* <DEDUP_REMOVED lines=1100> */
.L_x_61:
[----:B------:R-:W-:Y:S05]  /*44c0*/  BSYNC.RECONVERGENT B0 ;  /* 0x0000000000007941 */ /* 0x000fea0003800200 */
.L_x_60:
[----:B------:R-:W-:Y:S06]  /*44d0*/  BAR.SYNC.DEFER_BLOCKING 0x0 ;  /* 0x0000000000007b1d */ /* 0x000fec0000010000 */
[----:B------:R-:W-:Y:S05]  /*44e0*/  EXIT ;  /* 0x000000000000794d */ /* 0x000fea0003800000 */
.L_x_62:
        /* <DEDUP_REMOVED lines=9> */
.L_x_123:


//--------------------- .text._Z22stridedBandwidthKernelILi32ELi32EEvPKcmi --------------------------
	.section	.text._Z22stridedBandwidthKernelILi32ELi32EEvPKcmi,"ax",@progbits
	.align	128
        .global         _Z22stridedBandwidthKernelILi32ELi32EEvPKcmi
        .type           _Z22stridedBandwidthKernelILi32ELi32EEvPKcmi,@function
        .size           _Z22stridedBandwidthKernelILi32ELi32EEvPKcmi,(.L_x_124 - _Z22stridedBandwidthKernelILi32ELi32EEvPKcmi)
        .other          _Z22stridedBandwidthKernelILi32ELi32EEvPKcmi,@"STO_CUDA_ENTRY STV_DEFAULT"
_Z22stridedBandwidthKernelILi32ELi32EEvPKcmi:
.text._Z22stridedBandwidthKernelILi32ELi32EEvPKcmi:
        /* <DEDUP_REMOVED lines=38> */
[----:B------:R-:W-:-:S03]  /*0260*/  IMAD.WIDE.U32 R2, R0, UR7, R24 ;  /* 0x0000000700027c25 */ /* 0x000fc6000f8e0018 */
[----:B------:R-:W-:Y:S02]  /*0270*/  ISETP.GE.U32.AND P0, PT, R2, UR10, PT ;  /* 0x0000000a02007c0c */ /* 0x000fe4000bf06070 */
[----:B------:R-:W3:Y:S01]  /*0280*/  @!P1 LDG.E.ENL2.256 R20, R16, desc[UR8][R16.64] ;  /* 0xfe0000081010997e */ /* 0x000ee20008121914 */
[----:B------:R-:W-:Y:S01]  /*0290*/  IADD3 R3, PT, PT, R3, R9, RZ ;  /* 0x0000000903037210 */ /* 0x000fe20007ffe0ff */
[----:B------:R-:W0:Y:S01]  /*02a0*/  S2UR UR5, SR_CgaCtaId ;  /* 0x00000000000579c3 */ /* 0x000e220000008800 */
[----:B------:R-:W-:Y:S02]  /*02b0*/  UMOV UR4, 0x400 ;  /* 0x0000040000047882 */ /* 0x000fe40000000000 */
[----:B------:R-:W-:-:S13]  /*02c0*/  ISETP.GE.U32.AND.EX P0, PT, R3, UR11, PT, P0 ;  /* 0x0000000b03007c0c */ /* 0x000fda000bf06100 */
[----:B------:R-:W1:Y:S01]  /*02d0*/  @!P0 LDC.64 R8, c[0x0][0x380] ;  /* 0x0000e000ff088b82 */ /* 0x000e620000000a00 */
[----:B------:R-:W-:-:S04]  /*02e0*/  @!P0 IMAD R3, R3, UR13, RZ ;  /* 0x0000000d03038c24 */ /* 0x000fc8000f8e02ff */
[C---:B------:R-:W-:Y:S02]  /*02f0*/  @!P0 IMAD R11, R2.reuse, UR14, R3 ;  /* 0x0000000e020b8c24 */ /* 0x040fe4000f8e0203 */
[----:B------:R-:W-:Y:S01]  /*0300*/  @!P0 IMAD.WIDE.U32 R2, R2, UR13, RZ ;  /* 0x0000000d02028c25 */ /* 0x000fe2000f8e00ff */
[----:B0-----:R-:W-:-:S03]  /*0310*/  ULEA UR4, UR5, UR4, 0x18 ;  /* 0x0000000405047291 */ /* 0x001fc6000f8ec0ff */
        /* <DEDUP_REMOVED lines=16> */
[----:B0-----:R-:W-:-:S12]  /*0420*/  IMAD.WIDE.U32 R14, R0, UR5, R24 ;  /* 0x00000005000e7c25 */ /* 0x001fd8000f8e0018 */
        /* <DEDUP_REMOVED lines=37> */
[----:B------:R-:W-:-:S04]  /*0680*/  @!P0 IMAD.WIDE.U32 R28, R28, UR13, RZ ;  /* 0x0000000d1c1c8c25 */ /* 0x000fc8000f8e00ff */
[----:B------:R-:W-:Y:S01]  /*0690*/  @!P0 IMAD.IADD R2, R29, 0x1, R2 ;  /* 0x000000011d028824 */ /* 0x000fe200078e0202 */
[----:B0-----:R-:W-:-:S04]  /*06a0*/  @!P0 LEA R10, P3, R28, R26, 0x5 ;  /* 0x0000001a1c0a8211 */ /* 0x001fc800078628ff */
[----:B------:R-:W-:Y:S01]  /*06b0*/  @!P0 LEA.HI.X R11, R28, R27, R2, 0x5, P3 ;  /* 0x0000001b1c0b8211 */ /* 0x000fe200018f2c02 */
[----:B------:R-:W-:-:S05]  /*06c0*/  IMAD.WIDE.U32 R26, R0, UR5, R24 ;  /* 0x00000005001a7c25 */ /* 0x000fca000f8e0018 */
[----:B------:R-:W-:Y:S01]  /*06d0*/  IADD3 R2, PT, PT, R27, R9, RZ ;  /* 0x000000091b027210 */ /* 0x000fe20007ffe0ff */
        /* <DEDUP_REMOVED lines=21> */
[----:B------:R-:W-:Y:S02]  /*0830*/  UIADD3.X UR7, UPT, UPT, URZ, UR7, URZ, UP0, !UPT ;  /* 0x00000007ff077290 */ /* 0x000fe400087fe4ff */
[----:B------:R-:W-:-:S05]  /*0840*/  IMAD.IADD R2, R29, 0x1, R27 ;  /* 0x000000011d027824 */ /* 0x000fca00078e021b */
        /* <DEDUP_REMOVED lines=9> */
[----:B------:R-:W-:Y:S02]  /*08e0*/  @!P1 LEA.HI.X R27, R28, R27, R2, 0x5, P3 ;  /* 0x0000001b1c1b9211 */ /* 0x000fe400018f2c02 */
[----:B------:R-:W-:Y:S01]  /*08f0*/  IADD3 R2, PT, PT, R13, R15, RZ ;  /* 0x0000000f0d027210 */ /* 0x000fe20007ffe0ff */
        /* <DEDUP_REMOVED lines=8> */
[----:B------:R-:W-:-:S04]  /*0980*/  @!P0 IMAD.WIDE.U32 R12, R12, UR13, RZ ;  /* 0x0000000d0c0c8c25 */ /* 0x000fc8000f8e00ff */
[----:B------:R-:W-:Y:S01]  /*0990*/  @!P0 IMAD.IADD R2, R13, 0x1, R29 ;  /* 0x000000010d028824 */ /* 0x000fe200078e021d */
        /* <DEDUP_REMOVED lines=126> */
[----:B------:R-:W-:-:S04]  /*1180*/  ISETP.GE.U32.AND P1, PT, R26, UR10, PT ;  /* 0x0000000a1a007c0c */ /* 0x000fc8000bf26070 */
[----:B------:R-:W-:-:S13]  /*1190*/  ISETP.GE.U32.AND.EX P1, PT, R2, UR11, PT, P1 ;  /* 0x0000000b02007c0c */ /* 0x000fda000bf26110 */
[----:B------:R-:W0:Y:S01]  /*11a0*/  @!P1 LDC.64 R28, c[0x0][0x380] ;  /* 0x0000e000ff1c9b82 */ /* 0x000e220000000a00 */
[----:B---3--:R1:W-:Y:S04]  /*11b0*/  @!P2 STS.128 [R3], R16 ;  /* 0x000000100300a388 */ /* 0x0083e80000000c00 */
[----:B------:R-:W-:Y:S04]  /*11c0*/  @!P2 STS.128 [R3+0x10], R20 ;  /* 0x000010140300a388 */ /* 0x000fe80000000c00 */
[----:B-1----:R-:W3:Y:S01]  /*11d0*/  @!P0 LDG.E.ENL2.256 R16, R12, desc[UR8][R12.64] ;  /* 0xfe0000080c0c897e */ /* 0x002ee20008121910 */
[----:B------:R-:W-:-:S04]  /*11e0*/  @!P1 IMAD R27, R2, UR13, RZ ;  /* 0x0000000d021b9c24 */ /* 0x000fc8000f8e02ff */
[C---:B------:R-:W-:Y:S02]  /*11f0*/  @!P1 IMAD R2, R26.reuse, UR14, R27 ;  /* 0x0000000e1a029c24 */ /* 0x040fe4000f8e021b */
[----:B------:R-:W-:-:S03]  /*1200*/  @!P1 IMAD.WIDE.U32 R26, R26, UR13, RZ ;  /* 0x0000000d1a1a9c25 */ /* 0x000fc6000f8e00ff */
[----:B0-----:R-:W-:Y:S02]  /*1210*/  @!P1 LEA R28, P2, R26, R28, 0x5 ;  /* 0x0000001c1a1c9211 */ /* 0x001fe400078428ff */
[----:B------:R-:W-:-:S04]  /*1220*/  @!P1 IADD3 R2, PT, PT, R27, R2, RZ ;  /* 0x000000021b029210 */ /* 0x000fc80007ffe0ff */
        /* <DEDUP_REMOVED lines=11> */
[----:B------:R-:W-:-:S03]  /*12e0*/  IADD3 R2, PT, PT, R29, R27, RZ ;  /* 0x0000001b1d027210 */ /* 0x000fc60007ffe0ff */
[----:B-1----:R-:W-:Y:S01]  /*12f0*/  IMAD R7, R0, UR7, RZ ;  /* 0x0000000700077c24 */ /* 0x002fe2000f8e02ff */
        /* <DEDUP_REMOVED lines=252> */
.L_x_64:
[----:B------:R-:W-:Y:S05]  /*22c0*/  BSYNC.RECONVERGENT B0 ;  /* 0x0000000000007941 */ /* 0x000fea0003800200 */
.L_x_63:
[----:B------:R-:W-:Y:S06]  /*22d0*/  BAR.SYNC.DEFER_BLOCKING 0x0 ;  /* 0x0000000000007b1d */ /* 0x000fec0000010000 */
[----:B------:R-:W-:Y:S05]  /*22e0*/  EXIT ;  /* 0x000000000000794d */ /* 0x000fea0003800000 */
.L_x_65:
        /* <DEDUP_REMOVED lines=9> */
.L_x_124:


//--------------------- .text._Z22stridedBandwidthKernelILi32ELi16EEvPKcmi --------------------------
	.section	.text._Z22stridedBandwidthKernelILi32ELi16EEvPKcmi,"ax",@progbits
	.align	128
        .global         _Z22stridedBandwidthKernelILi32ELi16EEvPKcmi
        .type           _Z22stridedBandwidthKernelILi32ELi16EEvPKcmi,@function
        .size           _Z22stridedBandwidthKernelILi32ELi16EEvPKcmi,(.L_x_125 - _Z22stridedBandwidthKernelILi32ELi16EEvPKcmi)
        .other          _Z22stridedBandwidthKernelILi32ELi16EEvPKcmi,@"STO_CUDA_ENTRY STV_DEFAULT"
_Z22stridedBandwidthKernelILi32ELi16EEvPKcmi:
.text._Z22stridedBandwidthKernelILi32ELi16EEvPKcmi:
        /* <DEDUP_REMOVED lines=28> */
[----:B------:R-:W-:-:S04]  /*01c0*/  IMAD.IADD R2, R17, 0x1, R3 ;  /* 0x0000000111027824 */ /* 0x000fc800078e0203 */
[----:B------:R-:W-:Y:S01]  /*01d0*/  IMAD R19, R0, UR8, RZ ;  /* 0x0000000800137c24 */ /* 0x000fe2000f8e02ff */
[----:B------:R-:W-:-:S13]  /*01e0*/  ISETP.GE.U32.AND.EX P2, PT, R2, UR13, PT, P2 ;  /* 0x0000000d02007c0c */ /* 0x000fda000bf46120 */
[----:B------:R-:W0:Y:S01]  /*01f0*/  @!P2 LDC.64 R8, c[0x0][0x380] ;  /* 0x0000e000ff08ab82 */ /* 0x000e220000000a00 */
[----:B------:R-:W-:Y:S02]  /*0200*/  @!P2 IMAD R17, R2, UR14, RZ ;  /* 0x0000000e0211ac24 */ /* 0x000fe4000f8e02ff */
[----:B------:R-:W-:-:S04]  /*0210*/  IMAD.WIDE.U32 R2, R0, UR7, R24 ;  /* 0x0000000700027c25 */ /* 0x000fc8000f8e0018 */
[----:B------:R-:W-:Y:S01]  /*0220*/  @!P2 IMAD.WIDE.U32 R10, R16, UR14, RZ ;  /* 0x0000000e100aac25 */ /* 0x000fe2000f8e00ff */
[----:B------:R-:W-:Y:S02]  /*0230*/  ISETP.GE.U32.AND P3, PT, R2, UR12, PT ;  /* 0x0000000c02007c0c */ /* 0x000fe4000bf66070 */
[----:B------:R-:W-:Y:S01]  /*0240*/  IADD3 R3, PT, PT, R3, R19, RZ ;  /* 0x0000001303037210 */ /* 0x000fe20007ffe0ff */
[----:B------:R-:W-:-:S03]  /*0250*/  @!P2 IMAD R17, R16, UR9, R17 ;  /* 0x000000091011ac24 */ /* 0x000fc6000f8e0211 */
[----:B------:R-:W-:Y:S02]  /*0260*/  ISETP.GE.U32.AND.EX P3, PT, R3, UR13, PT, P3 ;  /* 0x0000000d03007c0c */ /* 0x000fe4000bf66130 */
[----:B0-----:R-:W-:Y:S02]  /*0270*/  @!P2 LEA R16, P1, R10, R8, 0x5 ;  /* 0x000000080a10a211 */ /* 0x001fe400078228ff */
[----:B------:R-:W-:-:S04]  /*0280*/  @!P2 IADD3 R8, PT, PT, R11, R17, RZ ;  /* 0x000000110b08a210 */ /* 0x000fc80007ffe0ff */
[----:B------:R-:W-:Y:S01]  /*0290*/  @!P2 LEA.HI.X R17, R10, R9, R8, 0x5, P1 ;  /* 0x000000090a11a211 */ /* 0x000fe200008f2c08 */
[----:B------:R-:W0:Y:S05]  /*02a0*/  S2UR UR5, SR_CgaCtaId ;  /* 0x00000000000579c3 */ /* 0x000e2a0000008800 */
[----:B------:R-:W3:Y:S01]  /*02b0*/  @!P2 LDG.E.ENL2.256 R20, R16, desc[UR10][R16.64] ;  /* 0xfe00000a1010a97e */ /* 0x000ee20008121914 */
[----:B------:R-:W-:Y:S01]  /*02c0*/  @!P3 IMAD R3, R3, UR14, RZ ;  /* 0x0000000e0303bc24 */ /* 0x000fe2000f8e02ff */
[----:B------:R-:W-:Y:S01]  /*02d0*/  UMOV UR4, 0x400 ;  /* 0x0000040000047882 */ /* 0x000fe20000000000 */
[----:B------:R-:W1:Y:S02]  /*02e0*/  @!P3 LDC.64 R8, c[0x0][0x380] ;  /* 0x0000e000ff08bb82 */ /* 0x000e640000000a00 */
[----:B------:R-:W-:-:S02]  /*02f0*/  @!P3 IMAD R11, R2, UR9, R3 ;  /* 0x00000009020bbc24 */ /* 0x000fc4000f8e0203 */
[----:B------:R-:W-:-:S04]  /*0300*/  @!P3 IMAD.WIDE.U32 R2, R2, UR14, RZ ;  /* 0x0000000e0202bc25 */ /* 0x000fc8000f8e00ff */
[----:B------:R-:W-:Y:S01]  /*0310*/  @!P3 IMAD.IADD R3, R3, 0x1, R11 ;  /* 0x000000010303b824 */ /* 0x000fe200078e020b */
[----:B0-----:R-:W-:Y:S01]  /*0320*/  ULEA UR4, UR5, UR4, 0x18 ;  /* 0x0000000405047291 */ /* 0x001fe2000f8ec0ff */
        /* <DEDUP_REMOVED lines=26> */
[C---:B------:R-:W-:Y:S01]  /*04d0*/  ISETP.GE.U32.AND.EX P1, PT, R2.reuse, UR13, PT, P1 ;  /* 0x0000000d02007c0c */ /* 0x040fe2000bf26110 */
[----:B---3--:R-:W-:Y:S04]  /*04e0*/  @!P2 STS.128 [R3], R16 ;  /* 0x000000100300a388 */ /* 0x008fe80000000c00 */
[----:B------:R0:W-:Y:S08]  /*04f0*/  @!P2 STS.128 [R3+0x10], R20 ;  /* 0x000010140300a388 */ /* 0x0001f00000000c00 */
        /* <DEDUP_REMOVED lines=8> */
[----:B------:R-:W-:Y:S01]  /*0580*/  UIADD3 UR5, UP0, UPT, UR6, UR5, URZ ;  /* 0x0000000506057290 */ /* 0x000fe2000ff1e0ff */
[----:B--2---:R1:W-:Y:S04]  /*0590*/  @!P3 STS.128 [R3], R4 ;  /* 0x000000040300b388 */ /* 0x0043e80000000c00 */
[----:B-1----:R-:W2:Y:S01]  /*05a0*/  @!P1 LDG.E.ENL2.256 R12, R4, desc[UR10][R14.64] ;  /* 0xfe00000a0e04997e */ /* 0x002ea2000812190c */
[----:B------:R-:W-:Y:S01]  /*05b0*/  UIADD3.X UR7, UPT, UPT, URZ, UR7, URZ, UP0, !UPT ;  /* 0x00000007ff077290 */ /* 0x000fe200087fe4ff */
[C---:B------:R-:W-:Y:S01]  /*05c0*/  IMAD.WIDE.U32 R28, R0.reuse, UR5, R24 ;  /* 0x00000005001c7c25 */ /* 0x040fe2000f8e0018 */
[----:B------:R-:W-:Y:S01]  /*05d0*/  UIADD3 UR5, UP0, UPT, UR6, UR5, URZ ;  /* 0x0000000506057290 */ /* 0x000fe2000ff1e0ff */
[----:B------:R1:W-:Y:S03]  /*05e0*/  @!P3 STS.128 [R3+0x10], R8 ;  /* 0x000010080300b388 */ /* 0x0003e60000000c00 */
        /* <DEDUP_REMOVED lines=10> */
[----:B------:R-:W-:-:S04]  /*0690*/  @!P2 IMAD.WIDE.U32 R28, R28, UR14, RZ ;  /* 0x0000000e1c1cac25 */ /* 0x000fc8000f8e00ff */
[----:B------:R-:W-:Y:S01]  /*06a0*/  @!P2 IMAD.IADD R2, R29, 0x1, R2 ;  /* 0x000000011d02a824 */ /* 0x000fe200078e0202 */
[----:B0-----:R-:W-:-:S04]  /*06b0*/  @!P2 LEA R26, P3, R28, R26, 0x5 ;  /* 0x0000001a1c1aa211 */ /* 0x001fc800078628ff */
[----:B------:R-:W-:Y:S02]  /*06c0*/  @!P2 LEA.HI.X R27, R28, R27, R2, 0x5, P3 ;  /* 0x0000001b1c1ba211 */ /* 0x000fe400018f2c02 */
[----:B------:R-:W-:Y:S02]  /*06d0*/  ISETP.GE.U32.AND P3, PT, R8, UR12, PT ;  /* 0x0000000c08007c0c */ /* 0x000fe4000bf66070 */
[----:B------:R-:W-:-:S04]  /*06e0*/  IADD3 R2, PT, PT, R9, R11, RZ ;  /* 0x0000000b09027210 */ /* 0x000fc80007ffe0ff */
[----:B------:R-:W-:Y:S01]  /*06f0*/  ISETP.GE.U32.AND.EX P3, PT, R2, UR13, PT, P3 ;  /* 0x0000000d02007c0c */ /* 0x000fe2000bf66130 */
[----:B---3--:R-:W-:-:S12]  /*0700*/  @!P0 STS.128 [R3], R16 ;  /* 0x0000001003008388 */ /* 0x008fd80000000c00 */
[----:B------:R-:W0:Y:S01]  /*0710*/  @!P3 LDC.64 R10, c[0x0][0x380] ;  /* 0x0000e000ff0abb82 */ /* 0x000e220000000a00 */
        /* <DEDUP_REMOVED lines=8> */
[----:B------:R-:W-:Y:S01]  /*07a0*/  UIADD3 UR5, UP0, UPT, UR6, UR5, URZ ;  /* 0x0000000506057290 */ /* 0x000fe2000ff1e0ff */
[----:B--2---:R0:W-:Y:S04]  /*07b0*/  @!P1 STS.128 [R3], R4 ;  /* 0x0000000403009388 */ /* 0x0041e80000000c00 */
[----:B0-----:R-:W2:Y:S01]  /*07c0*/  @!P3 LDG.E.ENL2.256 R4, R8, desc[UR10][R10.64] ;  /* 0xfe00000a0a08b97e */ /* 0x001ea20008121904 */
[----:B------:R-:W-:Y:S01]  /*07d0*/  UIADD3.X UR7, UPT, UPT, URZ, UR7, URZ, UP0, !UPT ;  /* 0x00000007ff077290 */ /* 0x000fe200087fe4ff */
[C---:B------:R-:W-:Y:S01]  /*07e0*/  IMAD.WIDE.U32 R28, R0.reuse, UR5, R24 ;  /* 0x00000005001c7c25 */ /* 0x040fe2000f8e0018 */
[----:B------:R-:W-:Y:S01]  /*07f0*/  UIADD3 UR5, UP0, UPT, UR6, UR5, URZ ;  /* 0x0000000506057290 */ /* 0x000fe2000ff1e0ff */
[----:B------:R0:W-:Y:S03]  /*0800*/  @!P1 STS.128 [R3+0x10], R12 ;  /* 0x0000100c03009388 */ /* 0x0001e60000000c00 */
[----:B-1----:R-:W-:Y:S01]  /*0810*/  IMAD R27, R0, UR7, RZ ;  /* 0x00000007001b7c24 */ /* 0x002fe2000f8e02ff */
[----:B------:R-:W-:Y:S01]  /*0820*/  ISETP.GE.U32.AND P1, PT, R28, UR12, PT ;  /* 0x0000000c1c007c0c */ /* 0x000fe2000bf26070 */
[----:B------:R-:W-:-:S02]  /*0830*/  UIADD3.X UR7, UPT, UPT, URZ, UR7, URZ, UP0, !UPT ;  /* 0x00000007ff077290 */ /* 0x000fc400087fe4ff */
[----:B------:R-:W-:-:S05]  /*0840*/  IMAD.IADD R2, R29, 0x1, R27 ;  /* 0x000000011d027824 */ /* 0x000fca00078e021b */
        /* <DEDUP_REMOVED lines=9> */
[----:B------:R-:W-:-:S03]  /*08e0*/  IMAD.WIDE.U32 R26, R0, UR5, R24 ;  /* 0x00000005001a7c25 */ /* 0x000fc6000f8e0018 */
[----:B------:R-:W-:Y:S02]  /*08f0*/  ISETP.GE.U32.AND P0, PT, R26, UR12, PT ;  /* 0x0000000c1a007c0c */ /* 0x000fe4000bf06070 */
[----:B------:R-:W-:-:S04]  /*0900*/  IADD3 R2, PT, PT, R27, R15, RZ ;  /* 0x0000000f1b027210 */ /* 0x000fc80007ffe0ff */
[----:B------:R-:W-:Y:S01]  /*0910*/  ISETP.GE.U32.AND.EX P0, PT, R2, UR13, PT, P0 ;  /* 0x0000000d02007c0c */ /* 0x000fe2000bf06100 */
[----:B---3--:R0:W-:-:S12]  /*0920*/  @!P2 STS.128 [R3], R16 ;  /* 0x000000100300a388 */ /* 0x0081d80000000c00 */
[----:B------:R-:W1:Y:S01]  /*0930*/  @!P0 LDC.64 R28, c[0x0][0x380] ;  /* 0x0000e000ff1c8b82 */ /* 0x000e620000000a00 */
[----:B------:R-:W-:Y:S04]  /*0940*/  @!P2 STS.128 [R3+0x10], R20 ;  /* 0x000010140300a388 */ /* 0x000fe80000000c00 */
[----:B0-----:R-:W3:Y:S01]  /*0950*/  @!P1 LDG.E.ENL2.256 R16, R12, desc[UR10][R12.64] ;  /* 0xfe00000a0c0c997e */ /* 0x001ee20008121910 */
[----:B------:R-:W-:-:S04]  /*0960*/  @!P0 IMAD R27, R2, UR14, RZ ;  /* 0x0000000e021b8c24 */ /* 0x000fc8000f8e02ff */
[C---:B------:R-:W-:Y:S02]  /*0970*/  @!P0 IMAD R2, R26.reuse, UR9, R27 ;  /* 0x000000091a028c24 */ /* 0x040fe4000f8e021b */
[----:B------:R-:W-:-:S04]  /*0980*/  @!P0 IMAD.WIDE.U32 R26, R26, UR14, RZ ;  /* 0x0000000e1a1a8c25 */ /* 0x000fc8000f8e00ff */
[----:B------:R-:W-:Y:S01]  /*0990*/  @!P0 IMAD.IADD R2, R27, 0x1, R2 ;  /* 0x000000011b028824 */ /* 0x000fe200078e0202 */
[----:B-1----:R-:W-:-:S04]  /*09a0*/  @!P0 LEA R28, P2, R26, R28, 0x5 ;  /* 0x0000001c1a1c8211 */ /* 0x002fc800078428ff */
[----:B------:R-:W-:Y:S01]  /*09b0*/  @!P0 LEA.HI.X R29, R26, R29, R2, 0x5, P2 ;  /* 0x0000001d1a1d8211 */ /* 0x000fe200010f2c02 */
[----:B------:R-:W-:Y:S01]  /*09c0*/  UIADD3 UR5, UP0, UPT, UR6, UR5, URZ ;  /* 0x0000000506057290 */ /* 0x000fe2000ff1e0ff */
[----:B--2---:R0:W-:Y:S04]  /*09d0*/  @!P3 STS.128 [R3], R8 ;  /* 0x000000080300b388 */ /* 0x0041e80000000c00 */
[----:B0-----:R0:W2:Y:S01]  /*09e0*/  @!P0 LDG.E.ENL2.256 R8, R20, desc[UR10][R28.64] ;  /* 0xfe00000a1c14897e */ /* 0x0010a20008121908 */
[----:B------:R-:W-:-:S03]  /*09f0*/  UIADD3.X UR7, UPT, UPT, URZ, UR7, URZ, UP0, !UPT ;  /* 0x00000007ff077290 */ /* 0x000fc600087fe4ff */
[----:B------:R1:W-:Y:S03]  /*0a00*/  @!P3 STS.128 [R3+0x10], R4 ;  /* 0x000010040300b388 */ /* 0x0003e60000000c00 */
[C---:B------:R-:W-:Y:S02]  /*0a10*/  IMAD R27, R0.reuse, UR7, RZ ;  /* 0x00000007001b7c24 */ /* 0x040fe4000f8e02ff */
[----:B0-----:R-:W-:Y:S01]  /*0a20*/  IMAD.WIDE.U32 R28, R0, UR5, R24 ;  /* 0x00000005001c7c25 */ /* 0x001fe2000f8e0018 */
[----:B------:R-:W-:Y:S02]  /*0a30*/  UIADD3 UR5, UP0, UPT, UR6, UR5, URZ ;  /* 0x0000000506057290 */ /* 0x000fe4000ff1e0ff */
[----:B------:R-:W-:Y:S02]  /*0a40*/  ISETP.GE.U32.AND P2, PT, R28, UR12, PT ;  /* 0x0000000c1c007c0c */ /* 0x000fe4000bf46070 */
[----:B------:R-:W-:Y:S01]  /*0a50*/  UIADD3.X UR7, UPT, UPT, URZ, UR7, URZ, UP0, !UPT ;  /* 0x00000007ff077290 */ /* 0x000fe200087fe4ff */
        /* <DEDUP_REMOVED lines=13> */
[C---:B------:R-:W-:Y:S01]  /*0b30*/  ISETP.GE.U32.AND.EX P3, PT, R2.reuse, UR13, PT, P3 ;  /* 0x0000000d02007c0c */ /* 0x040fe2000bf66130 */
[----:B---3--:R0:W-:Y:S04]  /*0b40*/  @!P1 STS.128 [R3], R12 ;  /* 0x0000000c03009388 */ /* 0x0081e80000000c00 */
[----:B------:R-:W-:Y:S08]  /*0b50*/  @!P1 STS.128 [R3+0x10], R16 ;  /* 0x0000101003009388 */ /* 0x000ff00000000c00 */
[----:B------:R-:W1:Y:S01]  /*0b60*/  @!P3 LDC.64 R28, c[0x0][0x380] ;  /* 0x0000e000ff1cbb82 */ /* 0x000e620000000a00 */
[----:B0-----:R-:W3:Y:S01]  /*0b70*/  @!P2 LDG.E.ENL2.256 R12, R4, desc[UR10][R4.64] ;  /* 0xfe00000a0404a97e */ /* 0x001ee2000812190c */
        /* <DEDUP_REMOVED lines=40> */
[----:B--2---:R0:W-:Y:S04]  /*0e00*/  @!P3 STS.128 [R3], R20 ;  /* 0x000000140300b388 */ /* 0x0041e80000000c00 */
[----:B0-----:R-:W2:Y:S01]  /*0e10*/  @!P0 LDG.E.ENL2.256 R12, R20, desc[UR10][R28.64] ;  /* 0xfe00000a1c14897e */ /* 0x001ea2000812190c */
[----:B------:R-:W-:-:S03]  /*0e20*/  UIADD3 UR5, UP0, UPT, UR6, UR5, URZ ;  /* 0x0000000506057290 */ /* 0x000fc6000ff1e0ff */
[----:B------:R0:W-:Y:S01]  /*0e30*/  @!P3 STS.128 [R3+0x10], R16 ;  /* 0x000010100300b388 */ /* 0x0001e20000000c00 */
[----:B------:R-:W-:Y:S02]  /*0e40*/  UIADD3.X UR7, UPT, UPT, URZ, UR7, URZ, UP0, !UPT ;  /* 0x00000007ff077290 */ /* 0x000fe400087fe4ff */
[----:B------:R-:W-:Y:S02]  /*0e50*/  UIADD3 UR4, UP0, UPT, UR6, UR5, URZ ;  /* 0x0000000506047290 */ /* 0x000fe4000ff1e0ff */
[C---:B------:R-:W-:Y:S02]  /*0e60*/  IMAD.WIDE.U32 R26, R0.reuse, UR5, R24 ;  /* 0x00000005001a7c25 */ /* 0x040fe4000f8e0018 */
        /* <DEDUP_REMOVED lines=53> */
.L_x_67:
[----:B------:R-:W-:Y:S05]  /*11c0*/  BSYNC.RECONVERGENT B0 ;  /* 0x0000000000007941 */ /* 0x000fea0003800200 */
.L_x_66:
[----:B------:R-:W-:Y:S06]  /*11d0*/  BAR.SYNC.DEFER_BLOCKING 0x0 ;  /* 0x0000000000007b1d */ /* 0x000fec0000010000 */
[----:B------:R-:W-:Y:S05]  /*11e0*/  EXIT ;  /* 0x000000000000794d */ /* 0x000fea0003800000 */
.L_x_68:
        /* <DEDUP_REMOVED lines=9> */
.L_x_125:


//--------------------- .text._Z22stridedBandwidthKernelILi32ELi8EEvPKcmi --------------------------
	.section	.text._Z22stridedBandwidthKernelILi32ELi8EEvPKcmi,"ax",@progbits
	.align	128
        .global         _Z22stridedBandwidthKernelILi32ELi8EEvPKcmi
        .type           _Z22stridedBandwidthKernelILi32ELi8EEvPKcmi,@function
        .size           _Z22stridedBandwidthKernelILi32ELi8EEvPKcmi,(.L_x_126 - _Z22stridedBandwidthKernelILi32ELi8EEvPKcmi)
        .other          _Z22stridedBandwidthKernelILi32ELi8EEvPKcmi,@"STO_CUDA_ENTRY STV_DEFAULT"
_Z22stridedBandwidthKernelILi32ELi8EEvPKcmi:
.text._Z22stridedBandwidthKernelILi32ELi8EEvPKcmi:
        /* <DEDUP_REMOVED lines=28> */
[----:B------:R-:W-:Y:S02]  /*01c0*/  IMAD.IADD R10, R17, 0x1, R3 ;  /* 0x00000001110a7824 */ /* 0x000fe400078e0203 */
[----:B------:R-:W-:-:S03]  /*01d0*/  IMAD.WIDE.U32 R2, R0, UR7, R24 ;  /* 0x0000000700027c25 */ /* 0x000fc6000f8e0018 */
[----:B------:R-:W-:Y:S01]  /*01e0*/  ISETP.GE.U32.AND.EX P2, PT, R10, UR15, PT, P2 ;  /* 0x0000000f0a007c0c */ /* 0x000fe2000bf46120 */
[----:B------:R-:W-:Y:S01]  /*01f0*/  IMAD R11, R0, UR8, RZ ;  /* 0x00000008000b7c24 */ /* 0x000fe2000f8e02ff */
[----:B------:R-:W-:-:S04]  /*0200*/  ISETP.GE.U32.AND P3, PT, R2, UR14, PT ;  /* 0x0000000e02007c0c */ /* 0x000fc8000bf66070 */
[----:B------:R-:W-:-:S04]  /*0210*/  IADD3 R3, PT, PT, R3, R11, RZ ;  /* 0x0000000b03037210 */ /* 0x000fc80007ffe0ff */
[----:B------:R-:W-:-:S03]  /*0220*/  ISETP.GE.U32.AND.EX P3, PT, R3, UR15, PT, P3 ;  /* 0x0000000f03007c0c */ /* 0x000fc6000bf66130 */
[----:B------:R-:W0:Y:S01]  /*0230*/  @!P2 LDC.64 R8, c[0x0][0x380] ;  /* 0x0000e000ff08ab82 */ /* 0x000e220000000a00 */
[----:B------:R-:W-:Y:S02]  /*0240*/  @!P2 IMAD R17, R10, UR12, RZ ;  /* 0x0000000c0a11ac24 */ /* 0x000fe4000f8e02ff */
[----:B------:R-:W-:-:S04]  /*0250*/  @!P2 IMAD.WIDE.U32 R10, R16, UR12, RZ ;  /* 0x0000000c100aac25 */ /* 0x000fc8000f8e00ff */
[----:B------:R-:W-:Y:S01]  /*0260*/  @!P2 IMAD R17, R16, UR9, R17 ;  /* 0x000000091011ac24 */ /* 0x000fe2000f8e0211 */
[----:B------:R-:W1:Y:S01]  /*0270*/  S2UR UR5, SR_CgaCtaId ;  /* 0x00000000000579c3 */ /* 0x000e620000008800 */
[----:B0-----:R-:W-:Y:S02]  /*0280*/  @!P2 LEA R16, P1, R10, R8, 0x5 ;  /* 0x000000080a10a211 */ /* 0x001fe400078228ff */
[----:B------:R-:W-:-:S05]  /*0290*/  @!P2 IMAD.IADD R8, R11, 0x1, R17 ;  /* 0x000000010b08a824 */ /* 0x000fca00078e0211 */
[----:B------:R-:W-:Y:S02]  /*02a0*/  @!P2 LEA.HI.X R17, R10, R9, R8, 0x5, P1 ;  /* 0x000000090a11a211 */ /* 0x000fe400008f2c08 */
[----:B------:R-:W0:Y:S04]  /*02b0*/  @!P3 LDC.64 R8, c[0x0][0x380] ;  /* 0x0000e000ff08bb82 */ /* 0x000e280000000a00 */
[----:B------:R-:W3:Y:S01]  /*02c0*/  @!P2 LDG.E.ENL2.256 R20, R16, desc[UR10][R16.64] ;  /* 0xfe00000a1010a97e */ /* 0x000ee20008121914 */
[----:B------:R-:W-:Y:S01]  /*02d0*/  @!P3 IMAD R3, R3, UR12, RZ ;  /* 0x0000000c0303bc24 */ /* 0x000fe2000f8e02ff */
[----:B------:R-:W-:Y:S02]  /*02e0*/  UMOV UR4, 0x400 ;  /* 0x0000040000047882 */ /* 0x000fe40000000000 */
[----:B-1----:R-:W-:Y:S01]  /*02f0*/  ULEA UR4, UR5, UR4, 0x18 ;  /* 0x0000000405047291 */ /* 0x002fe2000f8ec0ff */
[----:B------:R-:W-:-:S02]  /*0300*/  @!P3 IMAD R11, R2, UR9, R3 ;  /* 0x00000009020bbc24 */ /* 0x000fc4000f8e0203 */
[----:B------:R-:W-:-:S05]  /*0310*/  @!P3 IMAD.WIDE.U32 R2, R2, UR12, RZ ;  /* 0x0000000c0202bc25 */ /* 0x000fca000f8e00ff */
[----:B------:R-:W-:Y:S02]  /*0320*/  @!P3 IADD3 R3, PT, PT, R3, R11, RZ ;  /* 0x0000000b0303b210 */ /* 0x000fe40007ffe0ff */
[----:B0-----:R-:W-:-:S04]  /*0330*/  @!P3 LEA R8, P1, R2, R8, 0x5 ;  /* 0x000000080208b211 */ /* 0x001fc800078228ff */
[----:B------:R-:W-:Y:S02]  /*0340*/  @!P3 LEA.HI.X R9, R2, R9, R3, 0x5, P1 ;  /* 0x000000090209b211 */ /* 0x000fe400008f2c03 */
[----:B------:R-:W-:Y:S01]  /*0350*/  LEA R2, R24, UR4, 0x5 ;  /* 0x0000000418027c11 */ /* 0x000fe2000f8e28ff */
[----:B------:R-:W-:-:S04]  /*0360*/  UIADD3 UR5, UP0, UPT, UR6, UR7, URZ ;  /* 0x0000000706057290 */ /* 0x000fc8000ff1e0ff */
[----:B--2---:R0:W-:Y:S04]  /*0370*/  @!P0 STS.128 [R2], R4 ;  /* 0x0000000402008388 */ /* 0x0041e80000000c00 */
[----:B0-----:R-:W2:Y:S01]  /*0380*/  @!P3 LDG.E.ENL2.256 R4, R8, desc[UR10][R8.64] ;  /* 0xfe00000a0808b97e */ /* 0x001ea20008121904 */
[----:B------:R-:W-:Y:S01]  /*0390*/  UIADD3.X UR7, UPT, UPT, URZ, UR8, URZ, UP0, !UPT ;  /* 0x00000008ff077290 */ /* 0x000fe200087fe4ff */
[C---:B------:R-:W-:Y:S01]  /*03a0*/  IMAD.WIDE.U32 R28, R0.reuse, UR5, R24 ;  /* 0x00000005001c7c25 */ /* 0x040fe2000f8e0018 */
[----:B------:R-:W-:Y:S01]  /*03b0*/  UIADD3 UR5, UP0, UPT, UR6, UR5, URZ ;  /* 0x0000000506057290 */ /* 0x000fe2000ff1e0ff */
[----:B------:R0:W-:Y:S03]  /*03c0*/  @!P0 STS.128 [R2+0x10], R12 ;  /* 0x0000100c02008388 */ /* 0x0001e60000000c00 */
        /* <DEDUP_REMOVED lines=12> */
[----:B------:R-:W-:-:S04]  /*0490*/  IMAD.WIDE.U32 R26, R0, UR5, R24 ;  /* 0x00000005001a7c25 */ /* 0x000fc8000f8e0018 */
[----:B------:R-:W-:Y:S01]  /*04a0*/  IMAD R3, R0, UR7, RZ ;  /* 0x0000000700037c24 */ /* 0x000fe2000f8e02ff */
[----:B------:R-:W-:-:S04]  /*04b0*/  ISETP.GE.U32.AND P0, PT, R26, UR14, PT ;  /* 0x0000000e1a007c0c */ /* 0x000fc8000bf06070 */
[----:B------:R-:W-:-:S04]  /*04c0*/  IADD3 R3, PT, PT, R27, R3, RZ ;  /* 0x000000031b037210 */ /* 0x000fc80007ffe0ff */
        /* <DEDUP_REMOVED lines=20> */
[----:B------:R-:W-:-:S03]  /*0610*/  ISETP.GE.U32.AND P2, PT, R26, UR14, PT ;  /* 0x0000000e1a007c0c */ /* 0x000fc6000bf46070 */
[----:B------:R-:W-:Y:S02]  /*0620*/  IMAD.IADD R3, R27, 0x1, R3 ;  /* 0x000000011b037824 */ /* 0x000fe400078e0203 */
        /* <DEDUP_REMOVED lines=9> */
[----:B------:R-:W-:Y:S01]  /*06c0*/  @!P3 IMAD R5, R4, UR12, RZ ;  /* 0x0000000c0405bc24 */ /* 0x000fe2000f8e02ff */
[----:B------:R-:W-:-:S03]  /*06d0*/  @!P2 IADD3 R3, PT, PT, R27, R3, RZ ;  /* 0x000000031b03a210 */ /* 0x000fc60007ffe0ff */
[C---:B------:R-:W-:Y:S02]  /*06e0*/  @!P3 IMAD R4, R6.reuse, UR9, R5 ;  /* 0x000000090604bc24 */ /* 0x040fe4000f8e0205 */
[----:B------:R-:W-:-:S04]  /*06f0*/  @!P3 IMAD.WIDE.U32 R6, R6, UR12, RZ ;  /* 0x0000000c0606bc25 */ /* 0x000fc8000f8e00ff */
[----:B------:R-:W-:Y:S01]  /*0700*/  @!P3 IMAD.IADD R4, R7, 0x1, R4 ;  /* 0x000000010704b824 */ /* 0x000fe200078e0204 */
[----:B---3--:R0:W-:Y:S04]  /*0710*/  @!P1 STS.128 [R2], R12 ;  /* 0x0000000c02009388 */ /* 0x0081e80000000c00 */
[----:B------:R-:W-:Y:S01]  /*0720*/  @!P1 STS.128 [R2+0x10], R16 ;  /* 0x0000101002009388 */ /* 0x000fe20000000c00 */
[----:B0-----:R-:W0:Y:S08]  /*0730*/  @!P2 LDC.64 R12, c[0x0][0x380] ;  /* 0x0000e000ff0cab82 */ /* 0x001e300000000a00 */
[----:B------:R-:W1:Y:S01]  /*0740*/  @!P3 LDC.64 R14, c[0x0][0x380] ;  /* 0x0000e000ff0ebb82 */ /* 0x000e620000000a00 */
[----:B0-----:R-:W-:-:S04]  /*0750*/  @!P2 LEA R12, P4, R26, R12, 0x5 ;  /* 0x0000000c1a0ca211 */ /* 0x001fc800078828ff */
[----:B------:R-:W-:Y:S02]  /*0760*/  @!P2 LEA.HI.X R13, R26, R13, R3, 0x5, P4 ;  /* 0x0000000d1a0da211 */ /* 0x000fe400020f2c03 */
[----:B-1----:R-:W-:-:S04]  /*0770*/  @!P3 LEA R26, P4, R6, R14, 0x5 ;  /* 0x0000000e061ab211 */ /* 0x002fc800078828ff */
[----:B------:R-:W-:Y:S02]  /*0780*/  @!P3 LEA.HI.X R27, R6, R15, R4, 0x5, P4 ;  /* 0x0000000f061bb211 */ /* 0x000fe400020f2c04 */
[----:B------:R-:W3:Y:S04]  /*0790*/  @!P2 LDG.E.ENL2.256 R12, R4, desc[UR10][R12.64] ;  /* 0xfe00000a0c04a97e */ /* 0x000ee8000812190c */
        /* <DEDUP_REMOVED lines=22> */
[----:B------:R-:W-:-:S06]  /*0900*/  LEA.HI.X R7, R4, UR5, R3, 0x5, P0 ;  /* 0x0000000504077c11 */ /* 0x000fcc00080f2c03 */
[----:B------:R-:W2:Y:S04]  /*0910*/  LDG.E.ENL2.256 R8, R4, desc[UR10][R6.64] ;  /* 0xfe00000a0604797e */ /* 0x000ea80008121908 */
[----:B--2---:R1:W-:Y:S04]  /*0920*/  STS.128 [R2], R4 ;  /* 0x0000000402007388 */ /* 0x0043e80000000c00 */
[----:B------:R1:W-:Y:S02]  /*0930*/  STS.128 [R2+0x10], R8 ;  /* 0x0000100802007388 */ /* 0x0003e40000000c00 */
.L_x_70:
[----:B------:R-:W-:Y:S05]  /*0940*/  BSYNC.RECONVERGENT B0 ;  /* 0x0000000000007941 */ /* 0x000fea0003800200 */
.L_x_69:
[----:B------:R-:W-:Y:S06]  /*0950*/  BAR.SYNC.DEFER_BLOCKING 0x0 ;  /* 0x0000000000007b1d */ /* 0x000fec0000010000 */
[----:B------:R-:W-:Y:S05]  /*0960*/  EXIT ;  /* 0x000000000000794d */ /* 0x000fea0003800000 */
.L_x_71:
        /* <DEDUP_REMOVED lines=9> */
.L_x_126:


//--------------------- .text._Z22stridedBandwidthKernelILi32ELi4EEvPKcmi --------------------------
	.section	.text._Z22stridedBandwidthKernelILi32ELi4EEvPKcmi,"ax",@progbits
	.align	128
        .global         _Z22stridedBandwidthKernelILi32ELi4EEvPKcmi
        .type           _Z22stridedBandwidthKernelILi32ELi4EEvPKcmi,@function
        .size           _Z22stridedBandwidthKernelILi32ELi4EEvPKcmi,(.L_x_127 - _Z22stridedBandwidthKernelILi32ELi4EEvPKcmi)
        .other          _Z22stridedBandwidthKernelILi32ELi4EEvPKcmi,@"STO_CUDA_ENTRY STV_DEFAULT"
_Z22stridedBandwidthKernelILi32ELi4EEvPKcmi:
.text._Z22stridedBandwidthKernelILi32ELi4EEvPKcmi:
        /* <DEDUP_REMOVED lines=18> */
[----:B------:R-:W-:-:S06]  /*0120*/  @!P0 LEA.HI.X R5, R6, R9, R0, 0x5, P1 ;  /* 0x0000000906058211 */ /* 0x000fcc00008f2c00 */
[----:B---3--:R-:W2:Y:S01]  /*0130*/  @!P0 LDG.E.ENL2.256 R4, R8, desc[UR10][R4.64] ;  /* 0xfe00000a0408897e */ /* 0x008ea20008121904 */
[----:B------:R-:W0:Y:S02]  /*0140*/  LDCU UR6, c[0x0][0x370] ;  /* 0x00006e00ff0677ac */ /* 0x000e240008000800 */
[----:B0-----:R-:W-:-:S04]  /*0150*/  UIADD3 UR4, UP0, UPT, UR4, UR6, URZ ;  /* 0x0000000604047290 */ /* 0x001fc8000ff1e0ff */
[----:B------:R-:W-:Y:S02]  /*0160*/  UIADD3.X UR5, UPT, UPT, URZ, URZ, URZ, UP0, !UPT ;  /* 0x000000ffff057290 */ /* 0x000fe400087fe4ff */
[----:B------:R-:W-:Y:S02]  /*0170*/  UIADD3 UR7, UP0, UPT, UR6, UR4, URZ ;  /* 0x0000000406077290 */ /* 0x000fe4000ff1e0ff */
[C-C-:B------:R-:W-:Y:S01]  /*0180*/  IMAD.WIDE.U32 R14, R24.reuse, UR4, R2.reuse ;  /* 0x00000004180e7c25 */ /* 0x140fe2000f8e0002 */
[----:B------:R-:W-:Y:S01]  /*0190*/  UMOV UR4, 0x400 ;  /* 0x0000040000047882 */ /* 0x000fe20000000000 */
[----:B------:R-:W-:Y:S02]  /*01a0*/  UIADD3.X UR8, UPT, UPT, URZ, UR5, URZ, UP0, !UPT ;  /* 0x00000005ff087290 */ /* 0x000fe400087fe4ff */
[----:B------:R-:W-:Y:S01]  /*01b0*/  IMAD R0, R24, UR5, RZ ;  /* 0x0000000518007c24 */ /* 0x000fe2000f8e02ff */
[----:B------:R-:W-:Y:S01]  /*01c0*/  ISETP.GE.U32.AND P1, PT, R14, UR14, PT ;  /* 0x0000000e0e007c0c */ /* 0x000fe2000bf26070 */
[C---:B------:R-:W-:Y:S01]  /*01d0*/  IMAD.WIDE.U32 R18, R24.reuse, UR7, R2 ;  /* 0x0000000718127c25 */ /* 0x040fe2000f8e0002 */
[----:B------:R-:W0:Y:S02]  /*01e0*/  S2UR UR5, SR_CgaCtaId ;  /* 0x00000000000579c3 */ /* 0x000e240000008800 */
[----:B------:R-:W-:Y:S01]  /*01f0*/  IADD3 R15, PT, PT, R15, R0, RZ ;  /* 0x000000000f0f7210 */ /* 0x000fe20007ffe0ff */
[----:B------:R-:W-:Y:S01]  /*0200*/  IMAD R12, R24, UR8, RZ ;  /* 0x00000008180c7c24 */ /* 0x000fe2000f8e02ff */
[----:B------:R-:W-:-:S02]  /*0210*/  ISETP.GE.U32.AND P2, PT, R18, UR14, PT ;  /* 0x0000000e12007c0c */ /* 0x000fc4000bf46070 */
[----:B------:R-:W-:Y:S01]  /*0220*/  ISETP.GE.U32.AND.EX P1, PT, R15, UR15, PT, P1 ;  /* 0x0000000f0f007c0c */ /* 0x000fe2000bf26110 */
[----:B------:R-:W-:-:S05]  /*0230*/  IMAD.IADD R0, R19, 0x1, R12 ;  /* 0x0000000113007824 */ /* 0x000fca00078e020c */
[----:B------:R-:W-:-:S07]  /*0240*/  ISETP.GE.U32.AND.EX P2, PT, R0, UR15, PT, P2 ;  /* 0x0000000f00007c0c */ /* 0x000fce000bf46120 */
[----:B------:R-:W1:Y:S01]  /*0250*/  @!P1 LDC.64 R12, c[0x0][0x380] ;  /* 0x0000e000ff0c9b82 */ /* 0x000e620000000a00 */
[----:B------:R-:W-:-:S04]  /*0260*/  @!P1 IMAD R15, R15, UR12, RZ ;  /* 0x0000000c0f0f9c24 */ /* 0x000fc8000f8e02ff */
[----:B------:R-:W-:Y:S01]  /*0270*/  @!P1 IMAD R20, R14, UR9, R15 ;  /* 0x000000090e149c24 */ /* 0x000fe2000f8e020f */
[----:B0-----:R-:W-:Y:S01]  /*0280*/  ULEA UR4, UR5, UR4, 0x18 ;  /* 0x0000000405047291 */ /* 0x001fe2000f8ec0ff */
[----:B------:R-:W-:Y:S01]  /*0290*/  @!P2 IMAD R0, R0, UR12, RZ ;  /* 0x0000000c0000ac24 */ /* 0x000fe2000f8e02ff */
[----:B------:R-:W0:Y:S01]  /*02a0*/  @!P2 LDC.64 R16, c[0x0][0x380] ;  /* 0x0000e000ff10ab82 */ /* 0x000e220000000a00 */
[----:B------:R-:W-:-:S04]  /*02b0*/  @!P1 IMAD.WIDE.U32 R14, R14, UR12, RZ ;  /* 0x0000000c0e0e9c25 */ /* 0x000fc8000f8e00ff */
[C---:B------:R-:W-:Y:S01]  /*02c0*/  @!P2 IMAD R0, R18.reuse, UR9, R0 ;  /* 0x000000091200ac24 */ /* 0x040fe2000f8e0200 */
[----:B------:R-:W-:Y:S01]  /*02d0*/  @!P1 IADD3 R20, PT, PT, R15, R20, RZ ;  /* 0x000000140f149210 */ /* 0x000fe20007ffe0ff */
[----:B------:R-:W-:-:S04]  /*02e0*/  @!P2 IMAD.WIDE.U32 R18, R18, UR12, RZ ;  /* 0x0000000c1212ac25 */ /* 0x000fc8000f8e00ff */
[----:B------:R-:W-:Y:S01]  /*02f0*/  @!P2 IMAD.IADD R15, R19, 0x1, R0 ;  /* 0x00000001130fa824 */ /* 0x000fe200078e0200 */
[----:B------:R-:W-:Y:S02]  /*0300*/  LEA R0, R2, UR4, 0x5 ;  /* 0x0000000402007c11 */ /* 0x000fe4000f8e28ff */
[----:B-1----:R-:W-:-:S04]  /*0310*/  @!P1 LEA R12, P3, R14, R12, 0x5 ;  /* 0x0000000c0e0c9211 */ /* 0x002fc800078628ff */
[----:B------:R-:W-:Y:S02]  /*0320*/  @!P1 LEA.HI.X R13, R14, R13, R20, 0x5, P3 ;  /* 0x0000000d0e0d9211 */ /* 0x000fe400018f2c14 */
[----:B0-----:R-:W-:-:S04]  /*0330*/  @!P2 LEA R16, P4, R18, R16, 0x5 ;  /* 0x000000101210a211 */ /* 0x001fc800078828ff */
[----:B------:R-:W-:-:S06]  /*0340*/  @!P2 LEA.HI.X R17, R18, R17, R15, 0x5, P4 ;  /* 0x000000111211a211 */ /* 0x000fcc00020f2c0f */
        /* <DEDUP_REMOVED lines=12> */
[----:B--2---:R0:W-:Y:S04]  /*0410*/  @!P1 STS.128 [R0], R8 ;  /* 0x0000000800009388 */ /* 0x0041e80000000c00 */
[----:B------:R0:W-:Y:S04]  /*0420*/  @!P1 STS.128 [R0+0x10], R12 ;  /* 0x0000100c00009388 */ /* 0x0001e80000000c00 */
[----:B---3--:R0:W-:Y:S04]  /*0430*/  @!P2 STS.128 [R0], R16 ;  /* 0x000000100000a388 */ /* 0x0081e80000000c00 */
        /* <DEDUP_REMOVED lines=12> */
.L_x_73:
[----:B------:R-:W-:Y:S05]  /*0500*/  BSYNC.RECONVERGENT B0 ;  /* 0x0000000000007941 */ /* 0x000fea0003800200 */
.L_x_72:
[----:B------:R-:W-:Y:S06]  /*0510*/  BAR.SYNC.DEFER_BLOCKING 0x0 ;  /* 0x0000000000007b1d */ /* 0x000fec0000010000 */
[----:B------:R-:W-:Y:S05]  /*0520*/  EXIT ;  /* 0x000000000000794d */ /* 0x000fea0003800000 */
.L_x_74:
        /* <DEDUP_REMOVED lines=13> */
.L_x_127:


//--------------------- .text._Z22stridedBandwidthKernelILi32ELi2EEvPKcmi --------------------------
	.section	.text._Z22stridedBandwidthKernelILi32ELi2EEvPKcmi,"ax",@progbits
	.align	128
        .global         _Z22stridedBandwidthKernelILi32ELi2EEvPKcmi
        .type           _Z22stridedBandwidthKernelILi32ELi2EEvPKcmi,@function
        .size           _Z22stridedBandwidthKernelILi32ELi2EEvPKcmi,(.L_x_128 - _Z22stridedBandwidthKernelILi32ELi2EEvPKcmi)
        .other          _Z22stridedBandwidthKernelILi32ELi2EEvPKcmi,@"STO_CUDA_ENTRY STV_DEFAULT"
_Z22stridedBandwidthKernelILi32ELi2EEvPKcmi:
.text._Z22stridedBandwidthKernelILi32ELi2EEvPKcmi:
        /* <DEDUP_REMOVED lines=31> */
[----:B------:R0:W-:Y:S06]  /*01f0*/  @!P0 STS.128 [R15+0x10], R8 ;  /* 0x000010080f008388 */ /* 0x0001ec0000000c00 */
[----:B------:R-:W-:Y:S05]  /*0200*/  @P1 BRA `(.L_x_76) ;  /* 0x0000000000281947 */ /* 0x000fea0003800000 */
[----:B------:R-:W1:Y:S01]  /*0210*/  LDCU.64 UR4, c[0x0][0x380] ;  /* 0x00007000ff0477ac */ /* 0x000e620008000a00 */
[----:B0-----:R-:W-:Y:S02]  /*0220*/  IMAD R5, R13, UR10, RZ ;  /* 0x0000000a0d057c24 */ /* 0x001fe4000f8e02ff */
[----:B------:R-:W-:-:S04]  /*0230*/  IMAD.WIDE.U32 R2, R12, UR10, RZ ;  /* 0x0000000a0c027c25 */ /* 0x000fc8000f8e00ff */
[----:B------:R-:W-:-:S04]  /*0240*/  IMAD R5, R12, UR7, R5 ;  /* 0x000000070c057c24 */ /* 0x000fc8000f8e0205 */
[----:B------:R-:W-:Y:S01]  /*0250*/  IMAD.IADD R3, R3, 0x1, R5 ;  /* 0x0000000103037824 */ /* 0x000fe200078e0205 */
[----:B-1----:R-:W-:-:S04]  /*0260*/  LEA R4, P0, R2, UR4, 0x5 ;  /* 0x0000000402047c11 */ /* 0x002fc8000f8028ff */
[----:B------:R-:W-:-:S06]  /*0270*/  LEA.HI.X R5, R2, UR5, R3, 0x5, P0 ;  /* 0x0000000502057c11 */ /* 0x000fcc00080f2c03 */
[----:B------:R-:W2:Y:S04]  /*0280*/  LDG.E.ENL2.256 R8, R4, desc[UR8][R4.64] ;  /* 0xfe0000080404797e */ /* 0x000ea80008121908 */
[----:B--2---:R1:W-:Y:S04]  /*0290*/  STS.128 [R15], R4 ;  /* 0x000000040f007388 */ /* 0x0043e80000000c00 */
[----:B------:R1:W-:Y:S02]  /*02a0*/  STS.128 [R15+0x10], R8 ;  /* 0x000010080f007388 */ /* 0x0003e40000000c00 */
.L_x_76:
[----:B------:R-:W-:Y:S05]  /*02b0*/  BSYNC.RECONVERGENT B0 ;  /* 0x0000000000007941 */ /* 0x000fea0003800200 */
.L_x_75:
[----:B------:R-:W-:Y:S06]  /*02c0*/  BAR.SYNC.DEFER_BLOCKING 0x0 ;  /* 0x0000000000007b1d */ /* 0x000fec0000010000 */
[----:B------:R-:W-:Y:S05]  /*02d0*/  EXIT ;  /* 0x000000000000794d */ /* 0x000fea0003800000 */
.L_x_77:
        /* <DEDUP_REMOVED lines=10> */
.L_x_128:


//--------------------- .text._Z22stridedBandwidthKernelILi32ELi1EEvPKcmi --------------------------
	.section	.text._Z22stridedBandwidthKernelILi32ELi1EEvPKcmi,"ax",@progbits
	.align	128
        .global         _Z22stridedBandwidthKernelILi32ELi1EEvPKcmi
        .type           _Z22stridedBandwidthKernelILi32ELi1EEvPKcmi,@function
        .size           _Z22stridedBandwidthKernelILi32ELi1EEvPKcmi,(.L_x_129 - _Z22stridedBandwidthKernelILi32ELi1EEvPKcmi)
        .other          _Z22stridedBandwidthKernelILi32ELi1EEvPKcmi,@"STO_CUDA_ENTRY STV_DEFAULT"
_Z22stridedBandwidthKernelILi32ELi1EEvPKcmi:
.text._Z22stridedBandwidthKernelILi32ELi1EEvPKcmi:
        /* <DEDUP_REMOVED lines=20> */
[----:B------:R-:W-:-:S06]  /*0140*/  LEA.HI.X R5, R6, UR9, R3, 0x5, P0 ;  /* 0x0000000906057c11 */ /* 0x000fcc00080f2c03 */
[----:B--2---:R-:W2:Y:S01]  /*0150*/  LDG.E.ENL2.256 R8, R4, desc[UR4][R4.64] ;  /* 0xfe0000040404797e */ /* 0x004ea20008121908 */
[----:B------:R-:W0:Y:S01]  /*0160*/  S2UR UR5, SR_CgaCtaId ;  /* 0x00000000000579c3 */ /* 0x000e220000008800 */
[----:B------:R-:W-:Y:S02]  /*0170*/  UMOV UR4, 0x400 ;  /* 0x0000040000047882 */ /* 0x000fe40000000000 */
[----:B0-----:R-:W-:-:S06]  /*0180*/  ULEA UR4, UR5, UR4, 0x18 ;  /* 0x0000000405047291 */ /* 0x001fcc000f8ec0ff */
[----:B------:R-:W-:-:S05]  /*0190*/  LEA R3, R2, UR4, 0x5 ;  /* 0x0000000402037c11 */ /* 0x000fca000f8e28ff */
[----:B--2---:R0:W-:Y:S04]  /*01a0*/  STS.128 [R3], R4 ;  /* 0x0000000403007388 */ /* 0x0041e80000000c00 */
[----:B------:R0:W-:Y:S02]  /*01b0*/  STS.128 [R3+0x10], R8 ;  /* 0x0000100803007388 */ /* 0x0001e40000000c00 */
.L_x_79:
[----:B------:R-:W-:Y:S05]  /*01c0*/  BSYNC.RECONVERGENT B0 ;  /* 0x0000000000007941 */ /* 0x000fea0003800200 */
.L_x_78:
[----:B------:R-:W-:Y:S06]  /*01d0*/  BAR.SYNC.DEFER_BLOCKING 0x0 ;  /* 0x0000000000007b1d */ /* 0x000fec0000010000 */
[----:B------:R-:W-:Y:S05]  /*01e0*/  EXIT ;  /* 0x000000000000794d */ /* 0x000fea0003800000 */
.L_x_80:
        /* <DEDUP_REMOVED lines=9> */
.L_x_129:


//--------------------- .text._Z22stridedBandwidthKernelILi16ELi256EEvPKcmi --------------------------
	.section	.text._Z22stridedBandwidthKernelILi16ELi256EEvPKcmi,"ax",@progbits
	.align	128
        .global         _Z22stridedBandwidthKernelILi16ELi256EEvPKcmi
        .type           _Z22stridedBandwidthKernelILi16ELi256EEvPKcmi,@function
        .size           _Z22stridedBandwidthKernelILi16ELi256EEvPKcmi,(.L_x_130 - _Z22stridedBandwidthKernelILi16ELi256EEvPKcmi)
        .other          _Z22stridedBandwidthKernelILi16ELi256EEvPKcmi,@"STO_CUDA_ENTRY STV_DEFAULT"
_Z22stridedBandwidthKernelILi16ELi256EEvPKcmi:
.text._Z22stridedBandwidthKernelILi16ELi256EEvPKcmi:
[----:B------:R-:W-:Y:S01]  /*0000*/  LDC R1, c[0x0][0x37c] ;  /* 0x0000df00ff017b82 */ /* 0x000fe20000000800 */
[----:B------:R-:W0:Y:S07]  /*0010*/  S2R R24, SR_TID.X ;  /* 0x0000000000187919 */ /* 0x000e2e0000002100 */
[----:B------:R-:W1:Y:S01]  /*0020*/  S2UR UR5, SR_CTAID.X ;  /* 0x00000000000579c3 */ /* 0x000e620000002500 */
[----:B------:R-:W2:Y:S01]  /*0030*/  LDCU.64 UR10, c[0x0][0x388] ;  /* 0x00007100ff0a77ac */ /* 0x000ea20008000a00 */
[----:B------:R-:W-:Y:S01]  /*0040*/  HFMA2 R25, -RZ, RZ, 0, 0 ;  /* 0x00000000ff197431 */ /* 0x000fe200000001ff */
[----:B------:R-:W3:Y:S05]  /*0050*/  LDCU UR9, c[0x0][0x390] ;  /* 0x00007200ff0977ac */ /* 0x000eea0008000800 */
[----:B------:R-:W0:Y:S01]  /*0060*/  LDC R0, c[0x0][0x360] ;  /* 0x0000d800ff007b82 */ /* 0x000e220000000800 */
[----:B------:R-:W1:Y:S01]  /*0070*/  LDCU UR4, c[0x0][0x370] ;  /* 0x00006e00ff0477ac */ /* 0x000e620008000800 */
[----:B------:R-:W4:Y:S01]  /*0080*/  LDCU.64 UR12, c[0x0][0x358] ;  /* 0x00006b00ff0c77ac */ /* 0x000f220008000a00 */
[----:B---3--:R-:W-:-:S02]  /*0090*/  USHF.R.S32.HI UR14, URZ, 0x1f, UR9 ;  /* 0x0000001fff0e7899 */ /* 0x008fc40008011409 */
[----:B-1----:R-:W-:-:S04]  /*00a0*/  UIADD3 UR6, UP0, UPT, UR5, UR4, URZ ;  /* 0x0000000405067290 */ /* 0x002fc8000ff1e0ff */
[----:B------:R-:W-:Y:S01]  /*00b0*/  UIADD3.X UR7, UPT, UPT, URZ, URZ, URZ, UP0, !UPT ;  /* 0x000000ffff077290 */ /* 0x000fe200087fe4ff */
[----:B0-----:R-:W-:Y:S01]  /*00c0*/  IMAD.WIDE.U32 R16, R0, UR5, R24 ;  /* 0x0000000500107c25 */ /* 0x001fe2000f8e0018 */
[----:B------:R-:W-:-:S03]  /*00d0*/  UIADD3 UR5, UP0, UPT, UR4, UR6, URZ ;  /* 0x0000000604057290 */ /* 0x000fc6000ff1e0ff */
[--C-:B------:R-:W-:Y:S01]  /*00e0*/  IMAD.WIDE.U32 R2, R0, UR6, R24.reuse ;  /* 0x0000000600027c25 */ /* 0x100fe2000f8e0018 */
[----:B--2---:R-:W-:Y:S01]  /*00f0*/  ISETP.GE.U32.AND P1, PT, R16, UR10, PT ;  /* 0x0000000a10007c0c */ /* 0x004fe2000bf26070 */
[----:B------:R-:W-:Y:S02]  /*0100*/  UIADD3.X UR8, UPT, UPT, URZ, UR7, URZ, UP0, !UPT ;  /* 0x00000007ff087290 */ /* 0x000fe400087fe4ff */
[C---:B------:R-:W-:Y:S01]  /*0110*/  IMAD R9, R0.reuse, UR7, RZ ;  /* 0x0000000700097c24 */ /* 0x040fe2000f8e02ff */
[----:B------:R-:W-:Y:S01]  /*0120*/  ISETP.GE.U32.AND.EX P1, PT, R17, UR11, PT, P1 ;  /* 0x0000000b11007c0c */ /* 0x000fe2000bf26110 */
[----:B------:R-:W-:Y:S01]  /*0130*/  IMAD.WIDE.U32 R6, R0, UR5, R24 ;  /* 0x0000000500067c25 */ /* 0x000fe2000f8e0018 */
[----:B------:R-:W-:Y:S01]  /*0140*/  ISETP.GE.U32.AND P2, PT, R2, UR10, PT ;  /* 0x0000000a02007c0c */ /* 0x000fe2000bf46070 */
[----:B------:R-:W-:Y:S01]  /*0150*/  UIADD3 UR5, UP0, UPT, UR4, UR5, URZ ;  /* 0x0000000504057290 */ /* 0x000fe2000ff1e0ff */
[----:B------:R-:W-:Y:S01]  /*0160*/  IADD3 R3, PT, PT, R3, R9, RZ ;  /* 0x0000000903037210 */ /* 0x000fe20007ffe0ff */
[----:B------:R-:W-:Y:S01]  /*0170*/  IMAD R11, R0, UR8, RZ ;  /* 0x00000008000b7c24 */ /* 0x000fe2000f8e02ff */
[----:B------:R-:W-:Y:S01]  /*0180*/  ISETP.GE.U32.AND P3, PT, R6, UR10, PT ;  /* 0x0000000a06007c0c */ /* 0x000fe2000bf66070 */
[----:B------:R-:W-:Y:S01]  /*0190*/  UIADD3.X UR8, UPT, UPT, URZ, UR8, URZ, UP0, !UPT ;  /* 0x00000008ff087290 */ /* 0x000fe200087fe4ff */
[----:B------:R-:W-:Y:S01]  /*01a0*/  ISETP.GE.U32.AND.EX P2, PT, R3, UR11, PT, P2 ;  /* 0x0000000b03007c0c */ /* 0x000fe2000bf46120 */
[----:B------:R-:W-:Y:S01]  /*01b0*/  IMAD.IADD R7, R7, 0x1, R11 ;  /* 0x0000000107077824 */ /* 0x000fe200078e020b */
[----:B------:R-:W-:-:S02]  /*01c0*/  UIADD3 UR7, UP0, UPT, UR4, UR5, URZ ;  /* 0x0000000504077290 */ /* 0x000fc4000ff1e0ff */
[----:B------:R-:W-:Y:S01]  /*01d0*/  IMAD.WIDE.U32 R14, R0, UR5, R24 ;  /* 0x00000005000e7c25 */ /* 0x000fe2000f8e0018 */
[----:B------:R-:W0:Y:S01]  /*01e0*/  @!P1 LDC.64 R4, c[0x0][0x380] ;  /* 0x0000e000ff049b82 */ /* 0x000e220000000a00 */
[----:B------:R-:W-:Y:S02]  /*01f0*/  ISETP.GE.U32.AND.EX P3, PT, R7, UR11, PT, P3 ;  /* 0x0000000b07007c0c */ /* 0x000fe4000bf66130 */
[----:B------:R-:W-:Y:S01]  /*0200*/  @!P1 IMAD R9, R17, UR9, RZ ;  /* 0x0000000911099c24 */ /* 0x000fe2000f8e02ff */
[----:B------:R-:W-:Y:S01]  /*0210*/  ISETP.GE.U32.AND P4, PT, R14, UR10, PT ;  /* 0x0000000a0e007c0c */ /* 0x000fe2000bf86070 */
[----:B------:R-:W-:Y:S01]  /*0220*/  IMAD R19, R0, UR8, RZ ;  /* 0x0000000800137c24 */ /* 0x000fe2000f8e02ff */
[----:B------:R-:W-:Y:S01]  /*0230*/  UIADD3.X UR8, UPT, UPT, URZ, UR8, URZ, UP0, !UPT ;  /* 0x00000008ff087290 */ /* 0x000fe200087fe4ff */
[C---:B------:R-:W-:Y:S02]  /*0240*/  @!P1 IMAD R11, R16.reuse, UR14, R9 ;  /* 0x0000000e100b9c24 */ /* 0x040fe4000f8e0209 */
[----:B------:R-:W1:Y:S01]  /*0250*/  @!P2 LDC.64 R8, c[0x0][0x380] ;  /* 0x0000e000ff08ab82 */ /* 0x000e620000000a00 */
[----:B------:R-:W-:Y:S01]  /*0260*/  @!P1 IMAD.WIDE.U32 R16, R16, UR9, RZ ;  /* 0x0000000910109c25 */ /* 0x000fe2000f8e00ff */
[----:B------:R-:W-:-:S03]  /*0270*/  IADD3 R10, PT, PT, R15, R19, RZ ;  /* 0x000000130f0a7210 */ /* 0x000fc60007ffe0ff */
[----:B------:R-:W-:Y:S01]  /*0280*/  IMAD.WIDE.U32 R20, R0, UR7, R24 ;  /* 0x0000000700147c25 */ /* 0x000fe2000f8e0018 */
[----:B------:R-:W-:Y:S02]  /*0290*/  ISETP.GE.U32.AND.EX P4, PT, R10, UR11, PT, P4 ;  /* 0x0000000b0a007c0c */ /* 0x000fe4000bf86140 */
[----:B------:R-:W2:Y:S01]  /*02a0*/  @!P3 LDC.64 R12, c[0x0][0x380] ;  /* 0x0000e000ff0cbb82 */ /* 0x000ea20000000a00 */
[----:B------:R-:W-:Y:S01]  /*02b0*/  @!P1 IADD3 R11, PT, PT, R17, R11, RZ ;  /* 0x0000000b110b9210 */ /* 0x000fe20007ffe0ff */
[----:B------:R-:W-:-:S04]  /*02c0*/  IMAD R15, R0, UR8, RZ ;  /* 0x00000008000f7c24 */ /* 0x000fc8000f8e02ff */
[----:B------:R-:W-:Y:S01]  /*02d0*/  IMAD.IADD R18, R21, 0x1, R15 ;  /* 0x0000000115127824 */ /* 0x000fe200078e020f */
[----:B0-----:R-:W-:Y:S01]  /*02e0*/  @!P1 LEA R4, P0, R16, R4, 0x4 ;  /* 0x0000000410049211 */ /* 0x001fe200078020ff */
[----:B------:R-:W-:-:S03]  /*02f0*/  @!P2 IMAD R15, R3, UR9, RZ ;  /* 0x00000009030fac24 */ /* 0x000fc6000f8e02ff */
[----:B------:R-:W-:Y:S01]  /*0300*/  @!P1 LEA.HI.X R5, R16, R5, R11, 0x4, P0 ;  /* 0x0000000510059211 */ /* 0x000fe200000f240b */
[----:B------:R-:W-:Y:S01]  /*0310*/  @!P3 IMAD R11, R7, UR9, RZ ;  /* 0x00000009070bbc24 */ /* 0x000fe2000f8e02ff */
[----:B------:R-:W-:Y:S01]  /*0320*/  ISETP.GE.U32.AND P0, PT, R20, UR10, PT ;  /* 0x0000000a14007c0c */ /* 0x000fe2000bf06070 */
[C---:B------:R-:W-:Y:S01]  /*0330*/  @!P2 IMAD R15, R2.reuse, UR14, R15 ;  /* 0x0000000e020fac24 */ /* 0x040fe2000f8e020f */
[----:B------:R-:W0:Y:S01]  /*0340*/  @!P4 LDC.64 R16, c[0x0][0x380] ;  /* 0x0000e000ff10cb82 */ /* 0x000e220000000a00 */
[----:B------:R-:W-:Y:S01]  /*0350*/  @!P2 IMAD.WIDE.U32 R2, R2, UR9, RZ ;  /* 0x000000090202ac25 */ /* 0x000fe2000f8e00ff */
[----:B------:R-:W-:-:S03]  /*0360*/  ISETP.GE.U32.AND.EX P0, PT, R18, UR11, PT, P0 ;  /* 0x0000000b12007c0c */ /* 0x000fc6000bf06100 */
[----:B------:R-:W-:Y:S01]  /*0370*/  @!P3 IMAD R11, R6, UR14, R11 ;  /* 0x0000000e060bbc24 */ /* 0x000fe2000f8e020b */
[----:B-1----:R-:W-:Y:S01]  /*0380*/  @!P2 LEA R8, P5, R2, R8, 0x4 ;  /* 0x000000080208a211 */ /* 0x002fe200078a20ff */
[----:B------:R-:W-:Y:S01]  /*0390*/  @!P3 IMAD.WIDE.U32 R6, R6, UR9, RZ ;  /* 0x000000090606bc25 */ /* 0x000fe2000f8e00ff */
[----:B------:R-:W-:Y:S02]  /*03a0*/  @!P2 IADD3 R15, PT, PT, R3, R15, RZ ;  /* 0x0000000f030fa210 */ /* 0x000fe40007ffe0ff */
[----:B--2---:R-:W-:Y:S02]  /*03b0*/  @!P3 LEA R12, P6, R6, R12, 0x4 ;  /* 0x0000000c060cb211 */ /* 0x004fe400078c20ff */
[----:B------:R-:W-:Y:S02]  /*03c0*/  @!P3 IADD3 R11, PT, PT, R7, R11, RZ ;  /* 0x0000000b070bb210 */ /* 0x000fe40007ffe0ff */
[----:B------:R-:W-:Y:S01]  /*03d0*/  @!P2 LEA.HI.X R9, R2, R9, R15, 0x4, P5 ;  /* 0x000000090209a211 */ /* 0x000fe200028f240f */
[----:B------:R-:W-:Y:S01]  /*03e0*/  @!P4 IMAD R15, R10, UR9, RZ ;  /* 0x000000090a0fcc24 */ /* 0x000fe2000f8e02ff */
[----:B------:R-:W1:Y:S01]  /*03f0*/  @!P0 LDC.64 R2, c[0x0][0x380] ;  /* 0x0000e000ff028b82 */ /* 0x000e620000000a00 */
[----:B------:R-:W-:-:S02]  /*0400*/  @!P3 LEA.HI.X R13, R6, R13, R11, 0x4, P6 ;  /* 0x0000000d060db211 */ /* 0x000fc400030f240b */
[----:B----4-:R-:W2:Y:S04]  /*0410*/  @!P1 LDG.E.128 R4, desc[UR12][R4.64] ;  /* 0x0000000c04049981 */ /* 0x010ea8000c1e1d00 */
[----:B------:R-:W3:Y:S01]  /*0420*/  @!P2 LDG.E.128 R8, desc[UR12][R8.64] ;  /* 0x0000000c0808a981 */ /* 0x000ee2000c1e1d00 */
[C---:B------:R-:W-:Y:S02]  /*0430*/  @!P4 IMAD R19, R14.reuse, UR14, R15 ;  /* 0x0000000e0e13cc24 */ /* 0x040fe4000f8e020f */
[----:B------:R-:W-:-:S04]  /*0440*/  @!P4 IMAD.WIDE.U32 R14, R14, UR9, RZ ;  /* 0x000000090e0ecc25 */ /* 0x000fc8000f8e00ff */
[----:B------:R-:W-:Y:S01]  /*0450*/  @!P4 IMAD.IADD R15, R15, 0x1, R19 ;  /* 0x000000010f0fc824 */ /* 0x000fe200078e0213 */
[----:B0-----:R-:W-:Y:S01]  /*0460*/  @!P4 LEA R16, P5, R14, R16, 0x4 ;  /* 0x000000100e10c211 */ /* 0x001fe200078a20ff */
[----:B------:R-:W-:-:S03]  /*0470*/  @!P0 IMAD R21, R18, UR9, RZ ;  /* 0x0000000912158c24 */ /* 0x000fc6000f8e02ff */
[----:B------:R-:W-:Y:S01]  /*0480*/  @!P4 LEA.HI.X R17, R14, R17, R15, 0x4, P5 ;  /* 0x000000110e11c211 */ /* 0x000fe200028f240f */
[C---:B------:R-:W-:Y:S01]  /*0490*/  @!P0 IMAD R19, R20.reuse, UR14, R21 ;  /* 0x0000000e14138c24 */ /* 0x040fe2000f8e0215 */
[----:B------:R-:W4:Y:S01]  /*04a0*/  @!P3 LDG.E.128 R12, desc[UR12][R12.64] ;  /* 0x0000000c0c0cb981 */ /* 0x000f22000c1e1d00 */
[----:B------:R-:W-:-:S03]  /*04b0*/  @!P0 IMAD.WIDE.U32 R20, R20, UR9, RZ ;  /* 0x0000000914148c25 */ /* 0x000fc6000f8e00ff */
[C---:B-1----:R-:W-:Y:S02]  /*04c0*/  @!P0 LEA R22, P5, R20.reuse, R2, 0x4 ;  /* 0x0000000214168211 */ /* 0x042fe400078a20ff */
[----:B------:R-:W-:Y:S02]  /*04d0*/  @!P0 IADD3 R2, PT, PT, R21, R19, RZ ;  /* 0x0000001315028210 */ /* 0x000fe40007ffe0ff */
[----:B------:R-:W5:Y:S02]  /*04e0*/  @!P4 LDG.E.128 R16, desc[UR12][R16.64] ;  /* 0x0000000c1010c981 */ /* 0x000f64000c1e1d00 */
[----:B------:R-:W-:-:S06]  /*04f0*/  @!P0 LEA.HI.X R23, R20, R3, R2, 0x4, P5 ;  /* 0x0000000314178211 */ /* 0x000fcc00028f2402 */
[----:B------:R-:W5:Y:S01]  /*0500*/  @!P0 LDG.E.128 R20, desc[UR12][R22.64] ;  /* 0x0000000c16148981 */ /* 0x000f62000c1e1d00 */
[----:B------:R-:W0:Y:S01]  /*0510*/  S2UR UR6, SR_CgaCtaId ;  /* 0x00000000000679c3 */ /* 0x000e220000008800 */
[----:B------:R-:W-:Y:S02]  /*0520*/  UMOV UR5, 0x400 ;  /* 0x0000040000057882 */ /* 0x000fe40000000000 */
[----:B0-----:R-:W-:Y:S02]  /*0530*/  ULEA UR5, UR6, UR5, 0x18 ;  /* 0x0000000506057291 */ /* 0x001fe4000f8ec0ff */
[----:B------:R-:W-:-:S04]  /*0540*/  UIADD3 UR6, UP0, UPT, UR4, UR7, URZ ;  /* 0x0000000704067290 */ /* 0x000fc8000ff1e0ff */
[----:B------:R-:W-:Y:S01]  /*0550*/  UIADD3.X UR7, UPT, UPT, URZ, UR8, URZ, UP0, !UPT ;  /* 0x00000008ff077290 */ /* 0x000fe200087fe4ff */
[----:B------:R-:W-:Y:S01]  /*0560*/  LEA R3, R24, UR5, 0x4 ;  /* 0x0000000518037c11 */ /* 0x000fe2000f8e20ff */
[----:B------:R-:W-:-:S04]  /*0570*/  UIADD3 UR5, UP0, UPT, UR4, UR6, URZ ;  /* 0x0000000604057290 */ /* 0x000fc8000ff1e0ff */
[----:B------:R-:W-:Y:S02]  /*0580*/  UIADD3.X UR8, UPT, UPT, URZ, UR7, URZ, UP0, !UPT ;  /* 0x00000007ff087290 */ /* 0x000fe400087fe4ff */
[----:B------:R-:W-:-:S04]  /*0590*/  IMAD R27, R0, UR7, RZ ;  /* 0x00000007001b7c24 */ /* 0x000fc8000f8e02ff */
[C---:B------:R-:W-:Y:S01]  /*05a0*/  IMAD R29, R0.reuse, UR8, RZ ;  /* 0x00000008001d7c24 */ /* 0x040fe2000f8e02ff */
[----:B--2---:R0:W-:Y:S04]  /*05b0*/  @!P1 STS.128 [R3], R4 ;  /* 0x0000000403009388 */ /* 0x0041e80000000c00 */
[----:B---3--:R1:W-:Y:S01]  /*05c0*/  @!P2 STS.128 [R3], R8 ;  /* 0x000000080300a388 */ /* 0x0083e20000000c00 */
[----:B0-----:R-:W-:-:S04]  /*05d0*/  IMAD.WIDE.U32 R6, R0, UR6, R24 ;  /* 0x0000000600067c25 */ /* 0x001fc8000f8e0018 */
[----:B-1----:R-:W-:Y:S01]  /*05e0*/  IMAD.WIDE.U32 R10, R0, UR5, R24 ;  /* 0x00000005000a7c25 */ /* 0x002fe2000f8e0018 */
[----:B------:R-:W-:Y:S01]  /*05f0*/  UIADD3 UR5, UP0, UPT, UR4, UR5, URZ ;  /* 0x0000000504057290 */ /* 0x000fe2000ff1e0ff */
[----:B------:R-:W-:Y:S02]  /*0600*/  ISETP.GE.U32.AND P2, PT, R6, UR10, PT ;  /* 0x0000000a06007c0c */ /* 0x000fe4000bf46070 */
[----:B------:R-:W-:Y:S01]  /*0610*/  IADD3 R26, PT, PT, R7, R27, RZ ;  /* 0x0000001b071a7210 */ /* 0x000fe20007ffe0ff */
[----:B------:R-:W-:Y:S01]  /*0620*/  UIADD3.X UR8, UPT, UPT, URZ, UR8, URZ, UP0, !UPT ;  /* 0x00000008ff087290 */ /* 0x000fe200087fe4ff */
[----:B------:R-:W-:Y:S01]  /*0630*/  IMAD.IADD R2, R11, 0x1, R29 ;  /* 0x000000010b027824 */ /* 0x000fe200078e021d */
[----:B------:R-:W-:Y:S01]  /*0640*/  ISETP.GE.U32.AND P1, PT, R10, UR10, PT ;  /* 0x0000000a0a007c0c */ /* 0x000fe2000bf26070 */
[----:B------:R-:W-:Y:S01]  /*0650*/  IMAD.WIDE.U32 R8, R0, UR5, R24 ;  /* 0x0000000500087c25 */ /* 0x000fe2000f8e0018 */
[----:B------:R-:W-:-:S03]  /*0660*/  ISETP.GE.U32.AND.EX P2, PT, R26, UR11, PT, P2 ;  /* 0x0000000b1a007c0c */ /* 0x000fc6000bf46120 */
[----:B------:R-:W-:Y:S01]  /*0670*/  IMAD R5, R0, UR8, RZ ;  /* 0x0000000800057c24 */ /* 0x000fe2000f8e02ff */
[----:B------:R-:W-:Y:S01]  /*0680*/  ISETP.GE.U32.AND.EX P1, PT, R2, UR11, PT, P1 ;  /* 0x0000000b02007c0c */ /* 0x000fe2000bf26110 */
[----:B----4-:R0:W-:Y:S01]  /*0690*/  @!P3 STS.128 [R3], R12 ;  /* 0x0000000c0300b388 */ /* 0x0101e20000000c00 */
[----:B------:R-:W-:Y:S02]  /*06a0*/  ISETP.GE.U32.AND P3, PT, R8, UR10, PT ;  /* 0x0000000a08007c0c */ /* 0x000fe4000bf66070 */
[----:B------:R-:W-:Y:S01]  /*06b0*/  IADD3 R4, PT, PT, R9, R5, RZ ;  /* 0x0000000509047210 */ /* 0x000fe20007ffe0ff */
[----:B------:R-:W-:-:S03]  /*06c0*/  UIADD3 UR5, UP0, UPT, UR4, UR5, URZ ;  /* 0x0000000504057290 */ /* 0x000fc6000ff1e0ff */
[----:B------:R-:W-:Y:S01]  /*06d0*/  ISETP.GE.U32.AND.EX P3, PT, R4, UR11, PT, P3 ;  /* 0x0000000b04007c0c */ /* 0x000fe2000bf66130 */
[----:B------:R-:W-:Y:S02]  /*06e0*/  UIADD3.X UR8, UPT, UPT, URZ, UR8, URZ, UP0, !UPT ;  /* 0x00000008ff087290 */ /* 0x000fe400087fe4ff */
[----:B------:R-:W-:Y:S01]  /*06f0*/  UIADD3 UR6, UP0, UPT, UR4, UR5, URZ ;  /* 0x0000000504067290 */ /* 0x000fe2000ff1e0ff */
[----:B-----5:R1:W-:Y:S01]  /*0700*/  @!P4 STS.128 [R3], R16 ;  /* 0x000000100300c388 */ /* 0x0203e20000000c00 */
[----:B0-----:R-:W0:Y:S01]  /*0710*/  @!P2 LDC.64 R14, c[0x0][0x380] ;  /* 0x0000e000ff0eab82 */ /* 0x001e220000000a00 */
[----:B------:R-:W-:Y:S01]  /*0720*/  @!P2 IMAD R9, R26, UR9, RZ ;  /* 0x000000091a09ac24 */ /* 0x000fe2000f8e02ff */
[----:B------:R-:W-:Y:S01]  /*0730*/  UIADD3.X UR7, UPT, UPT, URZ, UR8, URZ, UP0, !UPT ;  /* 0x00000008ff077290 */ /* 0x000fe200087fe4ff */
[----:B------:R2:W-:Y:S02]  /*0740*/  @!P0 STS.128 [R3], R20 ;  /* 0x0000001403008388 */ /* 0x0005e40000000c00 */
[----:B------:R-:W-:-:S03]  /*0750*/  @!P2 IMAD R9, R6, UR14, R9 ;  /* 0x0000000e0609ac24 */ /* 0x000fc6000f8e0209 */
[----:B-1----:R-:W1:Y:S01]  /*0760*/  @!P1 LDC.64 R16, c[0x0][0x380] ;  /* 0x0000e000ff109b82 */ /* 0x002e620000000a00 */
[----:B------:R-:W-:-:S04]  /*0770*/  IMAD.WIDE.U32 R12, R0, UR5, R24 ;  /* 0x00000005000c7c25 */ /* 0x000fc8000f8e0018 */
[----:B------:R-:W-:Y:S02]  /*0780*/  IMAD R5, R0, UR8, RZ ;  /* 0x0000000800057c24 */ /* 0x000fe4000f8e02ff */
[----:B--2---:R-:W-:Y:S02]  /*0790*/  @!P2 IMAD.WIDE.U32 R22, R6, UR9, RZ ;  /* 0x000000090616ac25 */ /* 0x004fe4000f8e00ff */
[----:B------:R-:W2:Y:S02]  /*07a0*/  @!P3 LDC.64 R6, c[0x0][0x380] ;  /* 0x0000e000ff06bb82 */ /* 0x000ea40000000a00 */
[----:B------:R-:W-:-:S04]  /*07b0*/  IMAD.WIDE.U32 R18, R0, UR6, R24 ;  /* 0x0000000600127c25 */ /* 0x000fc8000f8e0018 */
[----:B------:R-:W-:Y:S02]  /*07c0*/  IMAD R27, R0, UR7, RZ ;  /* 0x00000007001b7c24 */ /* 0x000fe4000f8e02ff */
[----:B------:R-:W-:Y:S01]  /*07d0*/  @!P1 IMAD R11, R2, UR9, RZ ;  /* 0x00000009020b9c24 */ /* 0x000fe2000f8e02ff */
[----:B------:R-:W-:Y:S01]  /*07e0*/  ISETP.GE.U32.AND P4, PT, R12, UR10, PT ;  /* 0x0000000a0c007c0c */ /* 0x000fe2000bf86070 */
[----:B------:R-:W-:Y:S01]  /*07f0*/  IMAD.IADD R2, R19, 0x1, R27 ;  /* 0x0000000113027824 */ /* 0x000fe200078e021b */
[----:B------:R-:W-:Y:S02]  /*0800*/  IADD3 R5, PT, PT, R13, R5, RZ ;  /* 0x000000050d057210 */ /* 0x000fe40007ffe0ff */
[----:B------:R-:W-:Y:S02]  /*0810*/  ISETP.GE.U32.AND P5, PT, R18, UR10, PT ;  /* 0x0000000a12007c0c */ /* 0x000fe4000bfa6070 */
[----:B------:R-:W-:Y:S02]  /*0820*/  ISETP.GE.U32.AND.EX P4, PT, R5, UR11, PT, P4 ;  /* 0x0000000b05007c0c */ /* 0x000fe4000bf86140 */
[----:B------:R-:W-:Y:S01]  /*0830*/  ISETP.GE.U32.AND.EX P5, PT, R2, UR11, PT, P5 ;  /* 0x0000000b02007c0c */ /* 0x000fe2000bfa6150 */
[----:B------:R-:W-:Y:S01]  /*0840*/  @!P1 IMAD R11, R10, UR14, R11 ;  /* 0x0000000e0a0b9c24 */ /* 0x000fe2000f8e020b */
[----:B0-----:R-:W-:Y:S01]  /*0850*/  @!P2 LEA R20, P0, R22, R14, 0x4 ;  /* 0x0000000e1614a211 */ /* 0x001fe200078020ff */
[----:B------:R-:W-:Y:S01]  /*0860*/  @!P1 IMAD.WIDE.U32 R26, R10, UR9, RZ ;  /* 0x000000090a1a9c25 */ /* 0x000fe2000f8e00ff */
[----:B------:R-:W-:-:S03]  /*0870*/  @!P2 IADD3 R9, PT, PT, R23, R9, RZ ;  /* 0x000000091709a210 */ /* 0x000fc60007ffe0ff */
[----:B------:R-:W-:Y:S01]  /*0880*/  @!P3 IMAD R13, R4, UR9, RZ ;  /* 0x00000009040dbc24 */ /* 0x000fe2000f8e02ff */
[----:B------:R-:W-:Y:S02]  /*0890*/  @!P2 LEA.HI.X R21, R22, R15, R9, 0x4, P0 ;  /* 0x0000000f1615a211 */ /* 0x000fe400000f2409 */
[----:B-1----:R-:W-:Y:S01]  /*08a0*/  @!P1 LEA R10, P6, R26, R16, 0x4 ;  /* 0x000000101a0a9211 */ /* 0x002fe200078c20ff */
[C---:B------:R-:W-:Y:S01]  /*08b0*/  @!P3 IMAD R13, R8.reuse, UR14, R13 ;  /* 0x0000000e080dbc24 */ /* 0x040fe2000f8e020d */
[----:B------:R-:W-:Y:S01]  /*08c0*/  @!P1 IADD3 R11, PT, PT, R27, R11, RZ ;  /* 0x0000000b1b0b9210 */ /* 0x000fe20007ffe0ff */
[----:B------:R-:W-:Y:S01]  /*08d0*/  @!P3 IMAD.WIDE.U32 R8, R8, UR9, RZ ;  /* 0x000000090808bc25 */ /* 0x000fe2000f8e00ff */
[----:B------:R-:W0:Y:S02]  /*08e0*/  @!P4 LDC.64 R14, c[0x0][0x380] ;  /* 0x0000e000ff0ecb82 */ /* 0x000e240000000a00 */
[----:B------:R-:W-:Y:S01]  /*08f0*/  @!P1 LEA.HI.X R11, R26, R17, R11, 0x4, P6 ;  /* 0x000000111a0b9211 */ /* 0x000fe200030f240b */
[----:B------:R-:W-:Y:S01]  /*0900*/  @!P3 IMAD.IADD R4, R9, 0x1, R13 ;  /* 0x000000010904b824 */ /* 0x000fe200078e020d */
[----:B--2---:R-:W-:-:S04]  /*0910*/  @!P3 LEA R22, P0, R8, R6, 0x4 ;  /* 0x000000060816b211 */ /* 0x004fc800078020ff */
[----:B------:R-:W1:Y:S01]  /*0920*/  @!P5 LDC.64 R16, c[0x0][0x380] ;  /* 0x0000e000ff10db82 */ /* 0x000e620000000a00 */
[----:B------:R-:W-:Y:S01]  /*0930*/  @!P3 LEA.HI.X R23, R8, R7, R4, 0x4, P0 ;  /* 0x000000070817b211 */ /* 0x000fe200000f2404 */
[----:B------:R-:W-:Y:S02]  /*0940*/  @!P4 IMAD R9, R5, UR9, RZ ;  /* 0x000000090509cc24 */ /* 0x000fe4000f8e02ff */
[----:B------:R1:W2:Y:S01]  /*0950*/  @!P2 LDG.E.128 R4, desc[UR12][R20.64] ;  /* 0x0000000c1404a981 */ /* 0x0002a2000c1e1d00 */
[----:B------:R-:W-:Y:S02]  /*0960*/  @!P5 IMAD R13, R2, UR9, RZ ;  /* 0x00000009020ddc24 */ /* 0x000fe4000f8e02ff */
[C---:B------:R-:W-:Y:S02]  /*0970*/  @!P4 IMAD R2, R12.reuse, UR14, R9 ;  /* 0x0000000e0c02cc24 */ /* 0x040fe4000f8e0209 */
[----:B------:R-:W3:Y:S01]  /*0980*/  @!P1 LDG.E.128 R8, desc[UR12][R10.64] ;  /* 0x0000000c0a089981 */ /* 0x000ee2000c1e1d00 */
[----:B------:R-:W-:-:S04]  /*0990*/  @!P4 IMAD.WIDE.U32 R26, R12, UR9, RZ ;  /* 0x000000090c1acc25 */ /* 0x000fc8000f8e00ff */
[C---:B------:R-:W-:Y:S02]  /*09a0*/  @!P5 IMAD R12, R18.reuse, UR14, R13 ;  /* 0x0000000e120cdc24 */ /* 0x040fe4000f8e020d */
[----:B------:R-:W-:Y:S01]  /*09b0*/  @!P5 IMAD.WIDE.U32 R28, R18, UR9, RZ ;  /* 0x00000009121cdc25 */ /* 0x000fe2000f8e00ff */
[----:B0-----:R-:W-:Y:S02]  /*09c0*/  @!P4 LEA R18, P0, R26, R14, 0x4 ;  /* 0x0000000e1a12c211 */ /* 0x001fe400078020ff */
[----:B------:R-:W-:Y:S02]  /*09d0*/  @!P4 IADD3 R2, PT, PT, R27, R2, RZ ;  /* 0x000000021b02c210 */ /* 0x000fe40007ffe0ff */
[----:B------:R-:W-:Y:S02]  /*09e0*/  @!P5 IADD3 R12, PT, PT, R29, R12, RZ ;  /* 0x0000000c1d0cd210 */ /* 0x000fe40007ffe0ff */
[----:B-1----:R-:W-:Y:S02]  /*09f0*/  @!P5 LEA R20, P6, R28, R16, 0x4 ;  /* 0x000000101c14d211 */ /* 0x002fe400078c20ff */
[----:B------:R-:W-:-:S02]  /*0a00*/  @!P4 LEA.HI.X R19, R26, R15, R2, 0x4, P0 ;  /* 0x0000000f1a13c211 */ /* 0x000fc400000f2402 */
[----:B------:R-:W-:Y:S02]  /*0a10*/  @!P5 LEA.HI.X R21, R28, R17, R12, 0x4, P6 ;  /* 0x000000111c15d211 */ /* 0x000fe400030f240c */
[----:B------:R-:W4:Y:S04]  /*0a20*/  @!P3 LDG.E.128 R12, desc[UR12][R22.64] ;  /* 0x0000000c160cb981 */ /* 0x000f28000c1e1d00 */
[----:B------:R-:W5:Y:S04]  /*0a30*/  @!P4 LDG.E.128 R16, desc[UR12][R18.64] ;  /* 0x0000000c1210c981 */ /* 0x000f68000c1e1d00 */
[----:B------:R-:W5:Y:S01]  /*0a40*/  @!P5 LDG.E.128 R20, desc[UR12][R20.64] ;  /* 0x0000000c1414d981 */ /* 0x000f62000c1e1d00 */
[----:B------:R-:W-:-:S04]  /*0a50*/  UIADD3 UR6, UP0, UPT, UR4, UR6, URZ ;  /* 0x0000000604067290 */ /* 0x000fc8000ff1e0ff */
[----:B------:R-:W-:Y:S02]  /*0a60*/  UIADD3.X UR7, UPT, UPT, URZ, UR7, URZ, UP0, !UPT ;  /* 0x00000007ff077290 */ /* 0x000fe400087fe4ff */
[----:B------:R-:W-:-:S04]  /*0a70*/  UIADD3 UR5, UP0, UPT, UR4, UR6, URZ ;  /* 0x0000000604057290 */ /* 0x000fc8000ff1e0ff */
[C---:B------:R-:W-:Y:S01]  /*0a80*/  IMAD R27, R0.reuse, UR7, RZ ;  /* 0x00000007001b7c24 */ /* 0x040fe2000f8e02ff */
[----:B--2---:R0:W-:Y:S04]  /*0a90*/  @!P2 STS.128 [R3], R4 ;  /* 0x000000040300a388 */ /* 0x0041e80000000c00 */
[----:B---3--:R1:W-:Y:S01]  /*0aa0*/  @!P1 STS.128 [R3], R8 ;  /* 0x0000000803009388 */ /* 0x0083e20000000c00 */
[----:B0-----:R-:W-:Y:S01]  /*0ab0*/  IMAD.WIDE.U32 R6, R0, UR6, R24 ;  /* 0x0000000600067c25 */ /* 0x001fe2000f8e0018 */
[----:B------:R-:W-:-:S03]  /*0ac0*/  UIADD3.X UR6, UPT, UPT, URZ, UR7, URZ, UP0, !UPT ;  /* 0x00000007ff067290 */ /* 0x000fc600087fe4ff */
[----:B------:R-:W-:Y:S01]  /*0ad0*/  IMAD.IADD R2, R7, 0x1, R27 ;  /* 0x0000000107027824 */ /* 0x000fe200078e021b */
[----:B------:R-:W-:Y:S01]  /*0ae0*/  ISETP.GE.U32.AND P0, PT, R6, UR10, PT ;  /* 0x0000000a06007c0c */ /* 0x000fe2000bf06070 */
[----:B-1----:R-:W-:-:S04]  /*0af0*/  IMAD.WIDE.U32 R8, R0, UR5, R24 ;  /* 0x0000000500087c25 */ /* 0x002fc8000f8e0018 */
[----:B------:R-:W-:Y:S01]  /*0b00*/  IMAD R27, R0, UR6, RZ ;  /* 0x00000006001b7c24 */ /* 0x000fe2000f8e02ff */
[----:B------:R-:W-:Y:S02]  /*0b10*/  ISETP.GE.U32.AND.EX P1, PT, R2, UR11, PT, P0 ;  /* 0x0000000b02007c0c */ /* 0x000fe4000bf26100 */
[----:B------:R-:W-:Y:S02]  /*0b20*/  ISETP.GE.U32.AND P0, PT, R8, UR10, PT ;  /* 0x0000000a08007c0c */ /* 0x000fe4000bf06070 */
[----:B------:R-:W-:Y:S01]  /*0b30*/  IADD3 R4, PT, PT, R9, R27, RZ ;  /* 0x0000001b09047210 */ /* 0x000fe20007ffe0ff */
[----:B------:R-:W-:-:S03]  /*0b40*/  UIADD3 UR5, UP0, UPT, UR4, UR5, URZ ;  /* 0x0000000504057290 */ /* 0x000fc6000ff1e0ff */
[----:B------:R-:W-:Y:S01]  /*0b50*/  ISETP.GE.U32.AND.EX P0, PT, R4, UR11, PT, P0 ;  /* 0x0000000b04007c0c */ /* 0x000fe2000bf06100 */
[----:B------:R-:W-:Y:S01]  /*0b60*/  UIADD3.X UR6, UPT, UPT, URZ, UR6, URZ, UP0, !UPT ;  /* 0x00000006ff067290 */ /* 0x000fe200087fe4ff */
[----:B----4-:R0:W-:Y:S01]  /*0b70*/  @!P3 STS.128 [R3], R12 ;  /* 0x0000000c0300b388 */ /* 0x0101e20000000c00 */
[----:B------:R-:W-:-:S04]  /*0b80*/  UIADD3 UR7, UP0, UPT, UR4, UR5, URZ ;  /* 0x0000000504077290 */ /* 0x000fc8000ff1e0ff */
[C---:B------:R-:W-:Y:S01]  /*0b90*/  IMAD R7, R0.reuse, UR6, RZ ;  /* 0x0000000600077c24 */ /* 0x040fe2000f8e02ff */
[----:B-----5:R1:W-:Y:S01]  /*0ba0*/  @!P4 STS.128 [R3], R16 ;  /* 0x000000100300c388 */ /* 0x0203e20000000c00 */
[----:B------:R-:W-:Y:S01]  /*0bb0*/  UIADD3.X UR6, UPT, UPT, URZ, UR6, URZ, UP0, !UPT ;  /* 0x00000006ff067290 */ /* 0x000fe200087fe4ff */
[----:B0-----:R-:W-:Y:S01]  /*0bc0*/  IMAD.WIDE.U32 R12, R0, UR5, R24 ;  /* 0x00000005000c7c25 */ /* 0x001fe2000f8e0018 */
[----:B------:R-:W0:Y:S01]  /*0bd0*/  @!P1 LDC.64 R14, c[0x0][0x380] ;  /* 0x0000e000ff0e9b82 */ /* 0x000e220000000a00 */
[----:B------:R-:W-:Y:S01]  /*0be0*/  UIADD3 UR5, UP0, UPT, UR4, UR7, URZ ;  /* 0x0000000704057290 */ /* 0x000fe2000ff1e0ff */
[----:B------:R-:W-:Y:S02]  /*0bf0*/  ISETP.GE.U32.AND P2, PT, R12, UR10, PT ;  /* 0x0000000a0c007c0c */ /* 0x000fe4000bf46070 */
[----:B------:R-:W-:-:S04]  /*0c00*/  IADD3 R7, PT, PT, R13, R7, RZ ;  /* 0x000000070d077210 */ /* 0x000fc80007ffe0ff */
[----:B-1----:R-:W1:Y:S01]  /*0c10*/  @!P0 LDC.64 R18, c[0x0][0x380] ;  /* 0x0000e000ff128b82 */ /* 0x002e620000000a00 */
[C-C-:B------:R-:W-:Y:S01]  /*0c20*/  IMAD.WIDE.U32 R10, R0.reuse, UR7, R24.reuse ;  /* 0x00000007000a7c25 */ /* 0x140fe2000f8e0018 */
[----:B------:R-:W-:Y:S01]  /*0c30*/  ISETP.GE.U32.AND.EX P2, PT, R7, UR11, PT, P2 ;  /* 0x0000000b07007c0c */ /* 0x000fe2000bf46120 */
[----:B------:R-:W-:Y:S02]  /*0c40*/  UIADD3.X UR7, UPT, UPT, URZ, UR6, URZ, UP0, !UPT ;  /* 0x00000006ff077290 */ /* 0x000fe400087fe4ff */
[----:B------:R-:W-:Y:S01]  /*0c50*/  IMAD R13, R0, UR6, RZ ;  /* 0x00000006000d7c24 */ /* 0x000fe2000f8e02ff */
[----:B------:R-:W-:Y:S01]  /*0c60*/  ISETP.GE.U32.AND P3, PT, R10, UR10, PT ;  /* 0x0000000a0a007c0c */ /* 0x000fe2000bf66070 */
[----:B------:R-:W-:Y:S02]  /*0c70*/  @!P1 IMAD R5, R2, UR9, RZ ;  /* 0x0000000902059c24 */ /* 0x000fe4000f8e02ff */
[----:B------:R-:W-:Y:S01]  /*0c80*/  @!P0 IMAD R9, R4, UR9, RZ ;  /* 0x0000000904098c24 */ /* 0x000fe2000f8e02ff */
[----:B------:R-:W-:Y:S01]  /*0c90*/  IADD3 R11, PT, PT, R11, R13, RZ ;  /* 0x0000000d0b0b7210 */ /* 0x000fe20007ffe0ff */
[C---:B------:R-:W-:Y:S01]  /*0ca0*/  IMAD.WIDE.U32 R16, R0.reuse, UR5, R24 ;  /* 0x0000000500107c25 */ /* 0x040fe2000f8e0018 */
[----:B------:R2:W-:Y:S03]  /*0cb0*/  @!P5 STS.128 [R3], R20 ;  /* 0x000000140300d388 */ /* 0x0005e60000000c00 */
[----:B------:R-:W-:Y:S01]  /*0cc0*/  IMAD R27, R0, UR7, RZ ;  /* 0x00000007001b7c24 */ /* 0x000fe2000f8e02ff */
[----:B------:R-:W-:Y:S01]  /*0cd0*/  ISETP.GE.U32.AND.EX P3, PT, R11, UR11, PT, P3 ;  /* 0x0000000b0b007c0c */ /* 0x000fe2000bf66130 */
[----:B------:R-:W-:Y:S01]  /*0ce0*/  @!P1 IMAD R5, R6, UR14, R5 ;  /* 0x0000000e06059c24 */ /* 0x000fe2000f8e0205 */
[----:B------:R-:W-:Y:S01]  /*0cf0*/  ISETP.GE.U32.AND P4, PT, R16, UR10, PT ;  /* 0x0000000a10007c0c */ /* 0x000fe2000bf86070 */
[----:B------:R-:W-:-:S02]  /*0d00*/  IMAD.IADD R2, R17, 0x1, R27 ;  /* 0x0000000111027824 */ /* 0x000fc400078e021b */
[----:B--2---:R-:W-:-:S04]  /*0d10*/  @!P1 IMAD.WIDE.U32 R20, R6, UR9, RZ ;  /* 0x0000000906149c25 */ /* 0x004fc8000f8e00ff */
[C---:B------:R-:W-:Y:S02]  /*0d20*/  @!P0 IMAD R6, R8.reuse, UR14, R9 ;  /* 0x0000000e08068c24 */ /* 0x040fe4000f8e0209 */
[----:B------:R-:W-:Y:S02]  /*0d30*/  @!P0 IMAD.WIDE.U32 R22, R8, UR9, RZ ;  /* 0x0000000908168c25 */ /* 0x000fe4000f8e00ff */
[----:B------:R-:W2:Y:S01]  /*0d40*/  @!P2 LDC.64 R8, c[0x0][0x380] ;  /* 0x0000e000ff08ab82 */ /* 0x000ea20000000a00 */
[----:B0-----:R-:W-:Y:S02]  /*0d50*/  @!P1 LEA R4, P5, R20, R14, 0x4 ;  /* 0x0000000e14049211 */ /* 0x001fe400078a20ff */
[----:B------:R-:W-:Y:S02]  /*0d60*/  @!P1 IADD3 R5, PT, PT, R21, R5, RZ ;  /* 0x0000000515059210 */ /* 0x000fe40007ffe0ff */
[----:B------:R-:W-:Y:S02]  /*0d70*/  ISETP.GE.U32.AND.EX P4, PT, R2, UR11, PT, P4 ;  /* 0x0000000b02007c0c */ /* 0x000fe4000bf86140 */
[----:B------:R-:W-:-:S02]  /*0d80*/  @!P1 LEA.HI.X R5, R20, R15, R5, 0x4, P5 ;  /* 0x0000000f14059211 */ /* 0x000fc400028f2405 */
[----:B------:R-:W-:Y:S01]  /*0d90*/  @!P0 IADD3 R6, PT, PT, R23, R6, RZ ;  /* 0x0000000617068210 */ /* 0x000fe20007ffe0ff */
[----:B------:R-:W0:Y:S01]  /*0da0*/  @!P3 LDC.64 R14, c[0x0][0x380] ;  /* 0x0000e000ff0ebb82 */ /* 0x000e220000000a00 */
[----:B-1----:R-:W-:Y:S01]  /*0db0*/  @!P0 LEA R20, P5, R22, R18, 0x4 ;  /* 0x0000001216148211 */ /* 0x002fe200078a20ff */
[----:B------:R-:W-:-:S03]  /*0dc0*/  @!P2 IMAD R13, R7, UR9, RZ ;  /* 0x00000009070dac24 */ /* 0x000fc6000f8e02ff */
[----:B------:R-:W-:Y:S02]  /*0dd0*/  @!P0 LEA.HI.X R21, R22, R19, R6, 0x4, P5 ;  /* 0x0000001316158211 */ /* 0x000fe400028f2406 */
[----:B------:R-:W3:Y:S01]  /*0de0*/  @!P1 LDG.E.128 R4, desc[UR12][R4.64] ;  /* 0x0000000c04049981 */ /* 0x000ee2000c1e1d00 */
[----:B------:R-:W1:Y:S01]  /*0df0*/  @!P4 LDC.64 R18, c[0x0][0x380] ;  /* 0x0000e000ff12cb82 */ /* 0x000e620000000a00 */
[C---:B------:R-:W-:Y:S02]  /*0e00*/  @!P2 IMAD R13, R12.reuse, UR14, R13 ;  /* 0x0000000e0c0dac24 */ /* 0x040fe4000f8e020d */
[----:B------:R-:W-:-:S04]  /*0e10*/  @!P2 IMAD.WIDE.U32 R22, R12, UR9, RZ ;  /* 0x000000090c16ac25 */ /* 0x000fc8000f8e00ff */
[----:B------:R-:W-:Y:S01]  /*0e20*/  @!P3 IMAD R11, R11, UR9, RZ ;  /* 0x000000090b0bbc24 */ /* 0x000fe2000f8e02ff */
[----:B--2---:R-:W-:Y:S02]  /*0e30*/  @!P2 LEA R12, P5, R22, R8, 0x4 ;  /* 0x00000008160ca211 */ /* 0x004fe400078a20ff */
[----:B------:R-:W-:Y:S01]  /*0e40*/  @!P2 IADD3 R13, PT, PT, R23, R13, RZ ;  /* 0x0000000d170da210 */ /* 0x000fe20007ffe0ff */
[----:B------:R-:W-:Y:S02]  /*0e50*/  @!P4 IMAD R17, R2, UR9, RZ ;  /* 0x000000090211cc24 */ /* 0x000fe4000f8e02ff */
[----:B------:R-:W-:Y:S01]  /*0e60*/  @!P3 IMAD R2, R10, UR14, R11 ;  /* 0x0000000e0a02bc24 */ /* 0x000fe2000f8e020b */
[----:B------:R-:W-:Y:S01]  /*0e70*/  @!P2 LEA.HI.X R13, R22, R9, R13, 0x4, P5 ;  /* 0x00000009160da211 */ /* 0x000fe200028f240d */
[----:B------:R-:W-:Y:S02]  /*0e80*/  @!P3 IMAD.WIDE.U32 R22, R10, UR9, RZ ;  /* 0x000000090a16bc25 */ /* 0x000fe4000f8e00ff */
[----:B------:R1:W2:Y:S02]  /*0e90*/  @!P0 LDG.E.128 R8, desc[UR12][R20.64] ;  /* 0x0000000c14088981 */ /* 0x0002a4000c1e1d00 */
[----:B------:R-:W-:-:S02]  /*0ea0*/  @!P4 IMAD R17, R16, UR14, R17 ;  /* 0x0000000e1011cc24 */ /* 0x000fc4000f8e0211 */
[----:B------:R-:W-:Y:S01]  /*0eb0*/  @!P4 IMAD.WIDE.U32 R26, R16, UR9, RZ ;  /* 0x00000009101acc25 */ /* 0x000fe2000f8e00ff */
[----:B0-----:R-:W-:-:S03]  /*0ec0*/  @!P3 LEA R16, P5, R22, R14, 0x4 ;  /* 0x0000000e1610b211 */ /* 0x001fc600078a20ff */
[----:B------:R-:W-:Y:S01]  /*0ed0*/  @!P3 IMAD.IADD R14, R23, 0x1, R2 ;  /* 0x00000001170eb824 */ /* 0x000fe200078e0202 */
[----:B------:R-:W-:Y:S02]  /*0ee0*/  @!P4 IADD3 R2, PT, PT, R27, R17, RZ ;  /* 0x000000111b02c210 */ /* 0x000fe40007ffe0ff */
[----:B-1----:R-:W-:Y:S02]  /*0ef0*/  @!P4 LEA R20, P6, R26, R18, 0x4 ;  /* 0x000000121a14c211 */ /* 0x002fe400078c20ff */
[----:B------:R-:W-:Y:S02]  /*0f00*/  @!P3 LEA.HI.X R17, R22, R15, R14, 0x4, P5 ;  /* 0x0000000f1611b211 */ /* 0x000fe400028f240e */
[----:B------:R-:W4:Y:S01]  /*0f10*/  @!P2 LDG.E.128 R12, desc[UR12][R12.64] ;  /* 0x0000000c0c0ca981 */ /* 0x000f22000c1e1d00 */
[----:B------:R-:W-:-:S03]  /*0f20*/  @!P4 LEA.HI.X R21, R26, R19, R2, 0x4, P6 ;  /* 0x000000131a15c211 */ /* 0x000fc600030f2402 */
[----:B------:R-:W5:Y:S04]  /*0f30*/  @!P3 LDG.E.128 R16, desc[UR12][R16.64] ;  /* 0x0000000c1010b981 */ /* 0x000f68000c1e1d00 */
[----:B------:R-:W5:Y:S01]  /*0f40*/  @!P4 LDG.E.128 R20, desc[UR12][R20.64] ;  /* 0x0000000c1414c981 */ /* 0x000f62000c1e1d00 */
[----:B------:R-:W-:-:S04]  /*0f50*/  UIADD3 UR5, UP0, UPT, UR4, UR5, URZ ;  /* 0x0000000504057290 */ /* 0x000fc8000ff1e0ff */
[----:B------:R-:W-:-:S06]  /*0f60*/  UIADD3.X UR7, UPT, UPT, URZ, UR7, URZ, UP0, !UPT ;  /* 0x00000007ff077290 */ /* 0x000fcc00087fe4ff */
[C---:B------:R-:W-:Y:S01]  /*0f70*/  IMAD R27, R0.reuse, UR7, RZ ;  /* 0x00000007001b7c24 */ /* 0x040fe2000f8e02ff */
[----:B---3--:R0:W-:Y:S02]  /*0f80*/  @!P1 STS.128 [R3], R4 ;  /* 0x0000000403009388 */ /* 0x0081e40000000c00 */
[----:B0-----:R-:W-:Y:S01]  /*0f90*/  IMAD.WIDE.U32 R6, R0, UR5, R24 ;  /* 0x0000000500067c25 */ /* 0x001fe2000f8e0018 */
[----:B------:R-:W-:Y:S02]  /*0fa0*/  UIADD3 UR5, UP0, UPT, UR4, UR5, URZ ;  /* 0x0000000504057290 */ /* 0x000fe4000ff1e0ff */
[----:B------:R-:W-:Y:S02]  /*0fb0*/  ISETP.GE.U32.AND P1, PT, R6, UR10, PT ;  /* 0x0000000a06007c0c */ /* 0x000fe4000bf26070 */
[----:B------:R-:W-:Y:S01]  /*0fc0*/  IADD3 R2, PT, PT, R7, R27, RZ ;  /* 0x0000001b07027210 */ /* 0x000fe20007ffe0ff */
[----:B------:R-:W-:-:S03]  /*0fd0*/  UIADD3.X UR7, UPT, UPT, URZ, UR7, URZ, UP0, !UPT ;  /* 0x00000007ff077290 */ /* 0x000fc600087fe4ff */
[----:B------:R-:W-:Y:S01]  /*0fe0*/  ISETP.GE.U32.AND.EX P1, PT, R2, UR11, PT, P1 ;  /* 0x0000000b02007c0c */ /* 0x000fe2000bf26110 */
[----:B--2---:R0:W-:Y:S02]  /*0ff0*/  @!P0 STS.128 [R3], R8 ;  /* 0x0000000803008388 */ /* 0x0041e40000000c00 */
[C---:B------:R-:W-:Y:S02]  /*1000*/  IMAD R27, R0.reuse, UR7, RZ ;  /* 0x00000007001b7c24 */ /* 0x040fe4000f8e02ff */
[----:B----4-:R1:W-:Y:S01]  /*1010*/  @!P2 STS.128 [R3], R12 ;  /* 0x0000000c0300a388 */ /* 0x0103e20000000c00 */
[----:B0-----:R-:W-:Y:S01]  /*1020*/  IMAD.WIDE.U32 R8, R0, UR5, R24 ;  /* 0x0000000500087c25 */ /* 0x001fe2000f8e0018 */
[----:B------:R-:W-:-:S06]  /*1030*/  UIADD3 UR5, UP0, UPT, UR4, UR5, URZ ;  /* 0x0000000504057290 */ /* 0x000fcc000ff1e0ff */
[----:B------:R-:W0:Y:S01]  /*1040*/  @!P1 LDC.64 R10, c[0x0][0x380] ;  /* 0x0000e000ff0a9b82 */ /* 0x000e220000000a00 */
[----:B------:R-:W-:Y:S01]  /*1050*/  ISETP.GE.U32.AND P0, PT, R8, UR10, PT ;  /* 0x0000000a08007c0c */ /* 0x000fe2000bf06070 */
[----:B------:R-:W-:Y:S01]  /*1060*/  UIADD3.X UR7, UPT, UPT, URZ, UR7, URZ, UP0, !UPT ;  /* 0x00000007ff077290 */ /* 0x000fe200087fe4ff */
[----:B------:R-:W-:Y:S01]  /*1070*/  IADD3 R4, PT, PT, R9, R27, RZ ;  /* 0x0000001b09047210 */ /* 0x000fe20007ffe0ff */
[----:B------:R-:W-:Y:S02]  /*1080*/  UIADD3 UR8, UP0, UPT, UR4, UR5, URZ ;  /* 0x0000000504087290 */ /* 0x000fe4000ff1e0ff */
[----:B-1----:R-:W-:Y:S01]  /*1090*/  IMAD.WIDE.U32 R12, R0, UR5, R24 ;  /* 0x00000005000c7c25 */ /* 0x002fe2000f8e0018 */
[----:B------:R-:W-:-:S03]  /*10a0*/  ISETP.GE.U32.AND.EX P0, PT, R4, UR11, PT, P0 ;  /* 0x0000000b04007c0c */ /* 0x000fc6000bf06100 */
[----:B------:R-:W-:Y:S01]  /*10b0*/  IMAD R5, R0, UR7, RZ ;  /* 0x0000000700057c24 */ /* 0x000fe2000f8e02ff */
[----:B-----5:R1:W-:Y:S01]  /*10c0*/  @!P3 STS.128 [R3], R16 ;  /* 0x000000100300b388 */ /* 0x0203e20000000c00 */
[----:B------:R-:W-:Y:S01]  /*10d0*/  UIADD3.X UR6, UPT, UPT, URZ, UR7, URZ, UP0, !UPT ;  /* 0x00000007ff067290 */ /* 0x000fe200087fe4ff */
[----:B------:R-:W-:Y:S01]  /*10e0*/  ISETP.GE.U32.AND P3, PT, R12, UR10, PT ;  /* 0x0000000a0c007c0c */ /* 0x000fe2000bf66070 */
[----:B------:R-:W-:Y:S02]  /*10f0*/  IMAD.IADD R5, R13, 0x1, R5 ;  /* 0x000000010d057824 */ /* 0x000fe400078e0205 */
[----:B------:R-:W-:Y:S01]  /*1100*/  @!P1 IMAD R7, R2, UR9, RZ ;  /* 0x0000000902079c24 */ /* 0x000fe2000f8e02ff */
[----:B------:R2:W-:Y:S01]  /*1110*/  @!P4 STS.128 [R3], R20 ;  /* 0x000000140300c388 */ /* 0x0005e20000000c00 */
[----:B------:R-:W-:Y:S01]  /*1120*/  IMAD R13, R0, UR6, RZ ;  /* 0x00000006000d7c24 */ /* 0x000fe2000f8e02ff */
[----:B------:R-:W-:Y:S01]  /*1130*/  ISETP.GE.U32.AND.EX P3, PT, R5, UR11, PT, P3 ;  /* 0x0000000b05007c0c */ /* 0x000fe2000bf66130 */
[----:B------:R-:W-:Y:S01]  /*1140*/  UIADD3 UR5, UP0, UPT, UR4, UR8, URZ ;  /* 0x0000000804057290 */ /* 0x000fe2000ff1e0ff */
[----:B------:R-:W-:-:S02]  /*1150*/  @!P1 IMAD R7, R6, UR14, R7 ;  /* 0x0000000e06079c24 */ /* 0x000fc4000f8e0207 */
[----:B-1----:R-:W-:Y:S01]  /*1160*/  IMAD.WIDE.U32 R16, R0, UR8, R24 ;  /* 0x0000000800107c25 */ /* 0x002fe2000f8e0018 */
[----:B------:R-:W1:Y:S01]  /*1170*/  @!P0 LDC.64 R18, c[0x0][0x380] ;  /* 0x0000e000ff128b82 */ /* 0x000e620000000a00 */
[----:B------:R-:W-:Y:S02]  /*1180*/  UIADD3.X UR6, UPT, UPT, URZ, UR6, URZ, UP0, !UPT ;  /* 0x00000006ff067290 */ /* 0x000fe400087fe4ff */
[----:B--2---:R-:W-:Y:S01]  /*1190*/  @!P1 IMAD.WIDE.U32 R20, R6, UR9, RZ ;  /* 0x0000000906149c25 */ /* 0x004fe2000f8e00ff */
[----:B------:R-:W-:Y:S02]  /*11a0*/  ISETP.GE.U32.AND P2, PT, R16, UR10, PT ;  /* 0x0000000a10007c0c */ /* 0x000fe4000bf46070 */
[----:B------:R-:W-:Y:S02]  /*11b0*/  IADD3 R13, PT, PT, R17, R13, RZ ;  /* 0x0000000d110d7210 */ /* 0x000fe40007ffe0ff */
[----:B0-----:R-:W-:Y:S02]  /*11c0*/  @!P1 LEA R6, P4, R20, R10, 0x4 ;  /* 0x0000000a14069211 */ /* 0x001fe400078820ff */
[----:B------:R-:W-:-:S02]  /*11d0*/  @!P1 IADD3 R2, PT, PT, R21, R7, RZ ;  /* 0x0000000715029210 */ /* 0x000fc40007ffe0ff */
[----:B------:R-:W-:Y:S01]  /*11e0*/  ISETP.GE.U32.AND.EX P2, PT, R13, UR11, PT, P2 ;  /* 0x0000000b0d007c0c */ /* 0x000fe2000bf46120 */
[----:B------:R-:W-:Y:S01]  /*11f0*/  IMAD.WIDE.U32 R14, R0, UR5, R24 ;  /* 0x00000005000e7c25 */ /* 0x000fe2000f8e0018 */
[----:B------:R-:W-:Y:S02]  /*1200*/  @!P1 LEA.HI.X R7, R20, R11, R2, 0x4, P4 ;  /* 0x0000000b14079211 */ /* 0x000fe400020f2402 */
[----:B------:R-:W0:Y:S01]  /*1210*/  @!P3 LDC.64 R10, c[0x0][0x380] ;  /* 0x0000e000ff0abb82 */ /* 0x000e220000000a00 */
[----:B------:R-:W-:Y:S01]  /*1220*/  IMAD R17, R0, UR6, RZ ;  /* 0x0000000600117c24 */ /* 0x000fe2000f8e02ff */
[----:B------:R-:W-:Y:S01]  /*1230*/  ISETP.GE.U32.AND P4, PT, R14, UR10, PT ;  /* 0x0000000a0e007c0c */ /* 0x000fe2000bf86070 */
[----:B------:R-:W-:-:S03]  /*1240*/  @!P0 IMAD R9, R4, UR9, RZ ;  /* 0x0000000904098c24 */ /* 0x000fc6000f8e02ff */
[----:B------:R-:W-:Y:S01]  /*1250*/  IADD3 R2, PT, PT, R15, R17, RZ ;  /* 0x000000110f027210 */ /* 0x000fe20007ffe0ff */
[C---:B------:R-:W-:Y:S02]  /*1260*/  @!P0 IMAD R9, R8.reuse, UR14, R9 ;  /* 0x0000000e08098c24 */ /* 0x040fe4000f8e0209 */
[----:B------:R-:W-:Y:S01]  /*1270*/  @!P0 IMAD.WIDE.U32 R22, R8, UR9, RZ ;  /* 0x0000000908168c25 */ /* 0x000fe2000f8e00ff */
[----:B------:R-:W-:Y:S01]  /*1280*/  ISETP.GE.U32.AND.EX P4, PT, R2, UR11, PT, P4 ;  /* 0x0000000b02007c0c */ /* 0x000fe2000bf86140 */
[----:B------:R-:W2:Y:S02]  /*1290*/  @!P2 LDC.64 R20, c[0x0][0x380] ;  /* 0x0000e000ff14ab82 */ /* 0x000ea40000000a00 */
[----:B------:R-:W-:Y:S01]  /*12a0*/  @!P0 IMAD.IADD R4, R23, 0x1, R9 ;  /* 0x0000000117048824 */ /* 0x000fe200078e0209 */
[----:B-1----:R-:W-:Y:S01]  /*12b0*/  @!P0 LEA R8, P5, R22, R18, 0x4 ;  /* 0x0000001216088211 */ /* 0x002fe200078a20ff */
[----:B------:R-:W-:-:S03]  /*12c0*/  @!P3 IMAD R15, R5, UR9, RZ ;  /* 0x00000009050fbc24 */ /* 0x000fc6000f8e02ff */
[----:B------:R-:W-:Y:S01]  /*12d0*/  @!P0 LEA.HI.X R9, R22, R19, R4, 0x4, P5 ;  /* 0x0000001316098211 */ /* 0x000fe200028f2404 */
[C---:B------:R-:W-:Y:S01]  /*12e0*/  @!P3 IMAD R15, R12.reuse, UR14, R15 ;  /* 0x0000000e0c0fbc24 */ /* 0x040fe2000f8e020f */
[----:B------:R-:W3:Y:S01]  /*12f0*/  @!P1 LDG.E.128 R4, desc[UR12][R6.64] ;  /* 0x0000000c06049981 */ /* 0x000ee2000c1e1d00 */
[----:B------:R-:W-:Y:S02]  /*1300*/  @!P3 IMAD.WIDE.U32 R22, R12, UR9, RZ ;  /* 0x000000090c16bc25 */ /* 0x000fe4000f8e00ff */
[----:B------:R-:W1:Y:S02]  /*1310*/  @!P4 LDC.64 R18, c[0x0][0x380] ;  /* 0x0000e000ff12cb82 */ /* 0x000e640000000a00 */
[----:B------:R-:W-:Y:S01]  /*1320*/  @!P2 IMAD R13, R13, UR9, RZ ;  /* 0x000000090d0dac24 */ /* 0x000fe2000f8e02ff */
[----:B0-----:R-:W-:Y:S02]  /*1330*/  @!P3 LEA R12, P5, R22, R10, 0x4 ;  /* 0x0000000a160cb211 */ /* 0x001fe400078a20ff */
[----:B------:R-:W-:Y:S01]  /*1340*/  @!P3 IADD3 R15, PT, PT, R23, R15, RZ ;  /* 0x0000000f170fb210 */ /* 0x000fe20007ffe0ff */
[----:B------:R-:W-:-:S02]  /*1350*/  @!P2 IMAD R26, R16, UR14, R13 ;  /* 0x0000000e101aac24 */ /* 0x000fc4000f8e020d */
[----:B------:R-:W-:Y:S01]  /*1360*/  @!P2 IMAD.WIDE.U32 R16, R16, UR9, RZ ;  /* 0x000000091010ac25 */ /* 0x000fe2000f8e00ff */
[----:B------:R-:W-:Y:S02]  /*1370*/  @!P3 LEA.HI.X R13, R22, R11, R15, 0x4, P5 ;  /* 0x0000000b160db211 */ /* 0x000fe400028f240f */
[----:B------:R-:W4:Y:S01]  /*1380*/  @!P0 LDG.E.128 R8, desc[UR12][R8.64] ;  /* 0x0000000c08088981 */ /* 0x000f22000c1e1d00 */
[----:B------:R-:W-:Y:S01]  /*1390*/  @!P4 IMAD R15, R2, UR9, RZ ;  /* 0x00000009020fcc24 */ /* 0x000fe2000f8e02ff */
[----:B--2---:R-:W-:Y:S02]  /*13a0*/  @!P2 LEA R20, P5, R16, R20, 0x4 ;  /* 0x000000141014a211 */ /* 0x004fe400078a20ff */
[----:B------:R-:W-:Y:S01]  /*13b0*/  @!P2 IADD3 R26, PT, PT, R17, R26, RZ ;  /* 0x0000001a111aa210 */ /* 0x000fe20007ffe0ff */
[----:B------:R-:W-:-:S03]  /*13c0*/  @!P4 IMAD R23, R14, UR14, R15 ;  /* 0x0000000e0e17cc24 */ /* 0x000fc6000f8e020f */
[----:B------:R-:W-:Y:S01]  /*13d0*/  @!P2 LEA.HI.X R21, R16, R21, R26, 0x4, P5 ;  /* 0x000000151015a211 */ /* 0x000fe200028f241a */
[----:B------:R-:W-:Y:S02]  /*13e0*/  @!P4 IMAD.WIDE.U32 R16, R14, UR9, RZ ;  /* 0x000000090e10cc25 */ /* 0x000fe4000f8e00ff */
[----:B------:R-:W2:Y:S01]  /*13f0*/  @!P3 LDG.E.128 R12, desc[UR12][R12.64] ;  /* 0x0000000c0c0cb981 */ /* 0x000ea2000c1e1d00 */
[----:B-1----:R-:W-:Y:S02]  /*1400*/  @!P4 LEA R22, P5, R16, R18, 0x4 ;  /* 0x000000121016c211 */ /* 0x002fe400078a20ff */
[----:B------:R-:W-:-:S04]  /*1410*/  @!P4 IADD3 R2, PT, PT, R17, R23, RZ ;  /* 0x000000171102c210 */ /* 0x000fc80007ffe0ff */
[----:B------:R-:W-:Y:S02]  /*1420*/  @!P4 LEA.HI.X R23, R16, R19, R2, 0x4, P5 ;  /* 0x000000131017c211 */ /* 0x000fe400028f2402 */
[----:B------:R-:W5:Y:S04]  /*1430*/  @!P2 LDG.E.128 R16, desc[UR12][R20.64] ;  /* 0x0000000c1410a981 */ /* 0x000f68000c1e1d00 */
[----:B------:R-:W5:Y:S01]  /*1440*/  @!P4 LDG.E.128 R20, desc[UR12][R22.64] ;  /* 0x0000000c1614c981 */ /* 0x000f62000c1e1d00 */
[----:B------:R-:W-:-:S04]  /*1450*/  UIADD3 UR5, UP0, UPT, UR4, UR5, URZ ;  /* 0x0000000504057290 */ /* 0x000fc8000ff1e0ff */
[----:B------:R-:W-:-:S06]  /*1460*/  UIADD3.X UR6, UPT, UPT, URZ, UR6, URZ, UP0, !UPT ;  /* 0x00000006ff067290 */ /* 0x000fcc00087fe4ff */
[C---:B------:R-:W-:Y:S01]  /*1470*/  IMAD R27, R0.reuse, UR6, RZ ;  /* 0x00000006001b7c24 */ /* 0x040fe2000f8e02ff */
[----:B---3--:R0:W-:Y:S02]  /*1480*/  @!P1 STS.128 [R3], R4 ;  /* 0x0000000403009388 */ /* 0x0081e40000000c00 */
[----:B0-----:R-:W-:Y:S01]  /*1490*/  IMAD.WIDE.U32 R6, R0, UR5, R24 ;  /* 0x0000000500067c25 */ /* 0x001fe2000f8e0018 */
[----:B------:R-:W-:-:S03]  /*14a0*/  UIADD3 UR5, UP0, UPT, UR4, UR5, URZ ;  /* 0x0000000504057290 */ /* 0x000fc6000ff1e0ff */
[----:B------:R-:W-:Y:S01]  /*14b0*/  IMAD.IADD R2, R7, 0x1, R27 ;  /* 0x0000000107027824 */ /* 0x000fe200078e021b */
[----:B------:R-:W-:Y:S01]  /*14c0*/  ISETP.GE.U32.AND P1, PT, R6, UR10, PT ;  /* 0x0000000a06007c0c */ /* 0x000fe2000bf26070 */
[----:B------:R-:W-:Y:S01]  /*14d0*/  UIADD3.X UR6, UPT, UPT, URZ, UR6, URZ, UP0, !UPT ;  /* 0x00000006ff067290 */ /* 0x000fe200087fe4ff */
[----:B----4-:R0:W-:Y:S02]  /*14e0*/  @!P0 STS.128 [R3], R8 ;  /* 0x0000000803008388 */ /* 0x0101e40000000c00 */
[----:B------:R-:W-:-:S03]  /*14f0*/  ISETP.GE.U32.AND.EX P1, PT, R2, UR11, PT, P1 ;  /* 0x0000000b02007c0c */ /* 0x000fc6000bf26110 */
[C---:B------:R-:W-:Y:S01]  /*1500*/  IMAD R5, R0.reuse, UR6, RZ ;  /* 0x0000000600057c24 */ /* 0x040fe2000f8e02ff */
[----:B------:R-:W-:Y:S02]  /*1510*/  UIADD3 UR8, UP0, UPT, UR4, UR5, URZ ;  /* 0x0000000504087290 */ /* 0x000fe4000ff1e0ff */
[----:B0-----:R-:W-:-:S03]  /*1520*/  IMAD.WIDE.U32 R8, R0, UR5, R24 ;  /* 0x0000000500087c25 */ /* 0x001fc6000f8e0018 */
[----:B------:R-:W-:Y:S02]  /*1530*/  ISETP.GE.U32.AND P0, PT, R8, UR10, PT ;  /* 0x0000000a08007c0c */ /* 0x000fe4000bf06070 */
[----:B------:R-:W-:Y:S01]  /*1540*/  IADD3 R4, PT, PT, R9, R5, RZ ;  /* 0x0000000509047210 */ /* 0x000fe20007ffe0ff */
[----:B--2---:R0:W-:Y:S01]  /*1550*/  @!P3 STS.128 [R3], R12 ;  /* 0x0000000c0300b388 */ /* 0x0041e20000000c00 */
[----:B------:R-:W-:Y:S02]  /*1560*/  UIADD3.X UR5, UPT, UPT, URZ, UR6, URZ, UP0, !UPT ;  /* 0x00000006ff057290 */ /* 0x000fe400087fe4ff */
[----:B------:R-:W-:Y:S01]  /*1570*/  ISETP.GE.U32.AND.EX P0, PT, R4, UR11, PT, P0 ;  /* 0x0000000b04007c0c */ /* 0x000fe2000bf06100 */
[----:B------:R-:W-:Y:S02]  /*1580*/  UIADD3 UR7, UP0, UPT, UR4, UR8, URZ ;  /* 0x0000000804077290 */ /* 0x000fe4000ff1e0ff */
[----:B------:R-:W-:-:S04]  /*1590*/  IMAD.WIDE.U32 R10, R0, UR8, R24 ;  /* 0x00000008000a7c25 */ /* 0x000fc8000f8e0018 */
[C---:B------:R-:W-:Y:S01]  /*15a0*/  IMAD R5, R0.reuse, UR5, RZ ;  /* 0x0000000500057c24 */ /* 0x040fe2000f8e02ff */
[----:B0-----:R-:W0:Y:S01]  /*15b0*/  @!P1 LDC.64 R12, c[0x0][0x380] ;  /* 0x0000e000ff0c9b82 */ /* 0x001e220000000a00 */
[----:B------:R-:W-:Y:S02]  /*15c0*/  UIADD3.X UR5, UPT, UPT, URZ, UR5, URZ, UP0, !UPT ;  /* 0x00000005ff057290 */ /* 0x000fe400087fe4ff */
[----:B------:R-:W-:Y:S01]  /*15d0*/  UIADD3 UR6, UP0, UPT, UR4, UR7, URZ ;  /* 0x0000000704067290 */ /* 0x000fe2000ff1e0ff */
[----:B-----5:R1:W-:Y:S01]  /*15e0*/  @!P2 STS.128 [R3], R16 ;  /* 0x000000100300a388 */ /* 0x0203e20000000c00 */
[----:B------:R-:W-:Y:S01]  /*15f0*/  IMAD.WIDE.U32 R14, R0, UR7, R24 ;  /* 0x00000007000e7c25 */ /* 0x000fe2000f8e0018 */
[----:B------:R-:W-:Y:S01]  /*1600*/  ISETP.GE.U32.AND P2, PT, R10, UR10, PT ;  /* 0x0000000a0a007c0c */ /* 0x000fe2000bf46070 */
[----:B------:R-:W-:Y:S01]  /*1610*/  UIADD3.X UR7, UPT, UPT, URZ, UR5, URZ, UP0, !UPT ;  /* 0x00000005ff077290 */ /* 0x000fe200087fe4ff */
[----:B------:R-:W-:Y:S01]  /*1620*/  IADD3 R5, PT, PT, R11, R5, RZ ;  /* 0x000000050b057210 */ /* 0x000fe20007ffe0ff */
[----:B------:R-:W-:-:S02]  /*1630*/  @!P1 IMAD R7, R2, UR9, RZ ;  /* 0x0000000902079c24 */ /* 0x000fc4000f8e02ff */
[C---:B------:R-:W-:Y:S01]  /*1640*/  IMAD R9, R0.reuse, UR5, RZ ;  /* 0x0000000500097c24 */ /* 0x040fe2000f8e02ff */
[----:B------:R-:W-:Y:S01]  /*1650*/  ISETP.GE.U32.AND.EX P2, PT, R5, UR11, PT, P2 ;  /* 0x0000000b05007c0c */ /* 0x000fe2000bf46120 */
[----:B------:R2:W-:Y:S01]  /*1660*/  @!P4 STS.128 [R3], R20 ;  /* 0x000000140300c388 */ /* 0x0005e20000000c00 */
[----:B-1----:R-:W1:Y:S01]  /*1670*/  @!P0 LDC.64 R18, c[0x0][0x380] ;  /* 0x0000e000ff128b82 */ /* 0x002e620000000a00 */
[----:B------:R-:W-:Y:S01]  /*1680*/  IMAD.WIDE.U32 R16, R0, UR6, R24 ;  /* 0x0000000600107c25 */ /* 0x000fe2000f8e0018 */
[----:B------:R-:W-:-:S03]  /*1690*/  IADD3 R2, PT, PT, R15, R9, RZ ;  /* 0x000000090f027210 */ /* 0x000fc60007ffe0ff */
[----:B------:R-:W-:Y:S02]  /*16a0*/  IMAD R11, R0, UR7, RZ ;  /* 0x00000007000b7c24 */ /* 0x000fe4000f8e02ff */
[C---:B------:R-:W-:Y:S02]  /*16b0*/  @!P1 IMAD R7, R6.reuse, UR14, R7 ;  /* 0x0000000e06079c24 */ /* 0x040fe4000f8e0207 */
[----:B--2---:R-:W-:Y:S01]  /*16c0*/  @!P1 IMAD.WIDE.U32 R22, R6, UR9, RZ ;  /* 0x0000000906169c25 */ /* 0x004fe2000f8e00ff */
[----:B------:R-:W-:Y:S01]  /*16d0*/  ISETP.GE.U32.AND P3, PT, R14, UR10, PT ;  /* 0x0000000a0e007c0c */ /* 0x000fe2000bf66070 */
[----:B------:R-:W2:Y:S01]  /*16e0*/  @!P2 LDC.64 R20, c[0x0][0x380] ;  /* 0x0000e000ff14ab82 */ /* 0x000ea20000000a00 */
[----:B------:R-:W-:Y:S01]  /*16f0*/  ISETP.GE.U32.AND P4, PT, R16, UR10, PT ;  /* 0x0000000a10007c0c */ /* 0x000fe2000bf86070 */
[----:B------:R-:W-:Y:S01]  /*1700*/  IMAD.IADD R9, R17, 0x1, R11 ;  /* 0x0000000111097824 */ /* 0x000fe200078e020b */
[----:B0-----:R-:W-:Y:S02]  /*1710*/  @!P1 LEA R6, P5, R22, R12, 0x4 ;  /* 0x0000000c16069211 */ /* 0x001fe400078a20ff */
[----:B------:R-:W-:Y:S01]  /*1720*/  @!P1 IADD3 R7, PT, PT, R23, R7, RZ ;  /* 0x0000000717079210 */ /* 0x000fe20007ffe0ff */
[----:B------:R-:W-:Y:S01]  /*1730*/  @!P0 IMAD R11, R4, UR9, RZ ;  /* 0x00000009040b8c24 */ /* 0x000fe2000f8e02ff */
[----:B------:R-:W-:-:S02]  /*1740*/  ISETP.GE.U32.AND.EX P3, PT, R2, UR11, PT, P3 ;  /* 0x0000000b02007c0c */ /* 0x000fc4000bf66130 */
[----:B------:R-:W-:Y:S02]  /*1750*/  ISETP.GE.U32.AND.EX P4, PT, R9, UR11, PT, P4 ;  /* 0x0000000b09007c0c */ /* 0x000fe4000bf86140 */
[----:B------:R-:W-:Y:S01]  /*1760*/  @!P1 LEA.HI.X R7, R22, R13, R7, 0x4, P5 ;  /* 0x0000000d16079211 */ /* 0x000fe200028f2407 */
[----:B------:R-:W-:Y:S02]  /*1770*/  @!P2 IMAD R13, R5, UR9, RZ ;  /* 0x00000009050dac24 */ /* 0x000fe4000f8e02ff */
[----:B------:R-:W-:-:S04]  /*1780*/  @!P0 IMAD.WIDE.U32 R4, R8, UR9, RZ ;  /* 0x0000000908048c25 */ /* 0x000fc8000f8e00ff */
[----:B------:R-:W-:Y:S02]  /*1790*/  @!P0 IMAD R11, R8, UR14, R11 ;  /* 0x0000000e080b8c24 */ /* 0x000fe4000f8e020b */
[C---:B------:R-:W-:Y:S02]  /*17a0*/  @!P2 IMAD R8, R10.reuse, UR14, R13 ;  /* 0x0000000e0a08ac24 */ /* 0x040fe4000f8e020d */
[----:B------:R-:W-:Y:S01]  /*17b0*/  @!P2 IMAD.WIDE.U32 R26, R10, UR9, RZ ;  /* 0x000000090a1aac25 */ /* 0x000fe2000f8e00ff */
[----:B-1----:R-:W-:Y:S01]  /*17c0*/  @!P0 LEA R10, P5, R4, R18, 0x4 ;  /* 0x00000012040a8211 */ /* 0x002fe200078a20ff */
[----:B------:R-:W0:Y:S01]  /*17d0*/  @!P3 LDC.64 R12, c[0x0][0x380] ;  /* 0x0000e000ff0cbb82 */ /* 0x000e220000000a00 */
[----:B------:R-:W-:-:S04]  /*17e0*/  @!P0 IADD3 R5, PT, PT, R5, R11, RZ ;  /* 0x0000000b05058210 */ /* 0x000fc80007ffe0ff */
[----:B------:R-:W-:Y:S01]  /*17f0*/  @!P0 LEA.HI.X R11, R4, R19, R5, 0x4, P5 ;  /* 0x00000013040b8211 */ /* 0x000fe200028f2405 */
[----:B------:R-:W-:Y:S02]  /*1800*/  @!P3 IMAD R5, R2, UR9, RZ ;  /* 0x000000090205bc24 */ /* 0x000fe4000f8e02ff */
[----:B------:R-:W1:Y:S02]  /*1810*/  @!P4 LDC.64 R22, c[0x0][0x380] ;  /* 0x0000e000ff16cb82 */ /* 0x000e640000000a00 */
[----:B------:R-:W-:Y:S02]  /*1820*/  @!P3 IMAD R2, R14, UR14, R5 ;  /* 0x0000000e0e02bc24 */ /* 0x000fe4000f8e0205 */
[----:B------:R-:W3:Y:S01]  /*1830*/  @!P1 LDG.E.128 R4, desc[UR12][R6.64] ;  /* 0x0000000c06049981 */ /* 0x000ee2000c1e1d00 */
[----:B------:R-:W-:Y:S01]  /*1840*/  @!P2 IADD3 R8, PT, PT, R27, R8, RZ ;  /* 0x000000081b08a210 */ /* 0x000fe20007ffe0ff */
[----:B------:R-:W-:Y:S01]  /*1850*/  @!P4 IMAD R9, R9, UR9, RZ ;  /* 0x000000090909cc24 */ /* 0x000fe2000f8e02ff */
[----:B--2---:R-:W-:Y:S01]  /*1860*/  @!P2 LEA R20, P5, R26, R20, 0x4 ;  /* 0x000000141a14a211 */ /* 0x004fe200078a20ff */
[----:B------:R-:W-:-:S03]  /*1870*/  @!P3 IMAD.WIDE.U32 R18, R14, UR9, RZ ;  /* 0x000000090e12bc25 */ /* 0x000fc6000f8e00ff */
[----:B------:R-:W-:Y:S01]  /*1880*/  @!P2 LEA.HI.X R21, R26, R21, R8, 0x4, P5 ;  /* 0x000000151a15a211 */ /* 0x000fe200028f2408 */
[C---:B------:R-:W-:Y:S02]  /*1890*/  @!P4 IMAD R14, R16.reuse, UR14, R9 ;  /* 0x0000000e100ecc24 */ /* 0x040fe4000f8e0209 */
[----:B------:R-:W-:Y:S01]  /*18a0*/  @!P4 IMAD.WIDE.U32 R26, R16, UR9, RZ ;  /* 0x00000009101acc25 */ /* 0x000fe2000f8e00ff */
[----:B------:R-:W2:Y:S01]  /*18b0*/  @!P0 LDG.E.128 R8, desc[UR12][R10.64] ;  /* 0x0000000c0a088981 */ /* 0x000ea2000c1e1d00 */
[----:B0-----:R-:W-:Y:S02]  /*18c0*/  @!P3 LEA R16, P5, R18, R12, 0x4 ;  /* 0x0000000c1210b211 */ /* 0x001fe400078a20ff */
[----:B------:R-:W-:Y:S01]  /*18d0*/  @!P3 IMAD.IADD R2, R19, 0x1, R2 ;  /* 0x000000011302b824 */ /* 0x000fe200078e0202 */
[----:B------:R-:W-:Y:S02]  /*18e0*/  @!P4 IADD3 R14, PT, PT, R27, R14, RZ ;  /* 0x0000000e1b0ec210 */ /* 0x000fe40007ffe0ff */
[----:B-1----:R-:W-:-:S02]  /*18f0*/  @!P4 LEA R22, P6, R26, R22, 0x4 ;  /* 0x000000161a16c211 */ /* 0x002fc400078c20ff */
[----:B------:R-:W-:Y:S02]  /*1900*/  @!P3 LEA.HI.X R17, R18, R13, R2, 0x4, P5 ;  /* 0x0000000d1211b211 */ /* 0x000fe400028f2402 */
        /* <DEDUP_REMOVED lines=8> */
[----:B---3--:R0:W-:Y:S02]  /*1990*/  @!P1 STS.128 [R3], R4 ;  /* 0x0000000403009388 */ /* 0x0081e40000000c00 */
[----:B0-----:R-:W-:Y:S01]  /*19a0*/  IMAD.WIDE.U32 R4, R0, UR6, R24 ;  /* 0x0000000600047c25 */ /* 0x001fe2000f8e0018 */
[----:B------:R-:W-:-:S03]  /*19b0*/  UIADD3.X UR6, UPT, UPT, URZ, UR7, URZ, UP0, !UPT ;  /* 0x00000007ff067290 */ /* 0x000fc600087fe4ff */
[----:B------:R-:W-:Y:S01]  /*19c0*/  IMAD.WIDE.U32 R6, R0, UR5, R24 ;  /* 0x0000000500067c25 */ /* 0x000fe2000f8e0018 */
[----:B------:R-:W-:Y:S02]  /*19d0*/  ISETP.GE.U32.AND P1, PT, R4, UR10, PT ;  /* 0x0000000a04007c0c */ /* 0x000fe4000bf26070 */
[----:B------:R-:W-:Y:S01]  /*19e0*/  IADD3 R26, PT, PT, R5, R27, RZ ;  /* 0x0000001b051a7210 */ /* 0x000fe20007ffe0ff */
[----:B------:R-:W-:Y:S01]  /*19f0*/  IMAD R27, R0, UR6, RZ ;  /* 0x00000006001b7c24 */ /* 0x000fe2000f8e02ff */
[----:B--2---:R0:W-:Y:S02]  /*1a00*/  @!P0 STS.128 [R3], R8 ;  /* 0x0000000803008388 */ /* 0x0041e40000000c00 */
[----:B------:R-:W-:Y:S02]  /*1a10*/  ISETP.GE.U32.AND.EX P1, PT, R26, UR11, PT, P1 ;  /* 0x0000000b1a007c0c */ /* 0x000fe4000bf26110 */
[----:B------:R-:W-:Y:S02]  /*1a20*/  ISETP.GE.U32.AND P0, PT, R6, UR10, PT ;  /* 0x0000000a06007c0c */ /* 0x000fe4000bf06070 */
[----:B------:R-:W-:Y:S01]  /*1a30*/  IADD3 R2, PT, PT, R7, R27, RZ ;  /* 0x0000001b07027210 */ /* 0x000fe20007ffe0ff */
[----:B------:R-:W-:-:S03]  /*1a40*/  UIADD3 UR5, UP0, UPT, UR4, UR5, URZ ;  /* 0x0000000504057290 */ /* 0x000fc6000ff1e0ff */
[----:B------:R-:W-:Y:S01]  /*1a50*/  ISETP.GE.U32.AND.EX P0, PT, R2, UR11, PT, P0 ;  /* 0x0000000b02007c0c */ /* 0x000fe2000bf06100 */
[----:B------:R-:W-:Y:S02]  /*1a60*/  UIADD3.X UR6, UPT, UPT, URZ, UR6, URZ, UP0, !UPT ;  /* 0x00000006ff067290 */ /* 0x000fe400087fe4ff */
[----:B------:R-:W-:Y:S01]  /*1a70*/  UIADD3 UR7, UP0, UPT, UR4, UR5, URZ ;  /* 0x0000000504077290 */ /* 0x000fe2000ff1e0ff */
[----:B----4-:R1:W-:Y:S03]  /*1a80*/  @!P2 STS.128 [R3], R12 ;  /* 0x0000000c0300a388 */ /* 0x0103e60000000c00 */
[C---:B------:R-:W-:Y:S01]  /*1a90*/  IMAD R5, R0.reuse, UR6, RZ ;  /* 0x0000000600057c24 */ /* 0x040fe2000f8e02ff */
[----:B-----5:R2:W-:Y:S01]  /*1aa0*/  @!P3 STS.128 [R3], R16 ;  /* 0x000000100300b388 */ /* 0x0205e20000000c00 */
[----:B0-----:R-:W-:-:S04]  /*1ab0*/  IMAD.WIDE.U32 R8, R0, UR7, R24 ;  /* 0x0000000700087c25 */ /* 0x001fc8000f8e0018 */
[----:B-1----:R-:W-:Y:S01]  /*1ac0*/  IMAD.WIDE.U32 R14, R0, UR5, R24 ;  /* 0x00000005000e7c25 */ /* 0x002fe2000f8e0018 */
[----:B------:R-:W0:Y:S01]  /*1ad0*/  @!P1 LDC.64 R12, c[0x0][0x380] ;  /* 0x0000e000ff0c9b82 */ /* 0x000e220000000a00 */
[----:B------:R-:W-:Y:S02]  /*1ae0*/  UIADD3.X UR5, UPT, UPT, URZ, UR6, URZ, UP0, !UPT ;  /* 0x00000006ff057290 */ /* 0x000fe400087fe4ff */
[----:B------:R-:W-:Y:S01]  /*1af0*/  UIADD3 UR6, UP0, UPT, UR4, UR7, URZ ;  /* 0x0000000704067290 */ /* 0x000fe2000ff1e0ff */
[----:B------:R-:W-:Y:S01]  /*1b00*/  IMAD.IADD R15, R15, 0x1, R5 ;  /* 0x000000010f0f7824 */ /* 0x000fe200078e0205 */
[----:B------:R-:W-:Y:S02]  /*1b10*/  ISETP.GE.U32.AND P2, PT, R14, UR10, PT ;  /* 0x0000000a0e007c0c */ /* 0x000fe4000bf46070 */
[----:B------:R-:W-:Y:S01]  /*1b20*/  UIADD3.X UR8, UPT, UPT, URZ, UR5, URZ, UP0, !UPT ;  /* 0x00000005ff087290 */ /* 0x000fe200087fe4ff */
[----:B--2---:R-:W1:Y:S01]  /*1b30*/  @!P0 LDC.64 R16, c[0x0][0x380] ;  /* 0x0000e000ff108b82 */ /* 0x004e620000000a00 */
[C---:B------:R-:W-:Y:S01]  /*1b40*/  IMAD R7, R0.reuse, UR5, RZ ;  /* 0x0000000500077c24 */ /* 0x040fe2000f8e02ff */
[----:B------:R2:W-:Y:S01]  /*1b50*/  @!P4 STS.128 [R3], R20 ;  /* 0x000000140300c388 */ /* 0x0005e20000000c00 */
[----:B------:R-:W-:Y:S01]  /*1b60*/  ISETP.GE.U32.AND.EX P2, PT, R15, UR11, PT, P2 ;  /* 0x0000000b0f007c0c */ /* 0x000fe2000bf46120 */
[----:B------:R-:W-:Y:S01]  /*1b70*/  IMAD.WIDE.U32 R10, R0, UR6, R24 ;  /* 0x00000006000a7c25 */ /* 0x000fe2000f8e0018 */
[----:B------:R-:W-:-:S03]  /*1b80*/  ISETP.GE.U32.AND P4, PT, R8, UR10, PT ;  /* 0x0000000a08007c0c */ /* 0x000fc6000bf86070 */
[----:B------:R-:W-:Y:S01]  /*1b90*/  @!P1 IMAD R5, R26, UR9, RZ ;  /* 0x000000091a059c24 */ /* 0x000fe2000f8e02ff */
[----:B------:R-:W-:Y:S01]  /*1ba0*/  ISETP.GE.U32.AND P3, PT, R10, UR10, PT ;  /* 0x0000000a0a007c0c */ /* 0x000fe2000bf66070 */
[----:B--2---:R-:W-:Y:S01]  /*1bb0*/  @!P0 IMAD R21, R2, UR9, RZ ;  /* 0x0000000902158c24 */ /* 0x004fe2000f8e02ff */
[----:B------:R-:W-:Y:S01]  /*1bc0*/  IADD3 R2, PT, PT, R9, R7, RZ ;  /* 0x0000000709027210 */ /* 0x000fe20007ffe0ff */
[----:B------:R-:W-:-:S04]  /*1bd0*/  IMAD R9, R0, UR8, RZ ;  /* 0x0000000800097c24 */ /* 0x000fc8000f8e02ff */
[----:B------:R-:W2:Y:S01]  /*1be0*/  @!P2 LDC.64 R18, c[0x0][0x380] ;  /* 0x0000e000ff12ab82 */ /* 0x000ea20000000a00 */
[----:B------:R-:W-:Y:S01]  /*1bf0*/  ISETP.GE.U32.AND.EX P4, PT, R2, UR11, PT, P4 ;  /* 0x0000000b02007c0c */ /* 0x000fe2000bf86140 */
[C---:B------:R-:W-:Y:S01]  /*1c00*/  @!P1 IMAD R5, R4.reuse, UR14, R5 ;  /* 0x0000000e04059c24 */ /* 0x040fe2000f8e0205 */
[----:B------:R-:W-:Y:S01]  /*1c10*/  IADD3 R9, PT, PT, R11, R9, RZ ;  /* 0x000000090b097210 */ /* 0x000fe20007ffe0ff */
[----:B------:R-:W-:-:S03]  /*1c20*/  @!P1 IMAD.WIDE.U32 R22, R4, UR9, RZ ;  /* 0x0000000904169c25 */ /* 0x000fc6000f8e00ff */
[----:B------:R-:W-:Y:S01]  /*1c30*/  ISETP.GE.U32.AND.EX P3, PT, R9, UR11, PT, P3 ;  /* 0x0000000b09007c0c */ /* 0x000fe2000bf66130 */
[----:B------:R-:W-:Y:S01]  /*1c40*/  @!P0 IMAD R21, R6, UR14, R21 ;  /* 0x0000000e06158c24 */ /* 0x000fe2000f8e0215 */
[----:B0-----:R-:W-:Y:S01]  /*1c50*/  @!P1 LEA R4, P5, R22, R12, 0x4 ;  /* 0x0000000c16049211 */ /* 0x001fe200078a20ff */
[----:B------:R-:W-:Y:S01]  /*1c60*/  @!P0 IMAD.WIDE.U32 R6, R6, UR9, RZ ;  /* 0x0000000906068c25 */ /* 0x000fe2000f8e00ff */
[----:B------:R-:W-:-:S03]  /*1c70*/  @!P1 IADD3 R5, PT, PT, R23, R5, RZ ;  /* 0x0000000517059210 */ /* 0x000fc60007ffe0ff */
[----:B------:R-:W-:Y:S01]  /*1c80*/  @!P0 IMAD.IADD R21, R7, 0x1, R21 ;  /* 0x0000000107158824 */ /* 0x000fe200078e0215 */
[----:B------:R-:W-:Y:S02]  /*1c90*/  @!P1 LEA.HI.X R5, R22, R13, R5, 0x4, P5 ;  /* 0x0000000d16059211 */ /* 0x000fe400028f2405 */
[----:B------:R-:W0:Y:S01]  /*1ca0*/  @!P4 LDC.64 R12, c[0x0][0x380] ;  /* 0x0000e000ff0ccb82 */ /* 0x000e220000000a00 */
[----:B-1----:R-:W-:Y:S01]  /*1cb0*/  @!P0 LEA R20, P5, R6, R16, 0x4 ;  /* 0x0000001006148211 */ /* 0x002fe200078a20ff */
[----:B------:R-:W-:-:S03]  /*1cc0*/  @!P2 IMAD R11, R15, UR9, RZ ;  /* 0x000000090f0bac24 */ /* 0x000fc6000f8e02ff */
[----:B------:R-:W-:Y:S01]  /*1cd0*/  @!P0 LEA.HI.X R21, R6, R17, R21, 0x4, P5 ;  /* 0x0000001106158211 */ /* 0x000fe200028f2415 */
[C---:B------:R-:W-:Y:S01]  /*1ce0*/  @!P2 IMAD R11, R14.reuse, UR14, R11 ;  /* 0x0000000e0e0bac24 */ /* 0x040fe2000f8e020b */
[----:B------:R-:W3:Y:S01]  /*1cf0*/  @!P1 LDG.E.128 R4, desc[UR12][R4.64] ;  /* 0x0000000c04049981 */ /* 0x000ee2000c1e1d00 */
[----:B------:R-:W1:Y:S01]  /*1d00*/  @!P3 LDC.64 R16, c[0x0][0x380] ;  /* 0x0000e000ff10bb82 */ /* 0x000e620000000a00 */
[----:B------:R-:W-:-:S05]  /*1d10*/  @!P2 IMAD.WIDE.U32 R22, R14, UR9, RZ ;  /* 0x000000090e16ac25 */ /* 0x000fca000f8e00ff */
[----:B------:R-:W-:Y:S01]  /*1d20*/  @!P2 IADD3 R11, PT, PT, R23, R11, RZ ;  /* 0x0000000b170ba210 */ /* 0x000fe20007ffe0ff */
[----:B------:R-:W-:Y:S01]  /*1d30*/  @!P4 IMAD R23, R2, UR9, RZ ;  /* 0x000000090217cc24 */ /* 0x000fe2000f8e02ff */
[----:B--2---:R-:W-:Y:S01]  /*1d40*/  @!P2 LEA R14, P5, R22, R18, 0x4 ;  /* 0x00000012160ea211 */ /* 0x004fe200078a20ff */
[----:B------:R-:W-:-:S04]  /*1d50*/  @!P4 IMAD.WIDE.U32 R26, R8, UR9, RZ ;  /* 0x00000009081acc25 */ /* 0x000fc8000f8e00ff */
[----:B------:R-:W-:Y:S02]  /*1d60*/  @!P4 IMAD R23, R8, UR14, R23 ;  /* 0x0000000e0817cc24 */ /* 0x000fe4000f8e0217 */
[----:B------:R-:W-:Y:S01]  /*1d70*/  @!P3 IMAD R9, R9, UR9, RZ ;  /* 0x000000090909bc24 */ /* 0x000fe2000f8e02ff */
[----:B------:R-:W-:Y:S01]  /*1d80*/  @!P2 LEA.HI.X R15, R22, R19, R11, 0x4, P5 ;  /* 0x00000013160fa211 */ /* 0x000fe200028f240b */
[----:B------:R-:W-:Y:S01]  /*1d90*/  @!P3 IMAD.WIDE.U32 R18, R10, UR9, RZ ;  /* 0x000000090a12bc25 */ /* 0x000fe2000f8e00ff */
[----:B0-----:R-:W-:Y:S02]  /*1da0*/  @!P4 LEA R22, P5, R26, R12, 0x4 ;  /* 0x0000000c1a16c211 */ /* 0x001fe400078a20ff */
[----:B------:R-:W-:Y:S01]  /*1db0*/  @!P4 IADD3 R2, PT, PT, R27, R23, RZ ;  /* 0x000000171b02c210 */ /* 0x000fe20007ffe0ff */
[----:B------:R-:W-:Y:S02]  /*1dc0*/  @!P3 IMAD R27, R10, UR14, R9 ;  /* 0x0000000e0a1bbc24 */ /* 0x000fe4000f8e0209 */
[----:B------:R1:W2:Y:S01]  /*1dd0*/  @!P0 LDG.E.128 R8, desc[UR12][R20.64] ;  /* 0x0000000c14088981 */ /* 0x0002a2000c1e1d00 */
[----:B------:R-:W-:-:S02]  /*1de0*/  @!P4 LEA.HI.X R23, R26, R13, R2, 0x4, P5 ;  /* 0x0000000d1a17c211 */ /* 0x000fc400028f2402 */
[----:B------:R-:W-:Y:S01]  /*1df0*/  @!P3 IADD3 R2, PT, PT, R19, R27, RZ ;  /* 0x0000001b1302b210 */ /* 0x000fe20007ffe0ff */
[----:B------:R-:W4:Y:S01]  /*1e00*/  @!P2 LDG.E.128 R12, desc[UR12][R14.64] ;  /* 0x0000000c0e0ca981 */ /* 0x000f22000c1e1d00 */
[----:B-1----:R-:W-:-:S04]  /*1e10*/  @!P3 LEA R20, P5, R18, R16, 0x4 ;  /* 0x000000101214b211 */ /* 0x002fc800078a20ff */
[----:B------:R-:W-:Y:S02]  /*1e20*/  @!P3 LEA.HI.X R21, R18, R17, R2, 0x4, P5 ;  /* 0x000000111215b211 */ /* 0x000fe400028f2402 */
[----:B------:R-:W5:Y:S04]  /*1e30*/  @!P4 LDG.E.128 R16, desc[UR12][R22.64] ;  /* 0x0000000c1610c981 */ /* 0x000f68000c1e1d00 */
[----:B------:R-:W5:Y:S01]  /*1e40*/  @!P3 LDG.E.128 R20, desc[UR12][R20.64] ;  /* 0x0000000c1414b981 */ /* 0x000f62000c1e1d00 */
[----:B------:R-:W-:-:S04]  /*1e50*/  UIADD3 UR6, UP0, UPT, UR4, UR6, URZ ;  /* 0x0000000604067290 */ /* 0x000fc8000ff1e0ff */
[----:B------:R-:W-:Y:S02]  /*1e60*/  UIADD3.X UR8, UPT, UPT, URZ, UR8, URZ, UP0, !UPT ;  /* 0x00000008ff087290 */ /* 0x000fe400087fe4ff */
[----:B------:R-:W-:-:S04]  /*1e70*/  IMAD.WIDE.U32 R26, R0, UR6, R24 ;  /* 0x00000006001a7c25 */ /* 0x000fc8000f8e0018 */
[----:B------:R-:W-:-:S04]  /*1e80*/  IMAD R29, R0, UR8, RZ ;  /* 0x00000008001d7c24 */ /* 0x000fc8000f8e02ff */
[----:B------:R-:W-:Y:S01]  /*1e90*/  IMAD.IADD R2, R27, 0x1, R29 ;  /* 0x000000011b027824 */ /* 0x000fe200078e021d */
[----:B------:R-:W-:-:S04]  /*1ea0*/  UIADD3 UR6, UP0, UPT, UR4, UR6, URZ ;  /* 0x0000000604067290 */ /* 0x000fc8000ff1e0ff */
[----:B------:R-:W-:Y:S02]  /*1eb0*/  UIADD3.X UR8, UPT, UPT, URZ, UR8, URZ, UP0, !UPT ;  /* 0x00000008ff087290 */ /* 0x000fe400087fe4ff */
[----:B------:R-:W-:-:S04]  /*1ec0*/  UIADD3 UR5, UP0, UPT, UR4, UR6, URZ ;  /* 0x0000000604057290 */ /* 0x000fc8000ff1e0ff */
[----:B------:R-:W-:Y:S02]  /*1ed0*/  UIADD3.X UR7, UPT, UPT, URZ, UR8, URZ, UP0, !UPT ;  /* 0x00000008ff077290 */ /* 0x000fe400087fe4ff */
[----:B------:R-:W-:Y:S01]  /*1ee0*/  IMAD R27, R0, UR8, RZ ;  /* 0x00000008001b7c24 */ /* 0x000fe2000f8e02ff */
[----:B---3--:R0:W-:Y:S01]  /*1ef0*/  @!P1 STS.128 [R3], R4 ;  /* 0x0000000403009388 */ /* 0x0081e20000000c00 */
[----:B------:R-:W-:-:S04]  /*1f00*/  ISETP.GE.U32.AND P1, PT, R26, UR10, PT ;  /* 0x0000000a1a007c0c */ /* 0x000fc8000bf26070 */
[----:B------:R-:W-:Y:S01]  /*1f10*/  ISETP.GE.U32.AND.EX P1, PT, R2, UR11, PT, P1 ;  /* 0x0000000b02007c0c */ /* 0x000fe2000bf26110 */
[----:B0-----:R-:W-:-:S12]  /*1f20*/  IMAD.WIDE.U32 R6, R0, UR6, R24 ;  /* 0x0000000600067c25 */ /* 0x001fd8000f8e0018 */
[----:B------:R-:W0:Y:S01]  /*1f30*/  @!P1 LDC.64 R4, c[0x0][0x380] ;  /* 0x0000e000ff049b82 */ /* 0x000e220000000a00 */
[----:B--2---:R1:W-:Y:S04]  /*1f40*/  @!P0 STS.128 [R3], R8 ;  /* 0x0000000803008388 */ /* 0x0043e80000000c00 */
[----:B----4-:R2:W-:Y:S01]  /*1f50*/  @!P2 STS.128 [R3], R12 ;  /* 0x0000000c0300a388 */ /* 0x0105e20000000c00 */
[----:B------:R-:W-:Y:S01]  /*1f60*/  ISETP.GE.U32.AND P2, PT, R6, UR10, PT ;  /* 0x0000000a06007c0c */ /* 0x000fe2000bf46070 */
[C---:B-1----:R-:W-:Y:S01]  /*1f70*/  IMAD.WIDE.U32 R8, R0.reuse, UR5, R24 ;  /* 0x0000000500087c25 */ /* 0x042fe2000f8e0018 */
[----:B------:R-:W-:Y:S01]  /*1f80*/  UIADD3 UR5, UP0, UPT, UR4, UR5, URZ ;  /* 0x0000000504057290 */ /* 0x000fe2000ff1e0ff */
[----:B--2---:R-:W-:Y:S02]  /*1f90*/  IADD3 R12, PT, PT, R7, R27, RZ ;  /* 0x0000001b070c7210 */ /* 0x004fe40007ffe0ff */
[----:B------:R-:W-:Y:S01]  /*1fa0*/  IMAD R7, R0, UR7, RZ ;  /* 0x0000000700077c24 */ /* 0x000fe2000f8e02ff */
[----:B------:R-:W-:Y:S01]  /*1fb0*/  UIADD3.X UR7, UPT, UPT, URZ, UR7, URZ, UP0, !UPT ;  /* 0x00000007ff077290 */ /* 0x000fe200087fe4ff */
[----:B-----5:R1:W-:Y:S01]  /*1fc0*/  @!P4 STS.128 [R3], R16 ;  /* 0x000000100300c388 */ /* 0x0203e20000000c00 */
[----:B------:R-:W-:-:S02]  /*1fd0*/  ISETP.GE.U32.AND.EX P2, PT, R12, UR11, PT, P2 ;  /* 0x0000000b0c007c0c */ /* 0x000fc4000bf46120 */
[----:B------:R-:W-:Y:S02]  /*1fe0*/  ISETP.GE.U32.AND P4, PT, R8, UR10, PT ;  /* 0x0000000a08007c0c */ /* 0x000fe4000bf86070 */
[----:B------:R-:W-:Y:S01]  /*1ff0*/  IADD3 R7, PT, PT, R9, R7, RZ ;  /* 0x0000000709077210 */ /* 0x000fe20007ffe0ff */
[----:B------:R-:W-:-:S03]  /*2000*/  IMAD.WIDE.U32 R10, R0, UR5, R24 ;  /* 0x00000005000a7c25 */ /* 0x000fc6000f8e0018 */
[----:B------:R-:W-:Y:S01]  /*2010*/  ISETP.GE.U32.AND.EX P4, PT, R7, UR11, PT, P4 ;  /* 0x0000000b07007c0c */ /* 0x000fe2000bf86140 */
[----:B------:R-:W-:Y:S02]  /*2020*/  IMAD R13, R0, UR7, RZ ;  /* 0x00000007000d7c24 */ /* 0x000fe4000f8e02ff */
[----:B------:R-:W-:Y:S01]  /*2030*/  @!P1 IMAD R9, R2, UR9, RZ ;  /* 0x0000000902099c24 */ /* 0x000fe2000f8e02ff */
[----:B------:R2:W-:Y:S01]  /*2040*/  @!P3 STS.128 [R3], R20 ;  /* 0x000000140300b388 */ /* 0x0005e20000000c00 */
[----:B------:R-:W-:Y:S01]  /*2050*/  ISETP.GE.U32.AND P3, PT, R10, UR10, PT ;  /* 0x0000000a0a007c0c */ /* 0x000fe2000bf66070 */
[----:B------:R-:W-:Y:S01]  /*2060*/  UIADD3 UR5, UP0, UPT, UR4, UR5, URZ ;  /* 0x0000000504057290 */ /* 0x000fe2000ff1e0ff */
[----:B------:R-:W-:Y:S01]  /*2070*/  IADD3 R11, PT, PT, R11, R13, RZ ;  /* 0x0000000d0b0b7210 */ /* 0x000fe20007ffe0ff */
[C---:B------:R-:W-:Y:S01]  /*2080*/  @!P1 IMAD R9, R26.reuse, UR14, R9 ;  /* 0x0000000e1a099c24 */ /* 0x040fe2000f8e0209 */
[----:B-1----:R-:W1:Y:S01]  /*2090*/  @!P2 LDC.64 R18, c[0x0][0x380] ;  /* 0x0000e000ff12ab82 */ /* 0x002e620000000a00 */
[----:B------:R-:W-:Y:S01]  /*20a0*/  @!P1 IMAD.WIDE.U32 R26, R26, UR9, RZ ;  /* 0x000000091a1a9c25 */ /* 0x000fe2000f8e00ff */
[----:B------:R-:W-:Y:S01]  /*20b0*/  ISETP.GE.U32.AND.EX P3, PT, R11, UR11, PT, P3 ;  /* 0x0000000b0b007c0c */ /* 0x000fe2000bf66130 */
[----:B------:R-:W-:-:S02]  /*20c0*/  UIADD3.X UR7, UPT, UPT, URZ, UR7, URZ, UP0, !UPT ;  /* 0x00000007ff077290 */ /* 0x000fc400087fe4ff */
[----:B------:R-:W-:Y:S01]  /*20d0*/  @!P1 IMAD.IADD R2, R27, 0x1, R9 ;  /* 0x000000011b029824 */ /* 0x000fe200078e0209 */
[----:B0-----:R-:W-:Y:S02]  /*20e0*/  @!P1 LEA R4, P0, R26, R4, 0x4 ;  /* 0x000000041a049211 */ /* 0x001fe400078020ff */
[----:B------:R-:W0:Y:S01]  /*20f0*/  @!P4 LDC.64 R14, c[0x0][0x380] ;  /* 0x0000e000ff0ecb82 */ /* 0x000e220000000a00 */
[----:B------:R-:W-:Y:S01]  /*2100*/  @!P2 IMAD R9, R12, UR9, RZ ;  /* 0x000000090c09ac24 */ /* 0x000fe2000f8e02ff */
[----:B------:R-:W-:Y:S01]  /*2110*/  @!P1 LEA.HI.X R5, R26, R5, R2, 0x4, P0 ;  /* 0x000000051a059211 */ /* 0x000fe200000f2402 */
[----:B------:R-:W-:-:S04]  /*2120*/  IMAD.WIDE.U32 R16, R0, UR5, R24 ;  /* 0x0000000500107c25 */ /* 0x000fc8000f8e0018 */
[----:B------:R-:W-:Y:S02]  /*2130*/  IMAD R13, R0, UR7, RZ ;  /* 0x00000007000d7c24 */ /* 0x000fe4000f8e02ff */
[C---:B--2---:R-:W-:Y:S02]  /*2140*/  @!P2 IMAD R20, R6.reuse, UR14, R9 ;  /* 0x0000000e0614ac24 */ /* 0x044fe4000f8e0209 */
[----:B------:R-:W-:Y:S01]  /*2150*/  @!P2 IMAD.WIDE.U32 R22, R6, UR9, RZ ;  /* 0x000000090616ac25 */ /* 0x000fe2000f8e00ff */
[----:B------:R-:W-:Y:S02]  /*2160*/  IADD3 R2, PT, PT, R17, R13, RZ ;  /* 0x0000000d11027210 */ /* 0x000fe40007ffe0ff */
[----:B------:R-:W2:Y:S01]  /*2170*/  @!P3 LDC.64 R12, c[0x0][0x380] ;  /* 0x0000e000ff0cbb82 */ /* 0x000ea20000000a00 */
[----:B------:R-:W-:Y:S02]  /*2180*/  @!P4 IMAD R9, R7, UR9, RZ ;  /* 0x000000090709cc24 */ /* 0x000fe4000f8e02ff */
[----:B------:R-:W3:Y:S01]  /*2190*/  @!P1 LDG.E.128 R4, desc[UR12][R4.64] ;  /* 0x0000000c04049981 */ /* 0x000ee2000c1e1d00 */
[----:B-1----:R-:W-:Y:S01]  /*21a0*/  @!P2 LEA R18, P5, R22, R18, 0x4 ;  /* 0x000000121612a211 */ /* 0x002fe200078a20ff */
[C---:B------:R-:W-:Y:S01]  /*21b0*/  @!P4 IMAD R17, R8.reuse, UR14, R9 ;  /* 0x0000000e0811cc24 */ /* 0x040fe2000f8e0209 */
[----:B------:R-:W-:Y:S01]  /*21c0*/  @!P2 IADD3 R20, PT, PT, R23, R20, RZ ;  /* 0x000000141714a210 */ /* 0x000fe20007ffe0ff */
[----:B------:R-:W-:Y:S01]  /*21d0*/  @!P4 IMAD.WIDE.U32 R8, R8, UR9, RZ ;  /* 0x000000090808cc25 */ /* 0x000fe2000f8e00ff */
[----:B------:R-:W-:-:S02]  /*21e0*/  ISETP.GE.U32.AND P0, PT, R16, UR10, PT ;  /* 0x0000000a10007c0c */ /* 0x000fc4000bf06070 */
[----:B------:R-:W-:Y:S01]  /*21f0*/  @!P2 LEA.HI.X R19, R22, R19, R20, 0x4, P5 ;  /* 0x000000131613a211 */ /* 0x000fe200028f2414 */
[----:B------:R-:W-:Y:S01]  /*2200*/  @!P3 IMAD R11, R11, UR9, RZ ;  /* 0x000000090b0bbc24 */ /* 0x000fe2000f8e02ff */
[----:B0-----:R-:W-:Y:S02]  /*2210*/  @!P4 LEA R14, P5, R8, R14, 0x4 ;  /* 0x0000000e080ec211 */ /* 0x001fe400078a20ff */
[----:B------:R-:W-:Y:S01]  /*2220*/  @!P4 IADD3 R17, PT, PT, R9, R17, RZ ;  /* 0x000000110911c210 */ /* 0x000fe20007ffe0ff */
[----:B------:R-:W-:Y:S01]  /*2230*/  @!P3 IMAD.WIDE.U32 R22, R10, UR9, RZ ;  /* 0x000000090a16bc25 */ /* 0x000fe2000f8e00ff */
[----:B------:R-:W-:Y:S02]  /*2240*/  ISETP.GE.U32.AND.EX P0, PT, R2, UR11, PT, P0 ;  /* 0x0000000b02007c0c */ /* 0x000fe4000bf06100 */
[----:B------:R-:W-:Y:S01]  /*2250*/  @!P4 LEA.HI.X R15, R8, R15, R17, 0x4, P5 ;  /* 0x0000000f080fc211 */ /* 0x000fe200028f2411 */
[----:B------:R-:W-:Y:S02]  /*2260*/  @!P3 IMAD R17, R10, UR14, R11 ;  /* 0x0000000e0a11bc24 */ /* 0x000fe4000f8e020b */
[----:B------:R2:W4:Y:S08]  /*2270*/  @!P2 LDG.E.128 R8, desc[UR12][R18.64] ;  /* 0x0000000c1208a981 */ /* 0x000530000c1e1d00 */
[----:B------:R-:W0:Y:S01]  /*2280*/  @!P0 LDC.64 R20, c[0x0][0x380] ;  /* 0x0000e000ff148b82 */ /* 0x000e220000000a00 */
[----:B--2---:R-:W-:Y:S01]  /*2290*/  @!P3 LEA R18, P5, R22, R12, 0x4 ;  /* 0x0000000c1612b211 */ /* 0x004fe200078a20ff */
[----:B------:R-:W-:-:S05]  /*22a0*/  @!P3 IMAD.IADD R12, R23, 0x1, R17 ;  /* 0x00000001170cb824 */ /* 0x000fca00078e0211 */
[----:B------:R-:W-:Y:S02]  /*22b0*/  @!P3 LEA.HI.X R19, R22, R13, R12, 0x4, P5 ;  /* 0x0000000d1613b211 */ /* 0x000fe400028f240c */
[----:B------:R-:W2:Y:S01]  /*22c0*/  @!P4 LDG.E.128 R12, desc[UR12][R14.64] ;  /* 0x0000000c0e0cc981 */ /* 0x000ea2000c1e1d00 */
[----:B------:R-:W-:Y:S02]  /*22d0*/  @!P0 IMAD R17, R2, UR9, RZ ;  /* 0x0000000902118c24 */ /* 0x000fe4000f8e02ff */
[----:B------:R-:W-:-:S04]  /*22e0*/  @!P0 IMAD.WIDE.U32 R22, R16, UR9, RZ ;  /* 0x0000000910168c25 */ /* 0x000fc8000f8e00ff */
[----:B------:R-:W-:-:S05]  /*22f0*/  @!P0 IMAD R17, R16, UR14, R17 ;  /* 0x0000000e10118c24 */ /* 0x000fca000f8e0211 */
[----:B------:R-:W-:Y:S02]  /*2300*/  @!P0 IADD3 R2, PT, PT, R23, R17, RZ ;  /* 0x0000001117028210 */ /* 0x000fe40007ffe0ff */
[----:B------:R-:W5:Y:S01]  /*2310*/  @!P3 LDG.E.128 R16, desc[UR12][R18.64] ;  /* 0x0000000c1210b981 */ /* 0x000f62000c1e1d00 */
[----:B0-----:R-:W-:-:S04]  /*2320*/  @!P0 LEA R20, P5, R22, R20, 0x4 ;  /* 0x0000001416148211 */ /* 0x001fc800078a20ff */
[----:B------:R-:W-:-:S06]  /*2330*/  @!P0 LEA.HI.X R21, R22, R21, R2, 0x4, P5 ;  /* 0x0000001516158211 */ /* 0x000fcc00028f2402 */
[----:B------:R-:W5:Y:S01]  /*2340*/  @!P0 LDG.E.128 R20, desc[UR12][R20.64] ;  /* 0x0000000c14148981 */ /* 0x000f62000c1e1d00 */
[----:B------:R-:W-:-:S04]  /*2350*/  UIADD3 UR5, UP0, UPT, UR4, UR5, URZ ;  /* 0x0000000504057290 */ /* 0x000fc8000ff1e0ff */
[----:B------:R-:W-:-:S06]  /*2360*/  UIADD3.X UR7, UPT, UPT, URZ, UR7, URZ, UP0, !UPT ;  /* 0x00000007ff077290 */ /* 0x000fcc00087fe4ff */
[C---:B------:R-:W-:Y:S01]  /*2370*/  IMAD R27, R0.reuse, UR7, RZ ;  /* 0x00000007001b7c24 */ /* 0x040fe2000f8e02ff */
[----:B---3--:R0:W-:Y:S02]  /*2380*/  @!P1 STS.128 [R3], R4 ;  /* 0x0000000403009388 */ /* 0x0081e40000000c00 */
[----:B0-----:R-:W-:-:S03]  /*2390*/  IMAD.WIDE.U32 R6, R0, UR5, R24 ;  /* 0x0000000500067c25 */ /* 0x001fc6000f8e0018 */
[----:B------:R-:W-:Y:S02]  /*23a0*/  ISETP.GE.U32.AND P1, PT, R6, UR10, PT ;  /* 0x0000000a06007c0c */ /* 0x000fe4000bf26070 */
[----:B------:R-:W-:-:S04]  /*23b0*/  IADD3 R2, PT, PT, R7, R27, RZ ;  /* 0x0000001b07027210 */ /* 0x000fc80007ffe0ff */
[----:B------:R-:W-:Y:S01]  /*23c0*/  ISETP.GE.U32.AND.EX P1, PT, R2, UR11, PT, P1 ;  /* 0x0000000b02007c0c */ /* 0x000fe2000bf26110 */
[----:B------:R-:W-:Y:S01]  /*23d0*/  UIADD3 UR5, UP0, UPT, UR4, UR5, URZ ;  /* 0x0000000504057290 */ /* 0x000fe2000ff1e0ff */
[----:B----4-:R0:W-:Y:S03]  /*23e0*/  @!P2 STS.128 [R3], R8 ;  /* 0x000000080300a388 */ /* 0x0101e60000000c00 */
[----:B------:R-:W-:Y:S02]  /*23f0*/  UIADD3.X UR7, UPT, UPT, URZ, UR7, URZ, UP0, !UPT ;  /* 0x00000007ff077290 */ /* 0x000fe400087fe4ff */
[----:B------:R-:W-:-:S04]  /*2400*/  UIADD3 UR6, UP0, UPT, UR4, UR5, URZ ;  /* 0x0000000504067290 */ /* 0x000fc8000ff1e0ff */
[C---:B------:R-:W-:Y:S01]  /*2410*/  IMAD R5, R0.reuse, UR7, RZ ;  /* 0x0000000700057c24 */ /* 0x040fe2000f8e02ff */
[----:B------:R-:W-:Y:S01]  /*2420*/  UIADD3.X UR7, UPT, UPT, URZ, UR7, URZ, UP0, !UPT ;  /* 0x00000007ff077290 */ /* 0x000fe200087fe4ff */
[----:B0-----:R-:W0:Y:S01]  /*2430*/  @!P1 LDC.64 R10, c[0x0][0x380] ;  /* 0x0000e000ff0a9b82 */ /* 0x001e220000000a00 */
[C---:B------:R-:W-:Y:S01]  /*2440*/  IMAD.WIDE.U32 R8, R0.reuse, UR5, R24 ;  /* 0x0000000500087c25 */ /* 0x040fe2000f8e0018 */
[----:B--2---:R1:W-:Y:S03]  /*2450*/  @!P4 STS.128 [R3], R12 ;  /* 0x0000000c0300c388 */ /* 0x0043e60000000c00 */
[----:B------:R-:W-:Y:S01]  /*2460*/  IMAD R7, R0, UR7, RZ ;  /* 0x0000000700077c24 */ /* 0x000fe2000f8e02ff */
[----:B------:R-:W-:Y:S02]  /*2470*/  ISETP.GE.U32.AND P2, PT, R8, UR10, PT ;  /* 0x0000000a08007c0c */ /* 0x000fe4000bf46070 */
[----:B------:R-:W-:Y:S01]  /*2480*/  IADD3 R4, PT, PT, R9, R5, RZ ;  /* 0x0000000509047210 */ /* 0x000fe20007ffe0ff */
[----:B------:R-:W-:-:S03]  /*2490*/  @!P1 IMAD R5, R2, UR9, RZ ;  /* 0x0000000902059c24 */ /* 0x000fc6000f8e02ff */
[----:B------:R-:W-:Y:S01]  /*24a0*/  ISETP.GE.U32.AND.EX P4, PT, R4, UR11, PT, P2 ;  /* 0x0000000b04007c0c */ /* 0x000fe2000bf86120 */
[----:B-1----:R-:W-:-:S04]  /*24b0*/  IMAD.WIDE.U32 R12, R0, UR6, R24 ;  /* 0x00000006000c7c25 */ /* 0x002fc8000f8e0018 */
[----:B------:R-:W-:Y:S01]  /*24c0*/  IMAD.IADD R2, R13, 0x1, R7 ;  /* 0x000000010d027824 */ /* 0x000fe200078e0207 */
[----:B------:R-:W-:Y:S01]  /*24d0*/  ISETP.GE.U32.AND P2, PT, R12, UR10, PT ;  /* 0x0000000a0c007c0c */ /* 0x000fe2000bf46070 */
[----:B------:R-:W-:Y:S01]  /*24e0*/  UIADD3 UR6, UP0, UPT, UR4, UR6, URZ ;  /* 0x0000000604067290 */ /* 0x000fe2000ff1e0ff */
[----:B------:R-:W-:Y:S02]  /*24f0*/  @!P1 IMAD R5, R6, UR14, R5 ;  /* 0x0000000e06059c24 */ /* 0x000fe4000f8e0205 */
[----:B------:R-:W-:Y:S01]  /*2500*/  ISETP.GE.U32.AND.EX P2, PT, R2, UR11, PT, P2 ;  /* 0x0000000b02007c0c */ /* 0x000fe2000bf46120 */
[----:B------:R-:W-:Y:S01]  /*2510*/  @!P1 IMAD.WIDE.U32 R14, R6, UR9, RZ ;  /* 0x00000009060e9c25 */ /* 0x000fe2000f8e00ff */
[----:B-----5:R1:W-:Y:S01]  /*2520*/  @!P3 STS.128 [R3], R16 ;  /* 0x000000100300b388 */ /* 0x0203e20000000c00 */
[----:B------:R-:W-:Y:S01]  /*2530*/  UIADD3.X UR7, UPT, UPT, URZ, UR7, URZ, UP0, !UPT ;  /* 0x00000007ff077290 */ /* 0x000fe200087fe4ff */
[----:B0-----:R-:W-:Y:S02]  /*2540*/  @!P1 LEA R6, P3, R14, R10, 0x4 ;  /* 0x0000000a0e069211 */ /* 0x001fe400078620ff */
[----:B------:R-:W-:Y:S01]  /*2550*/  @!P1 IADD3 R5, PT, PT, R15, R5, RZ ;  /* 0x000000050f059210 */ /* 0x000fe20007ffe0ff */
[----:B------:R-:W-:-:S03]  /*2560*/  UIADD3 UR5, UP0, UPT, UR4, UR6, URZ ;  /* 0x0000000604057290 */ /* 0x000fc6000ff1e0ff */
[----:B------:R-:W-:Y:S01]  /*2570*/  @!P1 LEA.HI.X R7, R14, R11, R5, 0x4, P3 ;  /* 0x0000000b0e079211 */ /* 0x000fe200018f2405 */
[C---:B------:R-:W-:Y:S02]  /*2580*/  IMAD.WIDE.U32 R14, R0.reuse, UR6, R24 ;  /* 0x00000006000e7c25 */ /* 0x040fe4000f8e0018 */
[----:B------:R-:W0:Y:S02]  /*2590*/  @!P2 LDC.64 R10, c[0x0][0x380] ;  /* 0x0000e000ff0aab82 */ /* 0x000e240000000a00 */
[----:B------:R-:W-:-:S06]  /*25a0*/  IMAD R5, R0, UR7, RZ ;  /* 0x0000000700057c24 */ /* 0x000fcc000f8e02ff */
[----:B-1----:R-:W1:Y:S01]  /*25b0*/  @!P4 LDC.64 R18, c[0x0][0x380] ;  /* 0x0000e000ff12cb82 */ /* 0x002e620000000a00 */
[----:B------:R-:W-:Y:S01]  /*25c0*/  ISETP.GE.U32.AND P3, PT, R14, UR10, PT ;  /* 0x0000000a0e007c0c */ /* 0x000fe2000bf66070 */
[----:B------:R-:W-:Y:S01]  /*25d0*/  UIADD3.X UR8, UPT, UPT, URZ, UR7, URZ, UP0, !UPT ;  /* 0x00000007ff087290 */ /* 0x000fe200087fe4ff */
[----:B------:R-:W-:Y:S01]  /*25e0*/  IADD3 R5, PT, PT, R15, R5, RZ ;  /* 0x000000050f057210 */ /* 0x000fe20007ffe0ff */
[----:B------:R-:W-:-:S03]  /*25f0*/  IMAD.WIDE.U32 R16, R0, UR5, R24 ;  /* 0x0000000500107c25 */ /* 0x000fc6000f8e0018 */
[----:B------:R-:W-:Y:S01]  /*2600*/  ISETP.GE.U32.AND.EX P3, PT, R5, UR11, PT, P3 ;  /* 0x0000000b05007c0c */ /* 0x000fe2000bf66130 */
[----:B------:R-:W-:Y:S02]  /*2610*/  IMAD R9, R0, UR8, RZ ;  /* 0x0000000800097c24 */ /* 0x000fe4000f8e02ff */
[----:B------:R-:W-:Y:S01]  /*2620*/  @!P4 IMAD R13, R4, UR9, RZ ;  /* 0x00000009040dcc24 */ /* 0x000fe2000f8e02ff */
[----:B------:R2:W-:Y:S01]  /*2630*/  @!P0 STS.128 [R3], R20 ;  /* 0x0000001403008388 */ /* 0x0005e20000000c00 */
[----:B------:R-:W-:Y:S01]  /*2640*/  ISETP.GE.U32.AND P5, PT, R16, UR10, PT ;  /* 0x0000000a10007c0c */ /* 0x000fe2000bfa6070 */
[----:B------:R-:W-:Y:S01]  /*2650*/  @!P2 IMAD R15, R2, UR9, RZ ;  /* 0x00000009020fac24 */ /* 0x000fe2000f8e02ff */
[----:B------:R-:W-:Y:S01]  /*2660*/  IADD3 R9, PT, PT, R17, R9, RZ ;  /* 0x0000000911097210 */ /* 0x000fe20007ffe0ff */
[----:B------:R-:W-:Y:S02]  /*2670*/  @!P4 IMAD R13, R8, UR14, R13 ;  /* 0x0000000e080dcc24 */ /* 0x000fe4000f8e020d */
[C---:B------:R-:W-:Y:S01]  /*2680*/  @!P2 IMAD R2, R12.reuse, UR14, R15 ;  /* 0x0000000e0c02ac24 */ /* 0x040fe2000f8e020f */
[----:B------:R-:W-:Y:S01]  /*2690*/  ISETP.GE.U32.AND.EX P5, PT, R9, UR11, PT, P5 ;  /* 0x0000000b09007c0c */ /* 0x000fe2000bfa6150 */
[----:B------:R-:W-:-:S04]  /*26a0*/  @!P2 IMAD.WIDE.U32 R26, R12, UR9, RZ ;  /* 0x000000090c1aac25 */ /* 0x000fc8000f8e00ff */
[----:B--2---:R-:W-:-:S04]  /*26b0*/  @!P4 IMAD.WIDE.U32 R20, R8, UR9, RZ ;  /* 0x000000090814cc25 */ /* 0x004fc8000f8e00ff */
[----:B------:R-:W-:Y:S01]  /*26c0*/  @!P4 IMAD.IADD R4, R21, 0x1, R13 ;  /* 0x000000011504c824 */ /* 0x000fe200078e020d */
[C---:B-1----:R-:W-:Y:S01]  /*26d0*/  @!P4 LEA R22, P0, R20.reuse, R18, 0x4 ;  /* 0x000000121416c211 */ /* 0x042fe200078020ff */
[----:B------:R-:W1:Y:S01]  /*26e0*/  @!P3 LDC.64 R12, c[0x0][0x380] ;  /* 0x0000e000ff0cbb82 */ /* 0x000e620000000a00 */
[----:B------:R-:W-:Y:S02]  /*26f0*/  @!P2 IADD3 R2, PT, PT, R27, R2, RZ ;  /* 0x000000021b02a210 */ /* 0x000fe40007ffe0ff */
[----:B------:R-:W-:Y:S02]  /*2700*/  @!P4 LEA.HI.X R23, R20, R19, R4, 0x4, P0 ;  /* 0x000000131417c211 */ /* 0x000fe400000f2404 */
[C---:B0-----:R-:W-:Y:S01]  /*2710*/  @!P2 LEA R20, P0, R26.reuse, R10, 0x4 ;  /* 0x0000000a1a14a211 */ /* 0x041fe200078020ff */
[----:B------:R-:W-:Y:S02]  /*2720*/  @!P5 IMAD R17, R9, UR9, RZ ;  /* 0x000000090911dc24 */ /* 0x000fe4000f8e02ff */
[----:B------:R-:W0:Y:S01]  /*2730*/  @!P5 LDC.64 R18, c[0x0][0x380] ;  /* 0x0000e000ff12db82 */ /* 0x000e220000000a00 */
[----:B------:R-:W-:Y:S01]  /*2740*/  @!P2 LEA.HI.X R21, R26, R11, R2, 0x4, P0 ;  /* 0x0000000b1a15a211 */ /* 0x000fe200000f2402 */
[----:B------:R-:W-:-:S02]  /*2750*/  @!P3 IMAD R11, R5, UR9, RZ ;  /* 0x00000009050bbc24 */ /* 0x000fc4000f8e02ff */
[----:B------:R-:W2:Y:S02]  /*2760*/  @!P1 LDG.E.128 R4, desc[UR12][R6.64] ;  /* 0x0000000c06049981 */ /* 0x000ea4000c1e1d00 */
[C---:B------:R-:W-:Y:S02]  /*2770*/  @!P3 IMAD R2, R14.reuse, UR14, R11 ;  /* 0x0000000e0e02bc24 */ /* 0x040fe4000f8e020b */
[----:B------:R0:W3:Y:S01]  /*2780*/  @!P4 LDG.E.128 R8, desc[UR12][R22.64] ;  /* 0x0000000c1608c981 */ /* 0x0000e2000c1e1d00 */
[----:B------:R-:W-:-:S04]  /*2790*/  @!P3 IMAD.WIDE.U32 R14, R14, UR9, RZ ;  /* 0x000000090e0ebc25 */ /* 0x000fc8000f8e00ff */
[C---:B------:R-:W-:Y:S02]  /*27a0*/  @!P5 IMAD R17, R16.reuse, UR14, R17 ;  /* 0x0000000e1011dc24 */ /* 0x040fe4000f8e0211 */
[----:B------:R-:W-:Y:S01]  /*27b0*/  @!P5 IMAD.WIDE.U32 R26, R16, UR9, RZ ;  /* 0x00000009101adc25 */ /* 0x000fe2000f8e00ff */
[C---:B-1----:R-:W-:Y:S02]  /*27c0*/  @!P3 LEA R16, P0, R14.reuse, R12, 0x4 ;  /* 0x0000000c0e10b211 */ /* 0x042fe400078020ff */
[----:B------:R-:W-:Y:S02]  /*27d0*/  @!P3 IADD3 R12, PT, PT, R15, R2, RZ ;  /* 0x000000020f0cb210 */ /* 0x000fe40007ffe0ff */
[----:B------:R-:W-:Y:S02]  /*27e0*/  @!P5 IADD3 R2, PT, PT, R27, R17, RZ ;  /* 0x000000111b02d210 */ /* 0x000fe40007ffe0ff */
[----:B------:R-:W-:Y:S02]  /*27f0*/  @!P3 LEA.HI.X R17, R14, R13, R12, 0x4, P0 ;  /* 0x0000000d0e11b211 */ /* 0x000fe400000f240c */
[----:B------:R-:W4:Y:S01]  /*2800*/  @!P2 LDG.E.128 R12, desc[UR12][R20.64] ;  /* 0x0000000c140ca981 */ /* 0x000f22000c1e1d00 */
[----:B0-----:R-:W-:-:S04]  /*2810*/  @!P5 LEA R22, P6, R26, R18, 0x4 ;  /* 0x000000121a16d211 */ /* 0x001fc800078c20ff */
[----:B------:R-:W-:Y:S02]  /*2820*/  @!P5 LEA.HI.X R23, R26, R19, R2, 0x4, P6 ;  /* 0x000000131a17d211 */ /* 0x000fe400030f2402 */
[----:B------:R-:W5:Y:S04]  /*2830*/  @!P3 LDG.E.128 R16, desc[UR12][R16.64] ;  /* 0x0000000c1010b981 */ /* 0x000f68000c1e1d00 */
[----:B------:R-:W5:Y:S01]  /*2840*/  @!P5 LDG.E.128 R20, desc[UR12][R22.64] ;  /* 0x0000000c1614d981 */ /* 0x000f62000c1e1d00 */
[----:B------:R-:W-:-:S04]  /*2850*/  UIADD3 UR5, UP0, UPT, UR4, UR5, URZ ;  /* 0x0000000504057290 */ /* 0x000fc8000ff1e0ff */
[----:B------:R-:W-:Y:S02]  /*2860*/  UIADD3.X UR8, UPT, UPT, URZ, UR8, URZ, UP0, !UPT ;  /* 0x00000008ff087290 */ /* 0x000fe400087fe4ff */
[----:B------:R-:W-:-:S04]  /*2870*/  UIADD3 UR6, UP0, UPT, UR4, UR5, URZ ;  /* 0x0000000504067290 */ /* 0x000fc8000ff1e0ff */
[----:B------:R-:W-:Y:S02]  /*2880*/  UIADD3.X UR7, UPT, UPT, URZ, UR8, URZ, UP0, !UPT ;  /* 0x00000008ff077290 */ /* 0x000fe400087fe4ff */
[C---:B------:R-:W-:Y:S01]  /*2890*/  IMAD R27, R0.reuse, UR8, RZ ;  /* 0x00000008001b7c24 */ /* 0x040fe2000f8e02ff */
[----:B--2---:R0:W-:Y:S04]  /*28a0*/  @!P1 STS.128 [R3], R4 ;  /* 0x0000000403009388 */ /* 0x0041e80000000c00 */
[----:B---3--:R1:W-:Y:S01]  /*28b0*/  @!P4 STS.128 [R3], R8 ;  /* 0x000000080300c388 */ /* 0x0083e20000000c00 */
[----:B0-----:R-:W-:-:S04]  /*28c0*/  IMAD.WIDE.U32 R4, R0, UR5, R24 ;  /* 0x0000000500047c25 */ /* 0x001fc8000f8e0018 */
[----:B-1----:R-:W-:Y:S01]  /*28d0*/  IMAD.WIDE.U32 R8, R0, UR6, R24 ;  /* 0x0000000600087c25 */ /* 0x002fe2000f8e0018 */
[----:B------:R-:W-:Y:S01]  /*28e0*/  UIADD3 UR6, UP0, UPT, UR4, UR6, URZ ;  /* 0x0000000604067290 */ /* 0x000fe2000ff1e0ff */
[----:B------:R-:W-:Y:S02]  /*28f0*/  ISETP.GE.U32.AND P1, PT, R4, UR10, PT ;  /* 0x0000000a04007c0c */ /* 0x000fe4000bf26070 */
[----:B------:R-:W-:Y:S02]  /*2900*/  IMAD.IADD R26, R5, 0x1, R27 ;  /* 0x00000001051a7824 */ /* 0x000fe400078e021b */
[----:B------:R-:W-:Y:S01]  /*2910*/  IMAD R27, R0, UR7, RZ ;  /* 0x00000007001b7c24 */ /* 0x000fe2000f8e02ff */
[----:B------:R-:W-:Y:S01]  /*2920*/  UIADD3.X UR7, UPT, UPT, URZ, UR7, URZ, UP0, !UPT ;  /* 0x00000007ff077290 */ /* 0x000fe200087fe4ff */
[----:B------:R-:W-:Y:S02]  /*2930*/  ISETP.GE.U32.AND P0, PT, R8, UR10, PT ;  /* 0x0000000a08007c0c */ /* 0x000fe4000bf06070 */
[----:B------:R-:W-:-:S02]  /*2940*/  ISETP.GE.U32.AND.EX P1, PT, R26, UR11, PT, P1 ;  /* 0x0000000b1a007c0c */ /* 0x000fc4000bf26110 */
[----:B------:R-:W-:Y:S01]  /*2950*/  IADD3 R2, PT, PT, R9, R27, RZ ;  /* 0x0000001b09027210 */ /* 0x000fe20007ffe0ff */
[----:B------:R-:W-:-:S04]  /*2960*/  IMAD.WIDE.U32 R6, R0, UR6, R24 ;  /* 0x0000000600067c25 */ /* 0x000fc8000f8e0018 */
[----:B------:R-:W-:Y:S01]  /*2970*/  IMAD R5, R0, UR7, RZ ;  /* 0x0000000700057c24 */ /* 0x000fe2000f8e02ff */
[----:B------:R-:W-:Y:S01]  /*2980*/  ISETP.GE.U32.AND.EX P0, PT, R2, UR11, PT, P0 ;  /* 0x0000000b02007c0c */ /* 0x000fe2000bf06100 */
[----:B----4-:R0:W-:Y:S01]  /*2990*/  @!P2 STS.128 [R3], R12 ;  /* 0x0000000c0300a388 */ /* 0x0101e20000000c00 */
[----:B------:R-:W-:Y:S01]  /*29a0*/  ISETP.GE.U32.AND P2, PT, R6, UR10, PT ;  /* 0x0000000a06007c0c */ /* 0x000fe2000bf46070 */
[----:B------:R-:W-:Y:S01]  /*29b0*/  UIADD3 UR6, UP0, UPT, UR4, UR6, URZ ;  /* 0x0000000604067290 */ /* 0x000fe2000ff1e0ff */
[----:B------:R-:W-:Y:S01]  /*29c0*/  IADD3 R5, PT, PT, R7, R5, RZ ;  /* 0x0000000507057210 */ /* 0x000fe20007ffe0ff */
[----:B------:R-:W1:Y:S02]  /*29d0*/  @!P1 LDC.64 R10, c[0x0][0x380] ;  /* 0x0000e000ff0a9b82 */ /* 0x000e640000000a00 */
[----:B------:R-:W-:Y:S01]  /*29e0*/  UIADD3.X UR7, UPT, UPT, URZ, UR7, URZ, UP0, !UPT ;  /* 0x00000007ff077290 */ /* 0x000fe200087fe4ff */
[----:B------:R-:W-:Y:S01]  /*29f0*/  ISETP.GE.U32.AND.EX P2, PT, R5, UR11, PT, P2 ;  /* 0x0000000b05007c0c */ /* 0x000fe2000bf46120 */
[----:B------:R-:W-:Y:S01]  /*2a00*/  UIADD3 UR5, UP0, UPT, UR4, UR6, URZ ;  /* 0x0000000604057290 */ /* 0x000fe2000ff1e0ff */
[----:B-----5:R2:W-:Y:S01]  /*2a10*/  @!P3 STS.128 [R3], R16 ;  /* 0x000000100300b388 */ /* 0x0205e20000000c00 */
[----:B------:R-:W-:-:S02]  /*2a20*/  @!P1 IMAD R7, R26, UR9, RZ ;  /* 0x000000091a079c24 */ /* 0x000fc4000f8e02ff */
[----:B------:R-:W-:Y:S01]  /*2a30*/  UIADD3.X UR8, UPT, UPT, URZ, UR7, URZ, UP0, !UPT ;  /* 0x00000007ff087290 */ /* 0x000fe200087fe4ff */
[----:B------:R3:W-:Y:S01]  /*2a40*/  @!P5 STS.128 [R3], R20 ;  /* 0x000000140300d388 */ /* 0x0007e20000000c00 */
[----:B0-----:R-:W-:-:S04]  /*2a50*/  IMAD.WIDE.U32 R12, R0, UR6, R24 ;  /* 0x00000006000c7c25 */ /* 0x001fc8000f8e0018 */
[----:B------:R-:W-:Y:S01]  /*2a60*/  @!P1 IMAD R7, R4, UR14, R7 ;  /* 0x0000000e04079c24 */ /* 0x000fe2000f8e0207 */
[----:B--2---:R-:W0:Y:S01]  /*2a70*/  @!P0 LDC.64 R16, c[0x0][0x380] ;  /* 0x0000e000ff108b82 */ /* 0x004e220000000a00 */
[----:B------:R-:W-:Y:S02]  /*2a80*/  IMAD R19, R0, UR7, RZ ;  /* 0x0000000700137c24 */ /* 0x000fe4000f8e02ff */
[----:B---3--:R-:W-:-:S03]  /*2a90*/  @!P1 IMAD.WIDE.U32 R20, R4, UR9, RZ ;  /* 0x0000000904149c25 */ /* 0x008fc6000f8e00ff */
[----:B------:R-:W-:Y:S02]  /*2aa0*/  IADD3 R4, PT, PT, R13, R19, RZ ;  /* 0x000000130d047210 */ /* 0x000fe40007ffe0ff */
[----:B------:R-:W2:Y:S01]  /*2ab0*/  @!P2 LDC.64 R18, c[0x0][0x380] ;  /* 0x0000e000ff12ab82 */ /* 0x000ea20000000a00 */
[----:B------:R-:W-:-:S04]  /*2ac0*/  IMAD.WIDE.U32 R14, R0, UR5, R24 ;  /* 0x00000005000e7c25 */ /* 0x000fc8000f8e0018 */
[----:B------:R-:W-:Y:S01]  /*2ad0*/  IMAD R13, R0, UR8, RZ ;  /* 0x00000008000d7c24 */ /* 0x000fe2000f8e02ff */
[----:B------:R-:W-:Y:S01]  /*2ae0*/  ISETP.GE.U32.AND P3, PT, R12, UR10, PT ;  /* 0x0000000a0c007c0c */ /* 0x000fe2000bf66070 */
[----:B------:R-:W-:Y:S01]  /*2af0*/  @!P0 IMAD R9, R2, UR9, RZ ;  /* 0x0000000902098c24 */ /* 0x000fe2000f8e02ff */
[----:B------:R-:W-:Y:S01]  /*2b00*/  ISETP.GE.U32.AND P4, PT, R14, UR10, PT ;  /* 0x0000000a0e007c0c */ /* 0x000fe2000bf86070 */
[----:B------:R-:W-:Y:S01]  /*2b10*/  IMAD.IADD R2, R15, 0x1, R13 ;  /* 0x000000010f027824 */ /* 0x000fe200078e020d */
[----:B------:R-:W-:Y:S01]  /*2b20*/  ISETP.GE.U32.AND.EX P3, PT, R4, UR11, PT, P3 ;  /* 0x0000000b04007c0c */ /* 0x000fe2000bf66130 */
[----:B------:R-:W-:Y:S01]  /*2b30*/  @!P0 IMAD R9, R8, UR14, R9 ;  /* 0x0000000e08098c24 */ /* 0x000fe2000f8e0209 */
[----:B-1----:R-:W-:Y:S02]  /*2b40*/  @!P1 LEA R10, P5, R20, R10, 0x4 ;  /* 0x0000000a140a9211 */ /* 0x002fe400078a20ff */
[----:B------:R-:W-:Y:S01]  /*2b50*/  ISETP.GE.U32.AND.EX P4, PT, R2, UR11, PT, P4 ;  /* 0x0000000b02007c0c */ /* 0x000fe2000bf86140 */
[----:B------:R-:W-:Y:S01]  /*2b60*/  @!P0 IMAD.WIDE.U32 R22, R8, UR9, RZ ;  /* 0x0000000908168c25 */ /* 0x000fe2000f8e00ff */
[----:B------:R-:W-:-:S03]  /*2b70*/  @!P1 IADD3 R7, PT, PT, R21, R7, RZ ;  /* 0x0000000715079210 */ /* 0x000fc60007ffe0ff */
[----:B------:R-:W-:Y:S01]  /*2b80*/  @!P2 IMAD R5, R5, UR9, RZ ;  /* 0x000000090505ac24 */ /* 0x000fe2000f8e02ff */
[----:B------:R-:W-:Y:S02]  /*2b90*/  @!P1 LEA.HI.X R11, R20, R11, R7, 0x4, P5 ;  /* 0x0000000b140b9211 */ /* 0x000fe400028f2407 */
[----:B0-----:R-:W-:Y:S01]  /*2ba0*/  @!P0 LEA R8, P5, R22, R16, 0x4 ;  /* 0x0000001016088211 */ /* 0x001fe200078a20ff */
[C---:B------:R-:W-:Y:S01]  /*2bb0*/  @!P2 IMAD R5, R6.reuse, UR14, R5 ;  /* 0x0000000e0605ac24 */ /* 0x040fe2000f8e0205 */
[----:B------:R-:W-:Y:S01]  /*2bc0*/  @!P0 IADD3 R9, PT, PT, R23, R9, RZ ;  /* 0x0000000917098210 */ /* 0x000fe20007ffe0ff */
[----:B------:R-:W-:Y:S02]  /*2bd0*/  @!P2 IMAD.WIDE.U32 R6, R6, UR9, RZ ;  /* 0x000000090606ac25 */ /* 0x000fe4000f8e00ff */
[----:B------:R-:W0:Y:S01]  /*2be0*/  @!P4 LDC.64 R20, c[0x0][0x380] ;  /* 0x0000e000ff14cb82 */ /* 0x000e220000000a00 */
[----:B------:R-:W-:Y:S02]  /*2bf0*/  @!P0 LEA.HI.X R9, R22, R17, R9, 0x4, P5 ;  /* 0x0000001116098211 */ /* 0x000fe400028f2409 */
[----:B------:R-:W-:-:S02]  /*2c00*/  @!P2 IADD3 R5, PT, PT, R7, R5, RZ ;  /* 0x000000050705a210 */ /* 0x000fc40007ffe0ff */
[----:B--2---:R-:W-:-:S03]  /*2c10*/  @!P2 LEA R18, P5, R6, R18, 0x4 ;  /* 0x000000120612a211 */ /* 0x004fc600078a20ff */
[----:B------:R-:W1:Y:S01]  /*2c20*/  @!P3 LDC.64 R16, c[0x0][0x380] ;  /* 0x0000e000ff10bb82 */ /* 0x000e620000000a00 */
[----:B------:R-:W-:Y:S01]  /*2c30*/  @!P3 IMAD R15, R4, UR9, RZ ;  /* 0x00000009040fbc24 */ /* 0x000fe2000f8e02ff */
[----:B------:R-:W-:Y:S02]  /*2c40*/  @!P2 LEA.HI.X R19, R6, R19, R5, 0x4, P5 ;  /* 0x000000130613a211 */ /* 0x000fe400028f2405 */
[----:B------:R-:W2:Y:S01]  /*2c50*/  @!P1 LDG.E.128 R4, desc[UR12][R10.64] ;  /* 0x0000000c0a049981 */ /* 0x000ea2000c1e1d00 */
[----:B------:R-:W-:Y:S02]  /*2c60*/  @!P4 IMAD R23, R2, UR9, RZ ;  /* 0x000000090217cc24 */ /* 0x000fe4000f8e02ff */
[C---:B------:R-:W-:Y:S01]  /*2c70*/  @!P3 IMAD R15, R12.reuse, UR14, R15 ;  /* 0x0000000e0c0fbc24 */ /* 0x040fe2000f8e020f */
[----:B------:R-:W3:Y:S01]  /*2c80*/  @!P0 LDG.E.128 R8, desc[UR12][R8.64] ;  /* 0x0000000c08088981 */ /* 0x000ee2000c1e1d00 */
[----:B------:R-:W-:-:S04]  /*2c90*/  @!P3 IMAD.WIDE.U32 R12, R12, UR9, RZ ;  /* 0x000000090c0cbc25 */ /* 0x000fc8000f8e00ff */
[C---:B------:R-:W-:Y:S02]  /*2ca0*/  @!P4 IMAD R2, R14.reuse, UR14, R23 ;  /* 0x0000000e0e02cc24 */ /* 0x040fe4000f8e0217 */
[----:B------:R-:W-:Y:S01]  /*2cb0*/  @!P4 IMAD.WIDE.U32 R22, R14, UR9, RZ ;  /* 0x000000090e16cc25 */ /* 0x000fe2000f8e00ff */
[----:B-1----:R-:W-:-:S03]  /*2cc0*/  @!P3 LEA R16, P5, R12, R16, 0x4 ;  /* 0x000000100c10b211 */ /* 0x002fc600078a20ff */
[----:B------:R-:W-:Y:S01]  /*2cd0*/  @!P3 IMAD.IADD R15, R13, 0x1, R15 ;  /* 0x000000010d0fb824 */ /* 0x000fe200078e020f */
[----:B0-----:R-:W-:Y:S02]  /*2ce0*/  @!P4 LEA R20, P6, R22, R20, 0x4 ;  /* 0x000000141614c211 */ /* 0x001fe400078c20ff */
[----:B------:R-:W-:Y:S02]  /*2cf0*/  @!P4 IADD3 R2, PT, PT, R23, R2, RZ ;  /* 0x000000021702c210 */ /* 0x000fe40007ffe0ff */
[----:B------:R-:W-:Y:S02]  /*2d00*/  @!P3 LEA.HI.X R17, R12, R17, R15, 0x4, P5 ;  /* 0x000000110c11b211 */ /* 0x000fe400028f240f */
[----:B------:R-:W-:Y:S01]  /*2d10*/  @!P4 LEA.HI.X R21, R22, R21, R2, 0x4, P6 ;  /* 0x000000151615c211 */ /* 0x000fe200030f2402 */
[----:B------:R-:W4:Y:S05]  /*2d20*/  @!P2 LDG.E.128 R12, desc[UR12][R18.64] ;  /* 0x0000000c120ca981 */ /* 0x000f2a000c1e1d00 */
        /* <DEDUP_REMOVED lines=9> */
[----:B0-----:R-:W-:-:S05]  /*2dc0*/  IMAD.WIDE.U32 R6, R0, UR5, R24 ;  /* 0x0000000500067c25 */ /* 0x001fca000f8e0018 */
[----:B------:R-:W-:Y:S01]  /*2dd0*/  IADD3 R2, PT, PT, R7, R27, RZ ;  /* 0x0000001b07027210 */ /* 0x000fe20007ffe0ff */
[----:B------:R-:W-:Y:S01]  /*2de0*/  IMAD R27, R0, UR7, RZ ;  /* 0x00000007001b7c24 */ /* 0x000fe2000f8e02ff */
[----:B------:R-:W-:Y:S01]  /*2df0*/  ISETP.GE.U32.AND P1, PT, R6, UR10, PT ;  /* 0x0000000a06007c0c */ /* 0x000fe2000bf26070 */
[----:B-1----:R-:W-:-:S03]  /*2e00*/  IMAD.WIDE.U32 R8, R0, UR6, R24 ;  /* 0x0000000600087c25 */ /* 0x002fc6000f8e0018 */
[----:B------:R-:W-:Y:S01]  /*2e10*/  ISETP.GE.U32.AND.EX P1, PT, R2, UR11, PT, P1 ;  /* 0x0000000b02007c0c */ /* 0x000fe2000bf26110 */
[----:B------:R-:W-:Y:S01]  /*2e20*/  UIADD3 UR6, UP0, UPT, UR4, UR6, URZ ;  /* 0x0000000604067290 */ /* 0x000fe2000ff1e0ff */
[----:B------:R-:W-:Y:S02]  /*2e30*/  ISETP.GE.U32.AND P0, PT, R8, UR10, PT ;  /* 0x0000000a08007c0c */ /* 0x000fe4000bf06070 */
[----:B------:R-:W-:Y:S01]  /*2e40*/  IADD3 R4, PT, PT, R9, R27, RZ ;  /* 0x0000001b09047210 */ /* 0x000fe20007ffe0ff */
[----:B------:R-:W-:-:S03]  /*2e50*/  UIADD3.X UR7, UPT, UPT, URZ, UR7, URZ, UP0, !UPT ;  /* 0x00000007ff077290 */ /* 0x000fc600087fe4ff */
[----:B------:R-:W-:Y:S01]  /*2e60*/  ISETP.GE.U32.AND.EX P0, PT, R4, UR11, PT, P0 ;  /* 0x0000000b04007c0c */ /* 0x000fe2000bf06100 */
[----:B----4-:R0:W-:Y:S01]  /*2e70*/  @!P2 STS.128 [R3], R12 ;  /* 0x0000000c0300a388 */ /* 0x0101e20000000c00 */
[----:B------:R-:W-:-:S04]  /*2e80*/  IMAD.WIDE.U32 R10, R0, UR6, R24 ;  /* 0x00000006000a7c25 */ /* 0x000fc8000f8e0018 */
[----:B------:R-:W-:Y:S01]  /*2e90*/  IMAD R5, R0, UR7, RZ ;  /* 0x0000000700057c24 */ /* 0x000fe2000f8e02ff */
[----:B-----5:R-:W-:Y:S01]  /*2ea0*/  @!P3 STS.128 [R3], R16 ;  /* 0x000000100300b388 */ /* 0x020fe20000000c00 */
[----:B------:R-:W-:Y:S02]  /*2eb0*/  ISETP.GE.U32.AND P5, PT, R10, UR10, PT ;  /* 0x0000000a0a007c0c */ /* 0x000fe4000bfa6070 */
[----:B------:R-:W-:Y:S01]  /*2ec0*/  IMAD.IADD R5, R11, 0x1, R5 ;  /* 0x000000010b057824 */ /* 0x000fe200078e0205 */
[----:B------:R1:W-:Y:S01]  /*2ed0*/  @!P4 STS.128 [R3], R20 ;  /* 0x000000140300c388 */ /* 0x0003e20000000c00 */
[----:B0-----:R-:W0:Y:S01]  /*2ee0*/  @!P1 LDC.64 R14, c[0x0][0x380] ;  /* 0x0000e000ff0e9b82 */ /* 0x001e220000000a00 */
[----:B------:R-:W-:Y:S02]  /*2ef0*/  UIADD3 UR6, UP0, UPT, UR4, UR6, URZ ;  /* 0x0000000604067290 */ /* 0x000fe4000ff1e0ff */
[----:B------:R-:W-:-:S05]  /*2f00*/  ISETP.GE.U32.AND.EX P5, PT, R5, UR11, PT, P5 ;  /* 0x0000000b05007c0c */ /* 0x000fca000bfa6150 */
[----:B-1----:R-:W1:Y:S01]  /*2f10*/  @!P0 LDC.64 R20, c[0x0][0x380] ;  /* 0x0000e000ff148b82 */ /* 0x002e620000000a00 */
[----:B------:R-:W-:Y:S01]  /*2f20*/  UIADD3.X UR7, UPT, UPT, URZ, UR7, URZ, UP0, !UPT ;  /* 0x00000007ff077290 */ /* 0x000fe200087fe4ff */
[----:B------:R-:W-:Y:S01]  /*2f30*/  IMAD.WIDE.U32 R12, R0, UR6, R24 ;  /* 0x00000006000c7c25 */ /* 0x000fe2000f8e0018 */
[----:B------:R-:W-:-:S03]  /*2f40*/  UIADD3 UR6, UP0, UPT, UR4, UR6, URZ ;  /* 0x0000000604067290 */ /* 0x000fc6000ff1e0ff */
[----:B------:R-:W-:Y:S02]  /*2f50*/  @!P1 IMAD R9, R2, UR9, RZ ;  /* 0x0000000902099c24 */ /* 0x000fe4000f8e02ff */
[----:B------:R-:W-:Y:S01]  /*2f60*/  IMAD R11, R0, UR7, RZ ;  /* 0x00000007000b7c24 */ /* 0x000fe2000f8e02ff */
[----:B------:R-:W-:Y:S01]  /*2f70*/  UIADD3.X UR7, UPT, UPT, URZ, UR7, URZ, UP0, !UPT ;  /* 0x00000007ff077290 */ /* 0x000fe200087fe4ff */
[----:B------:R-:W-:Y:S01]  /*2f80*/  @!P1 IMAD R9, R6, UR14, R9 ;  /* 0x0000000e06099c24 */ /* 0x000fe2000f8e0209 */
[----:B------:R-:W2:Y:S01]  /*2f90*/  @!P5 LDC.64 R22, c[0x0][0x380] ;  /* 0x0000e000ff16db82 */ /* 0x000ea20000000a00 */
[----:B------:R-:W-:Y:S02]  /*2fa0*/  @!P0 IMAD R7, R4, UR9, RZ ;  /* 0x0000000904078c24 */ /* 0x000fe4000f8e02ff */
[----:B------:R-:W-:Y:S01]  /*2fb0*/  @!P1 IMAD.WIDE.U32 R18, R6, UR9, RZ ;  /* 0x0000000906129c25 */ /* 0x000fe2000f8e00ff */
[----:B------:R-:W-:Y:S02]  /*2fc0*/  IADD3 R2, PT, PT, R13, R11, RZ ;  /* 0x0000000b0d027210 */ /* 0x000fe40007ffe0ff */
[----:B------:R-:W-:Y:S01]  /*2fd0*/  ISETP.GE.U32.AND P3, PT, R12, UR10, PT ;  /* 0x0000000a0c007c0c */ /* 0x000fe2000bf66070 */
[----:B------:R-:W-:Y:S01]  /*2fe0*/  @!P0 IMAD R4, R8, UR14, R7 ;  /* 0x0000000e08048c24 */ /* 0x000fe2000f8e0207 */
[----:B0-----:R-:W-:Y:S01]  /*2ff0*/  @!P1 LEA R14, P2, R18, R14, 0x4 ;  /* 0x0000000e120e9211 */ /* 0x001fe200078420ff */
[----:B------:R-:W-:Y:S01]  /*3000*/  IMAD.WIDE.U32 R16, R0, UR6, R24 ;  /* 0x0000000600107c25 */ /* 0x000fe2000f8e0018 */
[----:B------:R-:W-:-:S03]  /*3010*/  @!P1 IADD3 R9, PT, PT, R19, R9, RZ ;  /* 0x0000000913099210 */ /* 0x000fc60007ffe0ff */
[----:B------:R-:W-:Y:S02]  /*3020*/  IMAD R11, R0, UR7, RZ ;  /* 0x00000007000b7c24 */ /* 0x000fe4000f8e02ff */
[----:B------:R-:W-:Y:S01]  /*3030*/  @!P0 IMAD.WIDE.U32 R6, R8, UR9, RZ ;  /* 0x0000000908068c25 */ /* 0x000fe2000f8e00ff */
[----:B------:R-:W-:Y:S02]  /*3040*/  ISETP.GE.U32.AND.EX P3, PT, R2, UR11, PT, P3 ;  /* 0x0000000b02007c0c */ /* 0x000fe4000bf66130 */
[----:B------:R-:W-:Y:S01]  /*3050*/  @!P1 LEA.HI.X R15, R18, R15, R9, 0x4, P2 ;  /* 0x0000000f120f9211 */ /* 0x000fe200010f2409 */
[----:B------:R-:W-:Y:S01]  /*3060*/  @!P0 IMAD.IADD R4, R7, 0x1, R4 ;  /* 0x0000000107048824 */ /* 0x000fe200078e0204 */
[----:B------:R-:W-:Y:S02]  /*3070*/  ISETP.GE.U32.AND P4, PT, R16, UR10, PT ;  /* 0x0000000a10007c0c */ /* 0x000fe4000bf86070 */
[----:B------:R-:W-:Y:S02]  /*3080*/  IADD3 R11, PT, PT, R17, R11, RZ ;  /* 0x0000000b110b7210 */ /* 0x000fe40007ffe0ff */
[----:B-1----:R-:W-:Y:S01]  /*3090*/  @!P0 LEA R8, P2, R6, R20, 0x4 ;  /* 0x0000001406088211 */ /* 0x002fe200078420ff */
[----:B------:R-:W-:Y:S01]  /*30a0*/  @!P5 IMAD R13, R5, UR9, RZ ;  /* 0x00000009050ddc24 */ /* 0x000fe2000f8e02ff */
[----:B------:R-:W-:-:S02]  /*30b0*/  ISETP.GE.U32.AND.EX P4, PT, R11, UR11, PT, P4 ;  /* 0x0000000b0b007c0c */ /* 0x000fc4000bf86140 */
[----:B------:R-:W-:Y:S01]  /*30c0*/  @!P0 LEA.HI.X R9, R6, R21, R4, 0x4, P2 ;  /* 0x0000001506098211 */ /* 0x000fe200010f2404 */
[C---:B------:R-:W-:Y:S01]  /*30d0*/  @!P5 IMAD.WIDE.U32 R26, R10.reuse, UR9, RZ ;  /* 0x000000090a1adc25 */ /* 0x040fe2000f8e00ff */
[----:B------:R2:W3:Y:S01]  /*30e0*/  @!P1 LDG.E.128 R4, desc[UR12][R14.64] ;  /* 0x0000000c0e049981 */ /* 0x0004e2000c1e1d00 */
[----:B------:R-:W0:Y:S02]  /*30f0*/  @!P3 LDC.64 R18, c[0x0][0x380] ;  /* 0x0000e000ff12bb82 */ /* 0x000e240000000a00 */
[----:B------:R-:W-:-:S05]  /*3100*/  @!P5 IMAD R13, R10, UR14, R13 ;  /* 0x0000000e0a0ddc24 */ /* 0x000fca000f8e020d */
[----:B------:R-:W-:Y:S01]  /*3110*/  @!P5 IADD3 R10, PT, PT, R27, R13, RZ ;  /* 0x0000000d1b0ad210 */ /* 0x000fe20007ffe0ff */
[----:B------:R-:W1:Y:S01]  /*3120*/  @!P4 LDC.64 R20, c[0x0][0x380] ;  /* 0x0000e000ff14cb82 */ /* 0x000e620000000a00 */
[----:B--2---:R-:W-:Y:S01]  /*3130*/  @!P5 LEA R14, P2, R26, R22, 0x4 ;  /* 0x000000161a0ed211 */ /* 0x004fe200078420ff */
[----:B------:R-:W-:-:S03]  /*3140*/  @!P4 IMAD R17, R11, UR9, RZ ;  /* 0x000000090b11cc24 */ /* 0x000fc6000f8e02ff */
[----:B------:R-:W-:Y:S02]  /*3150*/  @!P5 LEA.HI.X R15, R26, R23, R10, 0x4, P2 ;  /* 0x000000171a0fd211 */ /* 0x000fe400010f240a */
[----:B------:R-:W2:Y:S01]  /*3160*/  @!P0 LDG.E.128 R8, desc[UR12][R8.64] ;  /* 0x0000000c08088981 */ /* 0x000ea2000c1e1d00 */
[----:B------:R-:W-:Y:S02]  /*3170*/  @!P3 IMAD R13, R2, UR9, RZ ;  /* 0x00000009020dbc24 */ /* 0x000fe4000f8e02ff */
[----:B------:R-:W-:-:S04]  /*3180*/  @!P3 IMAD.WIDE.U32 R22, R12, UR9, RZ ;  /* 0x000000090c16bc25 */ /* 0x000fc8000f8e00ff */
[----:B------:R-:W-:Y:S02]  /*3190*/  @!P3 IMAD R2, R12, UR14, R13 ;  /* 0x0000000e0c02bc24 */ /* 0x000fe4000f8e020d */
[----:B------:R-:W-:Y:S01]  /*31a0*/  @!P4 IMAD R17, R16, UR14, R17 ;  /* 0x0000000e1011cc24 */ /* 0x000fe2000f8e0211 */
[----:B0-----:R-:W-:Y:S01]  /*31b0*/  @!P3 LEA R18, P2, R22, R18, 0x4 ;  /* 0x000000121612b211 */ /* 0x001fe200078420ff */
[----:B------:R-:W-:Y:S01]  /*31c0*/  @!P4 IMAD.WIDE.U32 R26, R16, UR9, RZ ;  /* 0x00000009101acc25 */ /* 0x000fe2000f8e00ff */
[----:B------:R-:W4:Y:S01]  /*31d0*/  @!P5 LDG.E.128 R12, desc[UR12][R14.64] ;  /* 0x0000000c0e0cd981 */ /* 0x000f22000c1e1d00 */
[----:B------:R-:W-:-:S03]  /*31e0*/  @!P3 IADD3 R2, PT, PT, R23, R2, RZ ;  /* 0x000000021702b210 */ /* 0x000fc60007ffe0ff */
[----:B------:R-:W-:Y:S02]  /*31f0*/  @!P4 IADD3 R17, PT, PT, R27, R17, RZ ;  /* 0x000000111b11c210 */ /* 0x000fe40007ffe0ff */
[----:B------:R-:W-:Y:S02]  /*3200*/  @!P3 LEA.HI.X R19, R22, R19, R2, 0x4, P2 ;  /* 0x000000131613b211 */ /* 0x000fe400010f2402 */
[----:B-1----:R-:W-:-:S04]  /*3210*/  @!P4 LEA R20, P2, R26, R20, 0x4 ;  /* 0x000000141a14c211 */ /* 0x002fc800078420ff */
        /* <DEDUP_REMOVED lines=11> */
[----:B------:R-:W-:-:S03]  /*32d0*/  UIADD3.X UR7, UPT, UPT, URZ, UR7, URZ, UP0, !UPT ;  /* 0x00000007ff077290 */ /* 0x000fc600087fe4ff */
[----:B------:R-:W-:Y:S01]  /*32e0*/  ISETP.GE.U32.AND.EX P2, PT, R2, UR11, PT, P2 ;  /* 0x0000000b02007c0c */ /* 0x000fe2000bf46120 */
[----:B--2---:R0:W-:Y:S02]  /*32f0*/  @!P0 STS.128 [R3], R8 ;  /* 0x0000000803008388 */ /* 0x0041e40000000c00 */
[----:B------:R-:W-:Y:S01]  /*3300*/  IMAD R5, R0, UR7, RZ ;  /* 0x0000000700057c24 */ /* 0x000fe2000f8e02ff */
[----:B------:R-:W-:-:S04]  /*3310*/  UIADD3 UR5, UP0, UPT, UR4, UR6, URZ ;  /* 0x0000000604057290 */ /* 0x000fc8000ff1e0ff */
[----:B------:R-:W-:Y:S01]  /*3320*/  UIADD3.X UR8, UPT, UPT, URZ, UR7, URZ, UP0, !UPT ;  /* 0x00000007ff087290 */ /* 0x000fe200087fe4ff */
[----:B0-----:R-:W-:-:S04]  /*3330*/  IMAD.WIDE.U32 R8, R0, UR6, R24 ;  /* 0x0000000600087c25 */ /* 0x001fc8000f8e0018 */
[----:B------:R-:W0:Y:S01]  /*3340*/  @!P2 LDC.64 R10, c[0x0][0x380] ;  /* 0x0000e000ff0aab82 */ /* 0x000e220000000a00 */
[----:B------:R-:W-:Y:S02]  /*3350*/  ISETP.GE.U32.AND P0, PT, R8, UR10, PT ;  /* 0x0000000a08007c0c */ /* 0x000fe4000bf06070 */
[----:B------:R-:W-:-:S04]  /*3360*/  IADD3 R4, PT, PT, R9, R5, RZ ;  /* 0x0000000509047210 */ /* 0x000fc80007ffe0ff */
[----:B------:R-:W-:Y:S01]  /*3370*/  ISETP.GE.U32.AND.EX P0, PT, R4, UR11, PT, P0 ;  /* 0x0000000b04007c0c */ /* 0x000fe2000bf06100 */
[----:B----4-:R1:W-:Y:S01]  /*3380*/  @!P5 STS.128 [R3], R12 ;  /* 0x0000000c0300d388 */ /* 0x0103e20000000c00 */
[----:B------:R-:W-:Y:S02]  /*3390*/  IMAD R5, R0, UR8, RZ ;  /* 0x0000000800057c24 */ /* 0x000fe4000f8e02ff */
[----:B------:R-:W-:Y:S02]  /*33a0*/  @!P2 IMAD R9, R2, UR9, RZ ;  /* 0x000000090209ac24 */ /* 0x000fe4000f8e02ff */
[----:B------:R-:W-:-:S04]  /*33b0*/  @!P2 IMAD.WIDE.U32 R26, R6, UR9, RZ ;  /* 0x00000009061aac25 */ /* 0x000fc8000f8e00ff */
[----:B------:R-:W-:-:S03]  /*33c0*/  @!P2 IMAD R9, R6, UR14, R9 ;  /* 0x0000000e0609ac24 */ /* 0x000fc6000f8e0209 */
[----:B------:R-:W2:Y:S01]  /*33d0*/  @!P0 LDC.64 R6, c[0x0][0x380] ;  /* 0x0000e000ff068b82 */ /* 0x000ea20000000a00 */
[----:B-1----:R-:W-:Y:S01]  /*33e0*/  IMAD.WIDE.U32 R12, R0, UR5, R24 ;  /* 0x00000005000c7c25 */ /* 0x002fe2000f8e0018 */
[----:B------:R-:W-:Y:S02]  /*33f0*/  UIADD3 UR5, UP0, UPT, UR4, UR5, URZ ;  /* 0x0000000504057290 */ /* 0x000fe4000ff1e0ff */
[----:B------:R-:W-:Y:S02]  /*3400*/  ISETP.GE.U32.AND P1, PT, R12, UR10, PT ;  /* 0x0000000a0c007c0c */ /* 0x000fe4000bf26070 */
[----:B------:R-:W-:Y:S01]  /*3410*/  IADD3 R5, PT, PT, R13, R5, RZ ;  /* 0x000000050d057210 */ /* 0x000fe20007ffe0ff */
[----:B------:R-:W-:Y:S02]  /*3420*/  UIADD3.X UR8, UPT, UPT, URZ, UR8, URZ, UP0, !UPT ;  /* 0x00000008ff087290 */ /* 0x000fe400087fe4ff */
[----:B------:R-:W-:Y:S01]  /*3430*/  UIADD3 UR6, UP0, UPT, UR4, UR5, URZ ;  /* 0x0000000504067290 */ /* 0x000fe2000ff1e0ff */
[----:B------:R-:W-:Y:S01]  /*3440*/  ISETP.GE.U32.AND.EX P1, PT, R5, UR11, PT, P1 ;  /* 0x0000000b05007c0c */ /* 0x000fe2000bf26110 */
[----:B-----5:R1:W-:Y:S01]  /*3450*/  @!P3 STS.128 [R3], R16 ;  /* 0x000000100300b388 */ /* 0x0203e20000000c00 */
[----:B------:R-:W-:-:S02]  /*3460*/  @!P2 IMAD.IADD R9, R27, 0x1, R9 ;  /* 0x000000011b09a824 */ /* 0x000fc400078e0209 */
[C---:B------:R-:W-:Y:S01]  /*3470*/  IMAD R13, R0.reuse, UR8, RZ ;  /* 0x00000008000d7c24 */ /* 0x040fe2000f8e02ff */
[----:B------:R0:W-:Y:S01]  /*3480*/  @!P4 STS.128 [R3], R20 ;  /* 0x000000140300c388 */ /* 0x0001e20000000c00 */
[----:B------:R-:W-:Y:S01]  /*3490*/  UIADD3.X UR8, UPT, UPT, URZ, UR8, URZ, UP0, !UPT ;  /* 0x00000008ff087290 */ /* 0x000fe200087fe4ff */
[----:B------:R-:W-:-:S03]  /*34a0*/  IMAD.WIDE.U32 R14, R0, UR5, R24 ;  /* 0x00000005000e7c25 */ /* 0x000fc6000f8e0018 */
[----:B------:R-:W-:Y:S02]  /*34b0*/  ISETP.GE.U32.AND P3, PT, R14, UR10, PT ;  /* 0x0000000a0e007c0c */ /* 0x000fe4000bf66070 */
[----:B------:R-:W-:Y:S01]  /*34c0*/  IADD3 R2, PT, PT, R15, R13, RZ ;  /* 0x0000000d0f027210 */ /* 0x000fe20007ffe0ff */
[----:B-1----:R-:W-:Y:S01]  /*34d0*/  IMAD.WIDE.U32 R16, R0, UR6, R24 ;  /* 0x0000000600107c25 */ /* 0x002fe2000f8e0018 */
[----:B------:R-:W1:Y:S01]  /*34e0*/  @!P1 LDC.64 R18, c[0x0][0x380] ;  /* 0x0000e000ff129b82 */ /* 0x000e620000000a00 */
[----:B0-----:R-:W-:-:S04]  /*34f0*/  @!P2 LEA R22, P4, R26, R10, 0x4 ;  /* 0x0000000a1a16a211 */ /* 0x001fc800078820ff */
[----:B------:R-:W-:Y:S01]  /*3500*/  @!P2 LEA.HI.X R23, R26, R11, R9, 0x4, P4 ;  /* 0x0000000b1a17a211 */ /* 0x000fe200020f2409 */
[----:B------:R-:W-:Y:S02]  /*3510*/  IMAD R9, R0, UR8, RZ ;  /* 0x0000000800097c24 */ /* 0x000fe4000f8e02ff */
[----:B------:R-:W-:Y:S01]  /*3520*/  @!P0 IMAD R11, R4, UR9, RZ ;  /* 0x00000009040b8c24 */ /* 0x000fe2000f8e02ff */
[----:B------:R-:W-:Y:S01]  /*3530*/  ISETP.GE.U32.AND.EX P3, PT, R2, UR11, PT, P3 ;  /* 0x0000000b02007c0c */ /* 0x000fe2000bf66130 */
[----:B------:R-:W-:Y:S01]  /*3540*/  @!P0 IMAD.WIDE.U32 R28, R8, UR9, RZ ;  /* 0x00000009081c8c25 */ /* 0x000fe2000f8e00ff */
[----:B------:R-:W-:Y:S02]  /*3550*/  ISETP.GE.U32.AND P4, PT, R16, UR10, PT ;  /* 0x0000000a10007c0c */ /* 0x000fe4000bf86070 */
[----:B------:R-:W-:Y:S01]  /*3560*/  IADD3 R9, PT, PT, R17, R9, RZ ;  /* 0x0000000911097210 */ /* 0x000fe20007ffe0ff */
[----:B------:R-:W-:Y:S02]  /*3570*/  @!P0 IMAD R4, R8, UR14, R11 ;  /* 0x0000000e08048c24 */ /* 0x000fe4000f8e020b */
[----:B------:R-:W-:Y:S01]  /*3580*/  @!P1 IMAD R5, R5, UR9, RZ ;  /* 0x0000000905059c24 */ /* 0x000fe2000f8e02ff */
[----:B------:R-:W-:Y:S01]  /*3590*/  ISETP.GE.U32.AND.EX P4, PT, R9, UR11, PT, P4 ;  /* 0x0000000b09007c0c */ /* 0x000fe2000bf86140 */
[----:B------:R-:W-:Y:S01]  /*35a0*/  @!P1 IMAD.WIDE.U32 R26, R12, UR9, RZ ;  /* 0x000000090c1a9c25 */ /* 0x000fe2000f8e00ff */
[----:B------:R-:W-:-:S02]  /*35b0*/  @!P0 IADD3 R4, PT, PT, R29, R4, RZ ;  /* 0x000000041d048210 */ /* 0x000fc40007ffe0ff */
[----:B--2---:R-:W-:Y:S01]  /*35c0*/  @!P0 LEA R10, P5, R28, R6, 0x4 ;  /* 0x000000061c0a8211 */ /* 0x004fe200078a20ff */
[----:B------:R-:W-:Y:S01]  /*35d0*/  @!P1 IMAD R5, R12, UR14, R5 ;  /* 0x0000000e0c059c24 */ /* 0x000fe2000f8e0205 */
[----:B------:R-:W0:Y:S02]  /*35e0*/  @!P3 LDC.64 R20, c[0x0][0x380] ;  /* 0x0000e000ff14bb82 */ /* 0x000e240000000a00 */
[----:B------:R-:W-:Y:S02]  /*35f0*/  @!P0 LEA.HI.X R11, R28, R7, R4, 0x4, P5 ;  /* 0x000000071c0b8211 */ /* 0x000fe400028f2404 */
[----:B------:R-:W-:Y:S02]  /*3600*/  @!P1 IADD3 R8, PT, PT, R27, R5, RZ ;  /* 0x000000051b089210 */ /* 0x000fe40007ffe0ff */
[----:B------:R2:W3:Y:S01]  /*3610*/  @!P2 LDG.E.128 R4, desc[UR12][R22.64] ;  /* 0x0000000c1604a981 */ /* 0x0004e2000c1e1d00 */
[----:B------:R-:W-:Y:S01]  /*3620*/  @!P4 IMAD R9, R9, UR9, RZ ;  /* 0x000000090909cc24 */ /* 0x000fe2000f8e02ff */
[----:B-1----:R-:W-:Y:S01]  /*3630*/  @!P1 LEA R12, P5, R26, R18, 0x4 ;  /* 0x000000121a0c9211 */ /* 0x002fe200078a20ff */
[----:B------:R-:W-:Y:S01]  /*3640*/  @!P3 IMAD R15, R2, UR9, RZ ;  /* 0x00000009020fbc24 */ /* 0x000fe2000f8e02ff */
[----:B--2---:R-:W1:Y:S02]  /*3650*/  @!P4 LDC.64 R22, c[0x0][0x380] ;  /* 0x0000e000ff16cb82 */ /* 0x004e640000000a00 */
[----:B------:R-:W-:Y:S01]  /*3660*/  @!P1 LEA.HI.X R13, R26, R19, R8, 0x4, P5 ;  /* 0x000000131a0d9211 */ /* 0x000fe200028f2408 */
[----:B------:R-:W-:-:S02]  /*3670*/  @!P4 IMAD R2, R16, UR14, R9 ;  /* 0x0000000e1002cc24 */ /* 0x000fc4000f8e0209 */
[----:B------:R-:W2:Y:S01]  /*3680*/  @!P0 LDG.E.128 R8, desc[UR12][R10.64] ;  /* 0x0000000c0a088981 */ /* 0x000ea2000c1e1d00 */
[C---:B------:R-:W-:Y:S02]  /*3690*/  @!P3 IMAD R15, R14.reuse, UR14, R15 ;  /* 0x0000000e0e0fbc24 */ /* 0x040fe4000f8e020f */
[----:B------:R-:W-:-:S04]  /*36a0*/  @!P3 IMAD.WIDE.U32 R18, R14, UR9, RZ ;  /* 0x000000090e12bc25 */ /* 0x000fc8000f8e00ff */
[----:B------:R-:W-:Y:S02]  /*36b0*/  @!P3 IMAD.IADD R19, R19, 0x1, R15 ;  /* 0x000000011313b824 */ /* 0x000fe400078e020f */
[----:B------:R-:W4:Y:S01]  /*36c0*/  @!P1 LDG.E.128 R12, desc[UR12][R12.64] ;  /* 0x0000000c0c0c9981 */ /* 0x000f22000c1e1d00 */
[----:B------:R-:W-:Y:S01]  /*36d0*/  @!P4 IMAD.WIDE.U32 R16, R16, UR9, RZ ;  /* 0x000000091010cc25 */ /* 0x000fe2000f8e00ff */
[----:B0-----:R-:W-:-:S04]  /*36e0*/  @!P3 LEA R20, P5, R18, R20, 0x4 ;  /* 0x000000141214b211 */ /* 0x001fc800078a20ff */
[----:B------:R-:W-:Y:S02]  /*36f0*/  @!P3 LEA.HI.X R21, R18, R21, R19, 0x4, P5 ;  /* 0x000000151215b211 */ /* 0x000fe400028f2413 */
[----:B------:R-:W-:Y:S02]  /*3700*/  @!P4 IADD3 R2, PT, PT, R17, R2, RZ ;  /* 0x000000021102c210 */ /* 0x000fe40007ffe0ff */
        /* <DEDUP_REMOVED lines=12> */
[----:B------:R-:W-:Y:S02]  /*37d0*/  UIADD3.X UR8, UPT, UPT, URZ, UR8, URZ, UP0, !UPT ;  /* 0x00000008ff087290 */ /* 0x000fe400087fe4ff */
[----:B------:R-:W-:Y:S01]  /*37e0*/  UIADD3 UR5, UP0, UPT, UR4, UR6, URZ ;  /* 0x0000000604057290 */ /* 0x000fe2000ff1e0ff */
[----:B------:R-:W-:Y:S01]  /*37f0*/  ISETP.GE.U32.AND.EX P2, PT, R2, UR11, PT, P2 ;  /* 0x0000000b02007c0c */ /* 0x000fe2000bf46120 */
[----:B--2---:R0:W-:Y:S02]  /*3800*/  @!P0 STS.128 [R3], R8 ;  /* 0x0000000803008388 */ /* 0x0041e40000000c00 */
[----:B------:R-:W-:-:S02]  /*3810*/  UIADD3.X UR7, UPT, UPT, URZ, UR8, URZ, UP0, !UPT ;  /* 0x00000008ff077290 */ /* 0x000fc400087fe4ff */
[C---:B------:R-:W-:Y:S01]  /*3820*/  IMAD R5, R0.reuse, UR8, RZ ;  /* 0x0000000800057c24 */ /* 0x040fe2000f8e02ff */
[----:B----4-:R1:W-:Y:S03]  /*3830*/  @!P1 STS.128 [R3], R12 ;  /* 0x0000000c03009388 */ /* 0x0103e60000000c00 */
[C---:B------:R-:W-:Y:S02]  /*3840*/  IMAD R7, R0.reuse, UR7, RZ ;  /* 0x0000000700077c24 */ /* 0x040fe4000f8e02ff */
[----:B0-----:R-:W-:-:S04]  /*3850*/  IMAD.WIDE.U32 R8, R0, UR6, R24 ;  /* 0x0000000600087c25 */ /* 0x001fc8000f8e0018 */
[----:B------:R-:W-:Y:S01]  /*3860*/  IMAD.WIDE.U32 R10, R0, UR5, R24 ;  /* 0x00000005000a7c25 */ /* 0x000fe2000f8e0018 */
[----:B------:R-:W-:Y:S01]  /*3870*/  ISETP.GE.U32.AND P5, PT, R8, UR10, PT ;  /* 0x0000000a08007c0c */ /* 0x000fe2000bfa6070 */
[----:B-1----:R-:W0:Y:S01]  /*3880*/  @!P2 LDC.64 R12, c[0x0][0x380] ;  /* 0x0000e000ff0cab82 */ /* 0x002e220000000a00 */
[----:B------:R-:W-:Y:S01]  /*3890*/  IADD3 R4, PT, PT, R9, R5, RZ ;  /* 0x0000000509047210 */ /* 0x000fe20007ffe0ff */
[----:B------:R-:W-:Y:S01]  /*38a0*/  IMAD.IADD R5, R11, 0x1, R7 ;  /* 0x000000010b057824 */ /* 0x000fe200078e0207 */
[----:B------:R-:W-:Y:S02]  /*38b0*/  ISETP.GE.U32.AND P0, PT, R10, UR10, PT ;  /* 0x0000000a0a007c0c */ /* 0x000fe4000bf06070 */
[----:B------:R-:W-:Y:S01]  /*38c0*/  ISETP.GE.U32.AND.EX P5, PT, R4, UR11, PT, P5 ;  /* 0x0000000b04007c0c */ /* 0x000fe2000bfa6150 */
[----:B------:R-:W-:Y:S01]  /*38d0*/  UIADD3 UR5, UP0, UPT, UR4, UR5, URZ ;  /* 0x0000000504057290 */ /* 0x000fe2000ff1e0ff */
[----:B------:R-:W-:-:S03]  /*38e0*/  ISETP.GE.U32.AND.EX P0, PT, R5, UR11, PT, P0 ;  /* 0x0000000b05007c0c */ /* 0x000fc6000bf06100 */
[----:B------:R-:W-:Y:S01]  /*38f0*/  UIADD3.X UR7, UPT, UPT, URZ, UR7, URZ, UP0, !UPT ;  /* 0x00000007ff077290 */ /* 0x000fe200087fe4ff */
[----:B------:R-:W-:Y:S01]  /*3900*/  @!P2 IMAD R7, R2, UR9, RZ ;  /* 0x000000090207ac24 */ /* 0x000fe2000f8e02ff */
[----:B-----5:R1:W-:Y:S01]  /*3910*/  @!P3 STS.128 [R3], R16 ;  /* 0x000000100300b388 */ /* 0x0203e20000000c00 */
[----:B------:R-:W-:Y:S02]  /*3920*/  UIADD3 UR6, UP0, UPT, UR4, UR5, URZ ;  /* 0x0000000504067290 */ /* 0x000fe4000ff1e0ff */
[----:B------:R-:W-:-:S04]  /*3930*/  IMAD.WIDE.U32 R14, R0, UR5, R24 ;  /* 0x00000005000e7c25 */ /* 0x000fc8000f8e0018 */
[----:B------:R-:W-:Y:S01]  /*3940*/  IMAD R9, R0, UR7, RZ ;  /* 0x0000000700097c24 */ /* 0x000fe2000f8e02ff */
[----:B------:R2:W-:Y:S01]  /*3950*/  @!P4 STS.128 [R3], R20 ;  /* 0x000000140300c388 */ /* 0x0005e20000000c00 */
[----:B------:R-:W-:Y:S01]  /*3960*/  @!P2 IMAD R11, R6, UR14, R7 ;  /* 0x0000000e060bac24 */ /* 0x000fe2000f8e0207 */
[----:B------:R-:W-:Y:S01]  /*3970*/  UIADD3.X UR7, UPT, UPT, URZ, UR7, URZ, UP0, !UPT ;  /* 0x00000007ff077290 */ /* 0x000fe200087fe4ff */
[----:B------:R-:W-:Y:S02]  /*3980*/  ISETP.GE.U32.AND P4, PT, R14, UR10, PT ;  /* 0x0000000a0e007c0c */ /* 0x000fe4000bf86070 */
[----:B------:R-:W-:Y:S01]  /*3990*/  IADD3 R9, PT, PT, R15, R9, RZ ;  /* 0x000000090f097210 */ /* 0x000fe20007ffe0ff */
[----:B-1----:R-:W1:Y:S03]  /*39a0*/  @!P5 LDC.64 R18, c[0x0][0x380] ;  /* 0x0000e000ff12db82 */ /* 0x002e660000000a00 */
[----:B------:R-:W-:Y:S01]  /*39b0*/  ISETP.GE.U32.AND.EX P4, PT, R9, UR11, PT, P4 ;  /* 0x0000000b09007c0c */ /* 0x000fe2000bf86140 */
[----:B--2---:R-:W-:-:S04]  /*39c0*/  @!P2 IMAD.WIDE.U32 R20, R6, UR9, RZ ;  /* 0x000000090614ac25 */ /* 0x004fc8000f8e00ff */
[----:B------:R-:W2:Y:S01]  /*39d0*/  @!P0 LDC.64 R6, c[0x0][0x380] ;  /* 0x0000e000ff068b82 */ /* 0x000ea20000000a00 */
[----:B------:R-:W-:Y:S01]  /*39e0*/  IMAD.WIDE.U32 R16, R0, UR6, R24 ;  /* 0x0000000600107c25 */ /* 0x000fe2000f8e0018 */
[----:B------:R-:W-:Y:S02]  /*39f0*/  @!P2 IADD3 R2, PT, PT, R21, R11, RZ ;  /* 0x0000000b1502a210 */ /* 0x000fe40007ffe0ff */
[----:B0-----:R-:W-:Y:S01]  /*3a00*/  @!P2 LEA R22, P1, R20, R12, 0x4 ;  /* 0x0000000c1416a211 */ /* 0x001fe200078220ff */
[----:B------:R-:W-:-:S03]  /*3a10*/  IMAD R11, R0, UR7, RZ ;  /* 0x00000007000b7c24 */ /* 0x000fc6000f8e02ff */
[----:B------:R-:W-:Y:S02]  /*3a20*/  @!P2 LEA.HI.X R23, R20, R13, R2, 0x4, P1 ;  /* 0x0000000d1417a211 */ /* 0x000fe400008f2402 */
[----:B------:R-:W-:Y:S01]  /*3a30*/  IADD3 R2, PT, PT, R17, R11, RZ ;  /* 0x0000000b11027210 */ /* 0x000fe20007ffe0ff */
[----:B------:R-:W-:Y:S01]  /*3a40*/  @!P5 IMAD R11, R4, UR9, RZ ;  /* 0x00000009040bdc24 */ /* 0x000fe2000f8e02ff */
[----:B------:R-:W-:Y:S01]  /*3a50*/  ISETP.GE.U32.AND P1, PT, R16, UR10, PT ;  /* 0x0000000a10007c0c */ /* 0x000fe2000bf26070 */
[----:B------:R-:W-:Y:S01]  /*3a60*/  @!P0 IMAD R5, R5, UR9, RZ ;  /* 0x0000000905058c24 */ /* 0x000fe2000f8e02ff */
[----:B------:R-:W0:Y:S01]  /*3a70*/  @!P4 LDC.64 R12, c[0x0][0x380] ;  /* 0x0000e000ff0ccb82 */ /* 0x000e220000000a00 */
[C---:B------:R-:W-:Y:S02]  /*3a80*/  @!P5 IMAD R11, R8.reuse, UR14, R11 ;  /* 0x0000000e080bdc24 */ /* 0x040fe4000f8e020b */
[----:B------:R-:W-:Y:S01]  /*3a90*/  @!P5 IMAD.WIDE.U32 R20, R8, UR9, RZ ;  /* 0x000000090814dc25 */ /* 0x000fe2000f8e00ff */
[----:B------:R-:W-:-:S03]  /*3aa0*/  ISETP.GE.U32.AND.EX P1, PT, R2, UR11, PT, P1 ;  /* 0x0000000b02007c0c */ /* 0x000fc6000bf26110 */
[C---:B------:R-:W-:Y:S02]  /*3ab0*/  @!P0 IMAD R8, R10.reuse, UR14, R5 ;  /* 0x0000000e0a088c24 */ /* 0x040fe4000f8e0205 */
[----:B------:R-:W-:Y:S01]  /*3ac0*/  @!P0 IMAD.WIDE.U32 R4, R10, UR9, RZ ;  /* 0x000000090a048c25 */ /* 0x000fe2000f8e00ff */
[----:B-1----:R-:W-:-:S03]  /*3ad0*/  @!P5 LEA R10, P3, R20, R18, 0x4 ;  /* 0x00000012140ad211 */ /* 0x002fc600078620ff */
[----:B------:R-:W-:Y:S01]  /*3ae0*/  @!P5 IMAD.IADD R11, R21, 0x1, R11 ;  /* 0x00000001150bd824 */ /* 0x000fe200078e020b */
[----:B--2---:R-:W-:Y:S02]  /*3af0*/  @!P0 LEA R18, P6, R4, R6, 0x4 ;  /* 0x0000000604128211 */ /* 0x004fe400078c20ff */
[----:B------:R-:W-:Y:S02]  /*3b00*/  @!P0 IADD3 R8, PT, PT, R5, R8, RZ ;  /* 0x0000000805088210 */ /* 0x000fe40007ffe0ff */
[----:B------:R-:W-:Y:S01]  /*3b10*/  @!P5 LEA.HI.X R11, R20, R19, R11, 0x4, P3 ;  /* 0x00000013140bd211 */ /* 0x000fe200018f240b */
[----:B------:R-:W-:Y:S01]  /*3b20*/  @!P4 IMAD R15, R9, UR9, RZ ;  /* 0x00000009090fcc24 */ /* 0x000fe2000f8e02ff */
[----:B------:R-:W-:Y:S01]  /*3b30*/  @!P0 LEA.HI.X R19, R4, R7, R8, 0x4, P6 ;  /* 0x0000000704138211 */ /* 0x000fe200030f2408 */
[----:B------:R-:W1:Y:S01]  /*3b40*/  @!P1 LDC.64 R20, c[0x0][0x380] ;  /* 0x0000e000ff149b82 */ /* 0x000e620000000a00 */
[----:B------:R2:W3:Y:S04]  /*3b50*/  @!P2 LDG.E.128 R4, desc[UR12][R22.64] ;  /* 0x0000000c1604a981 */ /* 0x0004e8000c1e1d00 */
[----:B------:R-:W4:Y:S01]  /*3b60*/  @!P5 LDG.E.128 R8, desc[UR12][R10.64] ;  /* 0x0000000c0a08d981 */ /* 0x000f22000c1e1d00 */
[----:B------:R-:W-:-:S02]  /*3b70*/  @!P4 IMAD R17, R14, UR14, R15 ;  /* 0x0000000e0e11cc24 */ /* 0x000fc4000f8e020f */
[----:B------:R-:W-:-:S04]  /*3b80*/  @!P4 IMAD.WIDE.U32 R14, R14, UR9, RZ ;  /* 0x000000090e0ecc25 */ /* 0x000fc8000f8e00ff */
[----:B------:R-:W-:Y:S01]  /*3b90*/  @!P1 IMAD R27, R2, UR9, RZ ;  /* 0x00000009021b9c24 */ /* 0x000fe2000f8e02ff */
[----:B0-----:R-:W-:Y:S02]  /*3ba0*/  @!P4 LEA R26, P3, R14, R12, 0x4 ;  /* 0x0000000c0e1ac211 */ /* 0x001fe400078620ff */
[----:B------:R-:W-:Y:S01]  /*3bb0*/  @!P4 IADD3 R12, PT, PT, R15, R17, RZ ;  /* 0x000000110f0cc210 */ /* 0x000fe20007ffe0ff */
[----:B------:R-:W-:-:S03]  /*3bc0*/  @!P1 IMAD R2, R16, UR14, R27 ;  /* 0x0000000e10029c24 */ /* 0x000fc6000f8e021b */
[----:B------:R-:W-:Y:S01]  /*3bd0*/  @!P4 LEA.HI.X R27, R14, R13, R12, 0x4, P3 ;  /* 0x0000000d0e1bc211 */ /* 0x000fe200018f240c */
[----:B--2---:R-:W-:Y:S01]  /*3be0*/  @!P1 IMAD.WIDE.U32 R22, R16, UR9, RZ ;  /* 0x0000000910169c25 */ /* 0x004fe2000f8e00ff */
[----:B------:R-:W2:Y:S02]  /*3bf0*/  @!P0 LDG.E.128 R12, desc[UR12][R18.64] ;  /* 0x0000000c120c8981 */ /* 0x000ea4000c1e1d00 */
[C---:B-1----:R-:W-:Y:S02]  /*3c00*/  @!P1 LEA R20, P3, R22.reuse, R20, 0x4 ;  /* 0x0000001416149211 */ /* 0x042fe400078620ff */
[----:B------:R-:W-:Y:S01]  /*3c10*/  @!P1 IADD3 R2, PT, PT, R23, R2, RZ ;  /* 0x0000000217029210 */ /* 0x000fe20007ffe0ff */
[----:B------:R0:W5:Y:S03]  /*3c20*/  @!P4 LDG.E.128 R16, desc[UR12][R26.64] ;  /* 0x0000000c1a10c981 */ /* 0x000166000c1e1d00 */
[----:B------:R-:W-:-:S06]  /*3c30*/  @!P1 LEA.HI.X R21, R22, R21, R2, 0x4, P3 ;  /* 0x0000001516159211 */ /* 0x000fcc00018f2402 */
[----:B------:R-:W5:Y:S01]  /*3c40*/  @!P1 LDG.E.128 R20, desc[UR12][R20.64] ;  /* 0x0000000c14149981 */ /* 0x000f62000c1e1d00 */
[----:B------:R-:W-:-:S04]  /*3c50*/  UIADD3 UR6, UP0, UPT, UR4, UR6, URZ ;  /* 0x0000000604067290 */ /* 0x000fc8000ff1e0ff */
[----:B------:R-:W-:Y:S02]  /*3c60*/  UIADD3.X UR7, UPT, UPT, URZ, UR7, URZ, UP0, !UPT ;  /* 0x00000007ff077290 */ /* 0x000fe400087fe4ff */
[----:B------:R-:W-:-:S04]  /*3c70*/  UIADD3 UR5, UP0, UPT, UR4, UR6, URZ ;  /* 0x0000000604057290 */ /* 0x000fc8000ff1e0ff */
[----:B------:R-:W-:Y:S02]  /*3c80*/  UIADD3.X UR8, UPT, UPT, URZ, UR7, URZ, UP0, !UPT ;  /* 0x00000007ff087290 */ /* 0x000fe400087fe4ff */
[----:B------:R-:W-:-:S04]  /*3c90*/  IMAD R29, R0, UR7, RZ ;  /* 0x00000007001d7c24 */ /* 0x000fc8000f8e02ff */
[C---:B0-----:R-:W-:Y:S01]  /*3ca0*/  IMAD R27, R0.reuse, UR8, RZ ;  /* 0x00000008001b7c24 */ /* 0x041fe2000f8e02ff */
[----:B---3--:R0:W-:Y:S04]  /*3cb0*/  @!P2 STS.128 [R3], R4 ;  /* 0x000000040300a388 */ /* 0x0081e80000000c00 */
[----:B----4-:R1:W-:Y:S01]  /*3cc0*/  @!P5 STS.128 [R3], R8 ;  /* 0x000000080300d388 */ /* 0x0103e20000000c00 */
[----:B0-----:R-:W-:-:S04]  /*3cd0*/  IMAD.WIDE.U32 R6, R0, UR6, R24 ;  /* 0x0000000600067c25 */ /* 0x001fc8000f8e0018 */
[----:B-1----:R-:W-:Y:S01]  /*3ce0*/  IMAD.WIDE.U32 R10, R0, UR5, R24 ;  /* 0x00000005000a7c25 */ /* 0x002fe2000f8e0018 */
[----:B------:R-:W-:Y:S01]  /*3cf0*/  UIADD3 UR5, UP0, UPT, UR4, UR5, URZ ;  /* 0x0000000504057290 */ /* 0x000fe2000ff1e0ff */
[----:B------:R-:W-:Y:S02]  /*3d00*/  ISETP.GE.U32.AND P3, PT, R6, UR10, PT ;  /* 0x0000000a06007c0c */ /* 0x000fe4000bf66070 */
[----:B------:R-:W-:Y:S01]  /*3d10*/  IMAD.IADD R26, R7, 0x1, R29 ;  /* 0x00000001071a7824 */ /* 0x000fe200078e021d */
[----:B------:R-:W-:Y:S02]  /*3d20*/  ISETP.GE.U32.AND P2, PT, R10, UR10, PT ;  /* 0x0000000a0a007c0c */ /* 0x000fe4000bf46070 */
[----:B------:R-:W-:Y:S01]  /*3d30*/  IADD3 R2, PT, PT, R11, R27, RZ ;  /* 0x0000001b0b027210 */ /* 0x000fe20007ffe0ff */
[----:B------:R-:W-:Y:S01]  /*3d40*/  UIADD3.X UR8, UPT, UPT, URZ, UR8, URZ, UP0, !UPT ;  /* 0x00000008ff087290 */ /* 0x000fe200087fe4ff */
[----:B------:R-:W-:Y:S02]  /*3d50*/  ISETP.GE.U32.AND.EX P3, PT, R26, UR11, PT, P3 ;  /* 0x0000000b1a007c0c */ /* 0x000fe4000bf66130 */
[----:B------:R-:W-:Y:S01]  /*3d60*/  ISETP.GE.U32.AND.EX P2, PT, R2, UR11, PT, P2 ;  /* 0x0000000b02007c0c */ /* 0x000fe2000bf46120 */
[----:B------:R-:W-:Y:S01]  /*3d70*/  IMAD.WIDE.U32 R8, R0, UR5, R24 ;  /* 0x0000000500087c25 */ /* 0x000fe2000f8e0018 */
[----:B------:R-:W-:-:S03]  /*3d80*/  UIADD3 UR5, UP0, UPT, UR4, UR5, URZ ;  /* 0x0000000504057290 */ /* 0x000fc6000ff1e0ff */
[----:B------:R-:W-:Y:S01]  /*3d90*/  IMAD R5, R0, UR8, RZ ;  /* 0x0000000800057c24 */ /* 0x000fe2000f8e02ff */
[----:B--2---:R0:W-:Y:S01]  /*3da0*/  @!P0 STS.128 [R3], R12 ;  /* 0x0000000c03008388 */ /* 0x0041e20000000c00 */
[----:B------:R-:W-:Y:S01]  /*3db0*/  ISETP.GE.U32.AND P0, PT, R8, UR10, PT ;  /* 0x0000000a08007c0c */ /* 0x000fe2000bf06070 */
[----:B------:R-:W-:Y:S02]  /*3dc0*/  UIADD3.X UR8, UPT, UPT, URZ, UR8, URZ, UP0, !UPT ;  /* 0x00000008ff087290 */ /* 0x000fe400087fe4ff */
[----:B------:R-:W-:Y:S01]  /*3dd0*/  IADD3 R4, PT, PT, R9, R5, RZ ;  /* 0x0000000509047210 */ /* 0x000fe20007ffe0ff */
[----:B------:R-:W-:Y:S01]  /*3de0*/  UIADD3 UR6, UP0, UPT, UR4, UR5, URZ ;  /* 0x0000000504067290 */ /* 0x000fe2000ff1e0ff */
[----:B-----5:R1:W-:Y:S02]  /*3df0*/  @!P4 STS.128 [R3], R16 ;  /* 0x000000100300c388 */ /* 0x0203e40000000c00 */
[----:B------:R-:W-:Y:S01]  /*3e00*/  ISETP.GE.U32.AND.EX P0, PT, R4, UR11, PT, P0 ;  /* 0x0000000b04007c0c */ /* 0x000fe2000bf06100 */
[----:B------:R-:W-:Y:S01]  /*3e10*/  UIADD3.X UR7, UPT, UPT, URZ, UR8, URZ, UP0, !UPT ;  /* 0x00000008ff077290 */ /* 0x000fe200087fe4ff */
[----:B0-----:R-:W0:Y:S01]  /*3e20*/  @!P3 LDC.64 R14, c[0x0][0x380] ;  /* 0x0000e000ff0ebb82 */ /* 0x001e220000000a00 */
[----:B------:R-:W-:-:S07]  /*3e30*/  IMAD.WIDE.U32 R12, R0, UR5, R24 ;  /* 0x00000005000c7c25 */ /* 0x000fce000f8e0018 */
[----:B-1----:R-:W1:Y:S01]  /*3e40*/  @!P2 LDC.64 R16, c[0x0][0x380] ;  /* 0x0000e000ff10ab82 */ /* 0x002e620000000a00 */
[C---:B------:R-:W-:Y:S02]  /*3e50*/  IMAD R5, R0.reuse, UR8, RZ ;  /* 0x0000000800057c24 */ /* 0x040fe4000f8e02ff */
[----:B------:R-:W-:-:S04]  /*3e60*/  IMAD.WIDE.U32 R18, R0, UR6, R24 ;  /* 0x0000000600127c25 */ /* 0x000fc8000f8e0018 */
[----:B------:R-:W-:Y:S02]  /*3e70*/  IMAD R27, R0, UR7, RZ ;  /* 0x00000007001b7c24 */ /* 0x000fe4000f8e02ff */
[----:B------:R-:W-:Y:S01]  /*3e80*/  @!P3 IMAD R9, R26, UR9, RZ ;  /* 0x000000091a09bc24 */ /* 0x000fe2000f8e02ff */
[----:B------:R2:W-:Y:S01]  /*3e90*/  @!P1 STS.128 [R3], R20 ;  /* 0x0000001403009388 */ /* 0x0005e20000000c00 */
[----:B------:R-:W-:Y:S01]  /*3ea0*/  @!P2 IMAD R11, R2, UR9, RZ ;  /* 0x00000009020bac24 */ /* 0x000fe2000f8e02ff */
[----:B------:R-:W-:Y:S01]  /*3eb0*/  ISETP.GE.U32.AND P4, PT, R12, UR10, PT ;  /* 0x0000000a0c007c0c */ /* 0x000fe2000bf86070 */
[----:B------:R-:W-:Y:S01]  /*3ec0*/  IMAD.IADD R2, R19, 0x1, R27 ;  /* 0x0000000113027824 */ /* 0x000fe200078e021b */
[----:B------:R-:W-:Y:S01]  /*3ed0*/  IADD3 R5, PT, PT, R13, R5, RZ ;  /* 0x000000050d057210 */ /* 0x000fe20007ffe0ff */
[----:B------:R-:W-:Y:S01]  /*3ee0*/  @!P3 IMAD R9, R6, UR14, R9 ;  /* 0x0000000e0609bc24 */ /* 0x000fe2000f8e0209 */
[----:B------:R-:W-:Y:S02]  /*3ef0*/  ISETP.GE.U32.AND P5, PT, R18, UR10, PT ;  /* 0x0000000a12007c0c */ /* 0x000fe4000bfa6070 */
[----:B------:R-:W-:-:S02]  /*3f00*/  ISETP.GE.U32.AND.EX P4, PT, R5, UR11, PT, P4 ;  /* 0x0000000b05007c0c */ /* 0x000fc4000bf86140 */
[----:B------:R-:W-:Y:S01]  /*3f10*/  ISETP.GE.U32.AND.EX P5, PT, R2, UR11, PT, P5 ;  /* 0x0000000b02007c0c */ /* 0x000fe2000bfa6150 */
[----:B--2---:R-:W-:Y:S02]  /*3f20*/  @!P3 IMAD.WIDE.U32 R22, R6, UR9, RZ ;  /* 0x000000090616bc25 */ /* 0x004fe4000f8e00ff */
[----:B------:R-:W2:Y:S02]  /*3f30*/  @!P0 LDC.64 R6, c[0x0][0x380] ;  /* 0x0000e000ff068b82 */ /* 0x000ea40000000a00 */
[C---:B------:R-:W-:Y:S02]  /*3f40*/  @!P2 IMAD R11, R10.reuse, UR14, R11 ;  /* 0x0000000e0a0bac24 */ /* 0x040fe4000f8e020b */
[----:B------:R-:W-:Y:S01]  /*3f50*/  @!P2 IMAD.WIDE.U32 R26, R10, UR9, RZ ;  /* 0x000000090a1aac25 */ /* 0x000fe2000f8e00ff */
[----:B0-----:R-:W-:Y:S02]  /*3f60*/  @!P3 LEA R20, P1, R22, R14, 0x4 ;  /* 0x0000000e1614b211 */ /* 0x001fe400078220ff */
[----:B------:R-:W-:-:S02]  /*3f70*/  @!P3 IADD3 R9, PT, PT, R23, R9, RZ ;  /* 0x000000091709b210 */ /* 0x000fc40007ffe0ff */
[----:B-1----:R-:W-:Y:S02]  /*3f80*/  @!P2 LEA R10, P6, R26, R16, 0x4 ;  /* 0x000000101a0aa211 */ /* 0x002fe400078c20ff */
[----:B------:R-:W-:Y:S01]  /*3f90*/  @!P2 IADD3 R11, PT, PT, R27, R11, RZ ;  /* 0x0000000b1b0ba210 */ /* 0x000fe20007ffe0ff */
[----:B------:R-:W-:Y:S01]  /*3fa0*/  @!P0 IMAD R13, R4, UR9, RZ ;  /* 0x00000009040d8c24 */ /* 0x000fe2000f8e02ff */
[----:B------:R-:W-:Y:S02]  /*3fb0*/  @!P3 LEA.HI.X R21, R22, R15, R9, 0x4, P1 ;  /* 0x0000000f1615b211 */ /* 0x000fe400008f2409 */
[----:B------:R-:W-:Y:S01]  /*3fc0*/  @!P2 LEA.HI.X R11, R26, R17, R11, 0x4, P6 ;  /* 0x000000111a0ba211 */ /* 0x000fe200030f240b */
[----:B------:R-:W0:Y:S01]  /*3fd0*/  @!P4 LDC.64 R14, c[0x0][0x380] ;  /* 0x0000e000ff0ecb82 */ /* 0x000e220000000a00 */
[C---:B------:R-:W-:Y:S02]  /*3fe0*/  @!P0 IMAD R13, R8.reuse, UR14, R13 ;  /* 0x0000000e080d8c24 */ /* 0x040fe4000f8e020d */
[----:B------:R-:W-:-:S05]  /*3ff0*/  @!P0 IMAD.WIDE.U32 R8, R8, UR9, RZ ;  /* 0x0000000908088c25 */ /* 0x000fca000f8e00ff */
[----:B------:R-:W1:Y:S01]  /*4000*/  @!P5 LDC.64 R16, c[0x0][0x380] ;  /* 0x0000e000ff10db82 */ /* 0x000e620000000a00 */
[----:B------:R-:W-:Y:S02]  /*4010*/  @!P0 IADD3 R4, PT, PT, R9, R13, RZ ;  /* 0x0000000d09048210 */ /* 0x000fe40007ffe0ff */
[----:B--2---:R-:W-:Y:S01]  /*4020*/  @!P0 LEA R22, P1, R8, R6, 0x4 ;  /* 0x0000000608168211 */ /* 0x004fe200078220ff */
[----:B------:R-:W-:-:S03]  /*4030*/  @!P4 IMAD R9, R5, UR9, RZ ;  /* 0x000000090509cc24 */ /* 0x000fc6000f8e02ff */
[----:B------:R-:W-:Y:S01]  /*4040*/  @!P0 LEA.HI.X R23, R8, R7, R4, 0x4, P1 ;  /* 0x0000000708178211 */ /* 0x000fe200008f2404 */
[----:B------:R-:W-:Y:S01]  /*4050*/  @!P5 IMAD R13, R2, UR9, RZ ;  /* 0x00000009020ddc24 */ /* 0x000fe2000f8e02ff */
[----:B------:R1:W2:Y:S01]  /*4060*/  @!P3 LDG.E.128 R4, desc[UR12][R20.64] ;  /* 0x0000000c1404b981 */ /* 0x0002a2000c1e1d00 */
[C---:B------:R-:W-:Y:S02]  /*4070*/  @!P4 IMAD R2, R12.reuse, UR14, R9 ;  /* 0x0000000e0c02cc24 */ /* 0x040fe4000f8e0209 */
[----:B------:R-:W-:Y:S01]  /*4080*/  @!P4 IMAD.WIDE.U32 R26, R12, UR9, RZ ;  /* 0x000000090c1acc25 */ /* 0x000fe2000f8e00ff */
[----:B------:R-:W3:Y:S03]  /*4090*/  @!P2 LDG.E.128 R8, desc[UR12][R10.64] ;  /* 0x0000000c0a08a981 */ /* 0x000ee6000c1e1d00 */
[C---:B------:R-:W-:Y:S02]  /*40a0*/  @!P5 IMAD R12, R18.reuse, UR14, R13 ;  /* 0x0000000e120cdc24 */ /* 0x040fe4000f8e020d */
[----:B------:R-:W-:Y:S01]  /*40b0*/  @!P5 IMAD.WIDE.U32 R28, R18, UR9, RZ ;  /* 0x00000009121cdc25 */ /* 0x000fe2000f8e00ff */
[----:B0-----:R-:W-:-:S03]  /*40c0*/  @!P4 LEA R18, P1, R26, R14, 0x4 ;  /* 0x0000000e1a12c211 */ /* 0x001fc600078220ff */
[----:B------:R-:W-:Y:S01]  /*40d0*/  @!P4 IMAD.IADD R2, R27, 0x1, R2 ;  /* 0x000000011b02c824 */ /* 0x000fe200078e0202 */
[----:B------:R-:W-:Y:S02]  /*40e0*/  @!P5 IADD3 R12, PT, PT, R29, R12, RZ ;  /* 0x0000000c1d0cd210 */ /* 0x000fe40007ffe0ff */
[----:B-1----:R-:W-:Y:S02]  /*40f0*/  @!P5 LEA R20, P6, R28, R16, 0x4 ;  /* 0x000000101c14d211 */ /* 0x002fe400078c20ff */
        /* <DEDUP_REMOVED lines=13> */
[----:B-1----:R-:W-:Y:S01]  /*41d0*/  IMAD.WIDE.U32 R8, R0, UR5, R24 ;  /* 0x0000000500087c25 */ /* 0x002fe2000f8e0018 */
[----:B------:R-:W-:Y:S02]  /*41e0*/  IADD3 R2, PT, PT, R7, R27, RZ ;  /* 0x0000001b07027210 */ /* 0x000fe40007ffe0ff */
[----:B------:R-:W-:Y:S01]  /*41f0*/  ISETP.GE.U32.AND P1, PT, R6, UR10, PT ;  /* 0x0000000a06007c0c */ /* 0x000fe2000bf26070 */
[----:B------:R-:W-:Y:S01]  /*4200*/  IMAD R27, R0, UR6, RZ ;  /* 0x00000006001b7c24 */ /* 0x000fe2000f8e02ff */
[----:B------:R-:W-:Y:S02]  /*4210*/  ISETP.GE.U32.AND P2, PT, R8, UR10, PT ;  /* 0x0000000a08007c0c */ /* 0x000fe4000bf46070 */
[----:B------:R-:W-:Y:S02]  /*4220*/  ISETP.GE.U32.AND.EX P1, PT, R2, UR11, PT, P1 ;  /* 0x0000000b02007c0c */ /* 0x000fe4000bf26110 */
[----:B------:R-:W-:Y:S01]  /*4230*/  IADD3 R4, PT, PT, R9, R27, RZ ;  /* 0x0000001b09047210 */ /* 0x000fe20007ffe0ff */
[----:B------:R-:W-:Y:S01]  /*4240*/  UIADD3 UR5, UP0, UPT, UR4, UR5, URZ ;  /* 0x0000000504057290 */ /* 0x000fe2000ff1e0ff */
[----:B----4-:R0:W-:Y:S02]  /*4250*/  @!P0 STS.128 [R3], R12 ;  /* 0x0000000c03008388 */ /* 0x0101e40000000c00 */
[----:B------:R-:W-:Y:S01]  /*4260*/  ISETP.GE.U32.AND.EX P0, PT, R4, UR11, PT, P2 ;  /* 0x0000000b04007c0c */ /* 0x000fe2000bf06120 */
[----:B------:R-:W-:-:S02]  /*4270*/  UIADD3.X UR6, UPT, UPT, URZ, UR6, URZ, UP0, !UPT ;  /* 0x00000006ff067290 */ /* 0x000fc400087fe4ff */
[----:B------:R-:W-:-:S04]  /*4280*/  UIADD3 UR7, UP0, UPT, UR4, UR5, URZ ;  /* 0x0000000504077290 */ /* 0x000fc8000ff1e0ff */
[C---:B------:R-:W-:Y:S01]  /*4290*/  IMAD R7, R0.reuse, UR6, RZ ;  /* 0x0000000600077c24 */ /* 0x040fe2000f8e02ff */
[----:B-----5:R1:W-:Y:S01]  /*42a0*/  @!P4 STS.128 [R3], R16 ;  /* 0x000000100300c388 */ /* 0x0203e20000000c00 */
[----:B------:R-:W-:Y:S01]  /*42b0*/  UIADD3.X UR6, UPT, UPT, URZ, UR6, URZ, UP0, !UPT ;  /* 0x00000006ff067290 */ /* 0x000fe200087fe4ff */
[----:B0-----:R-:W-:Y:S01]  /*42c0*/  IMAD.WIDE.U32 R12, R0, UR5, R24 ;  /* 0x00000005000c7c25 */ /* 0x001fe2000f8e0018 */
[----:B------:R-:W0:Y:S03]  /*42d0*/  @!P1 LDC.64 R14, c[0x0][0x380] ;  /* 0x0000e000ff0e9b82 */ /* 0x000e260000000a00 */
[----:B------:R-:W-:Y:S01]  /*42e0*/  IMAD.IADD R7, R13, 0x1, R7 ;  /* 0x000000010d077824 */ /* 0x000fe200078e0207 */
[----:B------:R-:W-:Y:S01]  /*42f0*/  ISETP.GE.U32.AND P2, PT, R12, UR10, PT ;  /* 0x0000000a0c007c0c */ /* 0x000fe2000bf46070 */
[----:B------:R-:W-:-:S03]  /*4300*/  UIADD3 UR5, UP0, UPT, UR4, UR7, URZ ;  /* 0x0000000704057290 */ /* 0x000fc6000ff1e0ff */
[----:B-1----:R-:W1:Y:S01]  /*4310*/  @!P0 LDC.64 R18, c[0x0][0x380] ;  /* 0x0000e000ff128b82 */ /* 0x002e620000000a00 */
[----:B------:R-:W-:Y:S01]  /*4320*/  ISETP.GE.U32.AND.EX P2, PT, R7, UR11, PT, P2 ;  /* 0x0000000b07007c0c */ /* 0x000fe2000bf46120 */
[----:B------:R-:W-:Y:S01]  /*4330*/  IMAD.WIDE.U32 R10, R0, UR7, R24 ;  /* 0x00000007000a7c25 */ /* 0x000fe2000f8e0018 */
[----:B------:R-:W-:-:S03]  /*4340*/  UIADD3.X UR7, UPT, UPT, URZ, UR6, URZ, UP0, !UPT ;  /* 0x00000006ff077290 */ /* 0x000fc600087fe4ff */
        /* <DEDUP_REMOVED lines=10> */
[----:B------:R-:W-:-:S02]  /*43f0*/  ISETP.GE.U32.AND P4, PT, R16, UR10, PT ;  /* 0x0000000a10007c0c */ /* 0x000fc4000bf86070 */
[----:B------:R-:W-:Y:S01]  /*4400*/  IADD3 R2, PT, PT, R17, R27, RZ ;  /* 0x0000001b11027210 */ /* 0x000fe20007ffe0ff */
[----:B--2---:R-:W-:-:S04]  /*4410*/  @!P1 IMAD.WIDE.U32 R20, R6, UR9, RZ ;  /* 0x0000000906149c25 */ /* 0x004fc8000f8e00ff */
[C---:B------:R-:W-:Y:S02]  /*4420*/  @!P0 IMAD R6, R8.reuse, UR14, R9 ;  /* 0x0000000e08068c24 */ /* 0x040fe4000f8e0209 */
[----:B------:R-:W-:Y:S02]  /*4430*/  @!P0 IMAD.WIDE.U32 R22, R8, UR9, RZ ;  /* 0x0000000908168c25 */ /* 0x000fe4000f8e00ff */
[----:B------:R-:W2:Y:S01]  /*4440*/  @!P2 LDC.64 R8, c[0x0][0x380] ;  /* 0x0000e000ff08ab82 */ /* 0x000ea20000000a00 */
[----:B0-----:R-:W-:Y:S02]  /*4450*/  @!P1 LEA R4, P5, R20, R14, 0x4 ;  /* 0x0000000e14049211 */ /* 0x001fe400078a20ff */
[----:B------:R-:W-:Y:S02]  /*4460*/  @!P1 IADD3 R5, PT, PT, R21, R5, RZ ;  /* 0x0000000515059210 */ /* 0x000fe40007ffe0ff */
[----:B------:R-:W-:Y:S01]  /*4470*/  ISETP.GE.U32.AND.EX P4, PT, R2, UR11, PT, P4 ;  /* 0x0000000b02007c0c */ /* 0x000fe2000bf86140 */
[----:B------:R-:W-:Y:S01]  /*4480*/  @!P0 IMAD.IADD R6, R23, 0x1, R6 ;  /* 0x0000000117068824 */ /* 0x000fe200078e0206 */
[----:B------:R-:W-:-:S02]  /*4490*/  @!P1 LEA.HI.X R5, R20, R15, R5, 0x4, P5 ;  /* 0x0000000f14059211 */ /* 0x000fc400028f2405 */
[C---:B-1----:R-:W-:Y:S01]  /*44a0*/  @!P0 LEA R20, P5, R22.reuse, R18, 0x4 ;  /* 0x0000001216148211 */ /* 0x042fe200078a20ff */
[----:B------:R-:W0:Y:S01]  /*44b0*/  @!P3 LDC.64 R14, c[0x0][0x380] ;  /* 0x0000e000ff0ebb82 */ /* 0x000e220000000a00 */
[----:B------:R-:W-:Y:S02]  /*44c0*/  @!P2 IMAD R13, R7, UR9, RZ ;  /* 0x00000009070dac24 */ /* 0x000fe4000f8e02ff */
[----:B------:R-:W-:Y:S02]  /*44d0*/  @!P0 LEA.HI.X R21, R22, R19, R6, 0x4, P5 ;  /* 0x0000001316158211 */ /* 0x000fe400028f2406 */
[----:B------:R-:W3:Y:S01]  /*44e0*/  @!P1 LDG.E.128 R4, desc[UR12][R4.64] ;  /* 0x0000000c04049981 */ /* 0x000ee2000c1e1d00 */
[C---:B------:R-:W-:Y:S02]  /*44f0*/  @!P2 IMAD R13, R12.reuse, UR14, R13 ;  /* 0x0000000e0c0dac24 */ /* 0x040fe4000f8e020d */
[----:B------:R-:W1:Y:S01]  /*4500*/  @!P4 LDC.64 R18, c[0x0][0x380] ;  /* 0x0000e000ff12cb82 */ /* 0x000e620000000a00 */
        /* <DEDUP_REMOVED lines=11> */
[C---:B0-----:R-:W-:Y:S02]  /*45c0*/  @!P3 LEA R16, P5, R22.reuse, R14, 0x4 ;  /* 0x0000000e1610b211 */ /* 0x041fe400078a20ff */
[----:B------:R-:W-:Y:S02]  /*45d0*/  @!P3 IADD3 R14, PT, PT, R23, R2, RZ ;  /* 0x00000002170eb210 */ /* 0x000fe40007ffe0ff */
[----:B------:R-:W-:Y:S02]  /*45e0*/  @!P4 IADD3 R2, PT, PT, R27, R17, RZ ;  /* 0x000000111b02c210 */ /* 0x000fe40007ffe0ff */
[----:B------:R-:W-:Y:S02]  /*45f0*/  @!P3 LEA.HI.X R17, R22, R15, R14, 0x4, P5 ;  /* 0x0000000f1611b211 */ /* 0x000fe400028f240e */
[C---:B-1----:R-:W-:Y:S01]  /*4600*/  @!P4 LEA R20, P6, R26.reuse, R18, 0x4 ;  /* 0x000000121a14c211 */ /* 0x042fe200078c20ff */
[----:B------:R-:W4:Y:S03]  /*4610*/  @!P2 LDG.E.128 R12, desc[UR12][R12.64] ;  /* 0x0000000c0c0ca981 */ /* 0x000f26000c1e1d00 */
[----:B------:R-:W-:-:S02]  /*4620*/  @!P4 LEA.HI.X R21, R26, R19, R2, 0x4, P6 ;  /* 0x000000131a15c211 */ /* 0x000fc400030f2402 */
[----:B------:R-:W5:Y:S04]  /*4630*/  @!P3 LDG.E.128 R16, desc[UR12][R16.64] ;  /* 0x0000000c1010b981 */ /* 0x000f68000c1e1d00 */
[----:B------:R-:W5:Y:S01]  /*4640*/  @!P4 LDG.E.128 R20, desc[UR12][R20.64] ;  /* 0x0000000c1414c981 */ /* 0x000f62000c1e1d00 */
[----:B------:R-:W-:-:S04]  /*4650*/  UIADD3 UR5, UP0, UPT, UR4, UR5, URZ ;  /* 0x0000000504057290 */ /* 0x000fc8000ff1e0ff */
[----:B------:R-:W-:-:S06]  /*4660*/  UIADD3.X UR7, UPT, UPT, URZ, UR7, URZ, UP0, !UPT ;  /* 0x00000007ff077290 */ /* 0x000fcc00087fe4ff */
[C---:B------:R-:W-:Y:S01]  /*4670*/  IMAD R27, R0.reuse, UR7, RZ ;  /* 0x00000007001b7c24 */ /* 0x040fe2000f8e02ff */
[----:B---3--:R0:W-:Y:S02]  /*4680*/  @!P1 STS.128 [R3], R4 ;  /* 0x0000000403009388 */ /* 0x0081e40000000c00 */
[----:B0-----:R-:W-:-:S04]  /*4690*/  IMAD.WIDE.U32 R6, R0, UR5, R24 ;  /* 0x0000000500067c25 */ /* 0x001fc8000f8e0018 */
[----:B------:R-:W-:Y:S01]  /*46a0*/  IMAD.IADD R2, R7, 0x1, R27 ;  /* 0x0000000107027824 */ /* 0x000fe200078e021b */
[----:B------:R-:W-:Y:S01]  /*46b0*/  ISETP.GE.U32.AND P1, PT, R6, UR10, PT ;  /* 0x0000000a06007c0c */ /* 0x000fe2000bf26070 */
[----:B------:R-:W-:-:S03]  /*46c0*/  UIADD3 UR5, UP0, UPT, UR4, UR5, URZ ;  /* 0x0000000504057290 */ /* 0x000fc6000ff1e0ff */
[----:B------:R-:W-:Y:S01]  /*46d0*/  ISETP.GE.U32.AND.EX P1, PT, R2, UR11, PT, P1 ;  /* 0x0000000b02007c0c */ /* 0x000fe2000bf26110 */
[----:B------:R-:W-:Y:S01]  /*46e0*/  UIADD3.X UR7, UPT, UPT, URZ, UR7, URZ, UP0, !UPT ;  /* 0x00000007ff077290 */ /* 0x000fe200087fe4ff */
[----:B--2---:R0:W-:Y:S05]  /*46f0*/  @!P0 STS.128 [R3], R8 ;  /* 0x0000000803008388 */ /* 0x0041ea0000000c00 */
[C---:B------:R-:W-:Y:S01]  /*4700*/  IMAD R27, R0.reuse, UR7, RZ ;  /* 0x00000007001b7c24 */ /* 0x040fe2000f8e02ff */
[----:B----4-:R1:W-:Y:S01]  /*4710*/  @!P2 STS.128 [R3], R12 ;  /* 0x0000000c0300a388 */ /* 0x0103e20000000c00 */
[----:B0-----:R-:W-:Y:S01]  /*4720*/  IMAD.WIDE.U32 R8, R0, UR5, R24 ;  /* 0x0000000500087c25 */ /* 0x001fe2000f8e0018 */
[----:B------:R-:W-:-:S03]  /*4730*/  UIADD3 UR5, UP0, UPT, UR4, UR5, URZ ;  /* 0x0000000504057290 */ /* 0x000fc6000ff1e0ff */
        /* <DEDUP_REMOVED lines=10> */
[----:B------:R-:W-:Y:S02]  /*47e0*/  ISETP.GE.U32.AND P3, PT, R12, UR10, PT ;  /* 0x0000000a0c007c0c */ /* 0x000fe4000bf66070 */
[----:B------:R-:W-:Y:S01]  /*47f0*/  IADD3 R5, PT, PT, R13, R5, RZ ;  /* 0x000000050d057210 */ /* 0x000fe20007ffe0ff */
        /* <DEDUP_REMOVED lines=11> */
[----:B------:R-:W-:Y:S01]  /*48b0*/  IADD3 R13, PT, PT, R17, R13, RZ ;  /* 0x0000000d110d7210 */ /* 0x000fe20007ffe0ff */
[----:B------:R-:W-:Y:S01]  /*48c0*/  @!P1 IMAD.IADD R2, R21, 0x1, R7 ;  /* 0x0000000115029824 */ /* 0x000fe200078e0207 */
[----:B0-----:R-:W-:Y:S02]  /*48d0*/  @!P1 LEA R6, P4, R20, R10, 0x4 ;  /* 0x0000000a14069211 */ /* 0x001fe400078820ff */
[----:B------:R-:W-:Y:S01]  /*48e0*/  ISETP.GE.U32.AND.EX P2, PT, R13, UR11, PT, P2 ;  /* 0x0000000b0d007c0c */ /* 0x000fe2000bf46120 */
[----:B------:R-:W-:Y:S01]  /*48f0*/  IMAD.WIDE.U32 R14, R0, UR5, R24 ;  /* 0x00000005000e7c25 */ /* 0x000fe2000f8e0018 */
[----:B------:R-:W-:-:S02]  /*4900*/  @!P1 LEA.HI.X R7, R20, R11, R2, 0x4, P4 ;  /* 0x0000000b14079211 */ /* 0x000fc400020f2402 */
[----:B------:R-:W0:Y:S01]  /*4910*/  @!P3 LDC.64 R10, c[0x0][0x380] ;  /* 0x0000e000ff0abb82 */ /* 0x000e220000000a00 */
[----:B------:R-:W-:Y:S02]  /*4920*/  IMAD R17, R0, UR6, RZ ;  /* 0x0000000600117c24 */ /* 0x000fe4000f8e02ff */
[----:B------:R-:W-:Y:S01]  /*4930*/  @!P0 IMAD R9, R4, UR9, RZ ;  /* 0x0000000904098c24 */ /* 0x000fe2000f8e02ff */
[----:B------:R-:W-:Y:S02]  /*4940*/  ISETP.GE.U32.AND P4, PT, R14, UR10, PT ;  /* 0x0000000a0e007c0c */ /* 0x000fe4000bf86070 */
[----:B------:R-:W-:Y:S01]  /*4950*/  IADD3 R2, PT, PT, R15, R17, RZ ;  /* 0x000000110f027210 */ /* 0x000fe20007ffe0ff */
[C---:B------:R-:W-:Y:S02]  /*4960*/  @!P0 IMAD R9, R8.reuse, UR14, R9 ;  /* 0x0000000e08098c24 */ /* 0x040fe4000f8e0209 */
[----:B------:R-:W-:Y:S01]  /*4970*/  @!P0 IMAD.WIDE.U32 R22, R8, UR9, RZ ;  /* 0x0000000908168c25 */ /* 0x000fe2000f8e00ff */
[----:B------:R-:W-:Y:S01]  /*4980*/  ISETP.GE.U32.AND.EX P4, PT, R2, UR11, PT, P4 ;  /* 0x0000000b02007c0c */ /* 0x000fe2000bf86140 */
[----:B------:R-:W2:Y:S03]  /*4990*/  @!P2 LDC.64 R20, c[0x0][0x380] ;  /* 0x0000e000ff14ab82 */ /* 0x000ea60000000a00 */
[----:B------:R-:W-:-:S02]  /*49a0*/  @!P0 IADD3 R4, PT, PT, R23, R9, RZ ;  /* 0x0000000917048210 */ /* 0x000fc40007ffe0ff */
[----:B-1----:R-:W-:Y:S01]  /*49b0*/  @!P0 LEA R8, P5, R22, R18, 0x4 ;  /* 0x0000001216088211 */ /* 0x002fe200078a20ff */
[----:B------:R-:W-:-:S03]  /*49c0*/  @!P3 IMAD R15, R5, UR9, RZ ;  /* 0x00000009050fbc24 */ /* 0x000fc6000f8e02ff */
[----:B------:R-:W-:Y:S01]  /*49d0*/  @!P0 LEA.HI.X R9, R22, R19, R4, 0x4, P5 ;  /* 0x0000001316098211 */ /* 0x000fe200028f2404 */
[C---:B------:R-:W-:Y:S01]  /*49e0*/  @!P3 IMAD R15, R12.reuse, UR14, R15 ;  /* 0x0000000e0c0fbc24 */ /* 0x040fe2000f8e020f */
[----:B------:R-:W3:Y:S01]  /*49f0*/  @!P1 LDG.E.128 R4, desc[UR12][R6.64] ;  /* 0x0000000c06049981 */ /* 0x000ee2000c1e1d00 */
[----:B------:R-:W-:Y:S01]  /*4a00*/  @!P3 IMAD.WIDE.U32 R22, R12, UR9, RZ ;  /* 0x000000090c16bc25 */ /* 0x000fe2000f8e00ff */
[----:B------:R-:W1:Y:S03]  /*4a10*/  @!P4 LDC.64 R18, c[0x0][0x380] ;  /* 0x0000e000ff12cb82 */ /* 0x000e660000000a00 */
[----:B------:R-:W-:Y:S01]  /*4a20*/  @!P2 IMAD R13, R13, UR9, RZ ;  /* 0x000000090d0dac24 */ /* 0x000fe2000f8e02ff */
[----:B0-----:R-:W-:Y:S02]  /*4a30*/  @!P3 LEA R12, P5, R22, R10, 0x4 ;  /* 0x0000000a160cb211 */ /* 0x001fe400078a20ff */
[----:B------:R-:W-:Y:S01]  /*4a40*/  @!P3 IADD3 R15, PT, PT, R23, R15, RZ ;  /* 0x0000000f170fb210 */ /* 0x000fe20007ffe0ff */
[----:B------:R-:W-:-:S02]  /*4a50*/  @!P2 IMAD R26, R16, UR14, R13 ;  /* 0x0000000e101aac24 */ /* 0x000fc4000f8e020d */
[----:B------:R-:W-:Y:S01]  /*4a60*/  @!P2 IMAD.WIDE.U32 R16, R16, UR9, RZ ;  /* 0x000000091010ac25 */ /* 0x000fe2000f8e00ff */
[----:B------:R-:W-:Y:S02]  /*4a70*/  @!P3 LEA.HI.X R13, R22, R11, R15, 0x4, P5 ;  /* 0x0000000b160db211 */ /* 0x000fe400028f240f */
[----:B------:R-:W4:Y:S01]  /*4a80*/  @!P0 LDG.E.128 R8, desc[UR12][R8.64] ;  /* 0x0000000c08088981 */ /* 0x000f22000c1e1d00 */
[----:B------:R-:W-:Y:S01]  /*4a90*/  @!P2 IMAD.IADD R26, R17, 0x1, R26 ;  /* 0x00000001111aa824 */ /* 0x000fe200078e021a */
[----:B--2---:R-:W-:Y:S01]  /*4aa0*/  @!P2 LEA R20, P5, R16, R20, 0x4 ;  /* 0x000000141014a211 */ /* 0x004fe200078a20ff */
[----:B------:R-:W-:-:S03]  /*4ab0*/  @!P4 IMAD R15, R2, UR9, RZ ;  /* 0x00000009020fcc24 */ /* 0x000fc6000f8e02ff */
[----:B------:R-:W-:Y:S01]  /*4ac0*/  @!P2 LEA.HI.X R21, R16, R21, R26, 0x4, P5 ;  /* 0x000000151015a211 */ /* 0x000fe200028f241a */
[C---:B------:R-:W-:Y:S02]  /*4ad0*/  @!P4 IMAD R23, R14.reuse, UR14, R15 ;  /* 0x0000000e0e17cc24 */ /* 0x040fe4000f8e020f */
        /* <DEDUP_REMOVED lines=11> */
[--C-:B0-----:R-:W-:Y:S01]  /*4b90*/  IMAD.WIDE.U32 R6, R0, UR5, R24.reuse ;  /* 0x0000000500067c25 */ /* 0x101fe2000f8e0018 */
[----:B------:R-:W-:Y:S02]  /*4ba0*/  UIADD3 UR5, UP0, UPT, UR4, UR5, URZ ;  /* 0x0000000504057290 */ /* 0x000fe4000ff1e0ff */
[----:B------:R-:W-:Y:S02]  /*4bb0*/  ISETP.GE.U32.AND P1, PT, R6, UR10, PT ;  /* 0x0000000a06007c0c */ /* 0x000fe4000bf26070 */
[----:B------:R-:W-:Y:S01]  /*4bc0*/  UIADD3.X UR6, UPT, UPT, URZ, UR6, URZ, UP0, !UPT ;  /* 0x00000006ff067290 */ /* 0x000fe200087fe4ff */
[----:B------:R-:W-:Y:S01]  /*4bd0*/  IADD3 R2, PT, PT, R7, R27, RZ ;  /* 0x0000001b07027210 */ /* 0x000fe20007ffe0ff */
[----:B----4-:R0:W-:Y:S03]  /*4be0*/  @!P0 STS.128 [R3], R8 ;  /* 0x0000000803008388 */ /* 0x0101e60000000c00 */
[----:B------:R-:W-:Y:S01]  /*4bf0*/  ISETP.GE.U32.AND.EX P1, PT, R2, UR11, PT, P1 ;  /* 0x0000000b02007c0c */ /* 0x000fe2000bf26110 */
[C---:B------:R-:W-:Y:S01]  /*4c00*/  IMAD R5, R0.reuse, UR6, RZ ;  /* 0x0000000600057c24 */ /* 0x040fe2000f8e02ff */
[----:B------:R-:W-:Y:S01]  /*4c10*/  UIADD3 UR8, UP0, UPT, UR4, UR5, URZ ;  /* 0x0000000504087290 */ /* 0x000fe2000ff1e0ff */
[----:B--2---:R1:W-:Y:S01]  /*4c20*/  @!P3 STS.128 [R3], R12 ;  /* 0x0000000c0300b388 */ /* 0x0043e20000000c00 */
[----:B0-----:R-:W-:-:S03]  /*4c30*/  IMAD.WIDE.U32 R8, R0, UR5, R24 ;  /* 0x0000000500087c25 */ /* 0x001fc6000f8e0018 */
[----:B------:R-:W-:-:S06]  /*4c40*/  ISETP.GE.U32.AND P0, PT, R8, UR10, PT ;  /* 0x0000000a08007c0c */ /* 0x000fcc000bf06070 */
[----:B-1----:R-:W0:Y:S01]  /*4c50*/  @!P1 LDC.64 R12, c[0x0][0x380] ;  /* 0x0000e000ff0c9b82 */ /* 0x002e220000000a00 */
[----:B------:R-:W-:Y:S01]  /*4c60*/  IADD3 R4, PT, PT, R9, R5, RZ ;  /* 0x0000000509047210 */ /* 0x000fe20007ffe0ff */
[----:B------:R-:W-:-:S03]  /*4c70*/  UIADD3.X UR5, UPT, UPT, URZ, UR6, URZ, UP0, !UPT ;  /* 0x00000006ff057290 */ /* 0x000fc600087fe4ff */
[----:B------:R-:W-:Y:S01]  /*4c80*/  ISETP.GE.U32.AND.EX P0, PT, R4, UR11, PT, P0 ;  /* 0x0000000b04007c0c */ /* 0x000fe2000bf06100 */
[----:B------:R-:W-:Y:S02]  /*4c90*/  UIADD3 UR7, UP0, UPT, UR4, UR8, URZ ;  /* 0x0000000804077290 */ /* 0x000fe4000ff1e0ff */
[----:B------:R-:W-:-:S04]  /*4ca0*/  IMAD.WIDE.U32 R10, R0, UR8, R24 ;  /* 0x00000008000a7c25 */ /* 0x000fc8000f8e0018 */
[----:B------:R-:W-:Y:S01]  /*4cb0*/  IMAD R5, R0, UR5, RZ ;  /* 0x0000000500057c24 */ /* 0x000fe2000f8e02ff */
[----:B------:R-:W-:Y:S02]  /*4cc0*/  UIADD3.X UR5, UPT, UPT, URZ, UR5, URZ, UP0, !UPT ;  /* 0x00000005ff057290 */ /* 0x000fe400087fe4ff */
[----:B------:R-:W-:Y:S01]  /*4cd0*/  UIADD3 UR6, UP0, UPT, UR4, UR7, URZ ;  /* 0x0000000704067290 */ /* 0x000fe2000ff1e0ff */
[----:B-----5:R1:W-:Y:S01]  /*4ce0*/  @!P2 STS.128 [R3], R16 ;  /* 0x000000100300a388 */ /* 0x0203e20000000c00 */
[----:B------:R-:W-:Y:S01]  /*4cf0*/  IMAD.IADD R5, R11, 0x1, R5 ;  /* 0x000000010b057824 */ /* 0x000fe200078e0205 */
[----:B------:R-:W-:Y:S01]  /*4d00*/  ISETP.GE.U32.AND P2, PT, R10, UR10, PT ;  /* 0x0000000a0a007c0c */ /* 0x000fe2000bf46070 */
[--C-:B------:R-:W-:Y:S01]  /*4d10*/  IMAD.WIDE.U32 R14, R0, UR7, R24.reuse ;  /* 0x00000007000e7c25 */ /* 0x100fe2000f8e0018 */
[----:B------:R-:W-:Y:S02]  /*4d20*/  UIADD3.X UR7, UPT, UPT, URZ, UR5, URZ, UP0, !UPT ;  /* 0x00000005ff077290 */ /* 0x000fe400087fe4ff */
[----:B------:R-:W-:Y:S01]  /*4d30*/  ISETP.GE.U32.AND.EX P2, PT, R5, UR11, PT, P2 ;  /* 0x0000000b05007c0c */ /* 0x000fe2000bf46120 */
[----:B------:R-:W-:Y:S01]  /*4d40*/  @!P1 IMAD R7, R2, UR9, RZ ;  /* 0x0000000902079c24 */ /* 0x000fe2000f8e02ff */
[----:B------:R2:W-:Y:S01]  /*4d50*/  @!P4 STS.128 [R3], R20 ;  /* 0x000000140300c388 */ /* 0x0005e20000000c00 */
[C---:B------:R-:W-:Y:S01]  /*4d60*/  IMAD R9, R0.reuse, UR5, RZ ;  /* 0x0000000500097c24 */ /* 0x040fe2000f8e02ff */
[----:B-1----:R-:W1:Y:S01]  /*4d70*/  @!P0 LDC.64 R18, c[0x0][0x380] ;  /* 0x0000e000ff128b82 */ /* 0x002e620000000a00 */
[----:B------:R-:W-:-:S04]  /*4d80*/  IMAD.WIDE.U32 R16, R0, UR6, R24 ;  /* 0x0000000600107c25 */ /* 0x000fc8000f8e0018 */
[----:B------:R-:W-:Y:S02]  /*4d90*/  IMAD R11, R0, UR7, RZ ;  /* 0x00000007000b7c24 */ /* 0x000fe4000f8e02ff */
[----:B------:R-:W-:Y:S01]  /*4da0*/  @!P1 IMAD R7, R6, UR14, R7 ;  /* 0x0000000e06079c24 */ /* 0x000fe2000f8e0207 */
[----:B------:R-:W-:Y:S01]  /*4db0*/  ISETP.GE.U32.AND P3, PT, R14, UR10, PT ;  /* 0x0000000a0e007c0c */ /* 0x000fe2000bf66070 */
[----:B--2---:R-:W-:Y:S01]  /*4dc0*/  @!P1 IMAD.WIDE.U32 R22, R6, UR9, RZ ;  /* 0x0000000906169c25 */ /* 0x004fe2000f8e00ff */
[----:B------:R-:W-:Y:S01]  /*4dd0*/  IADD3 R2, PT, PT, R15, R9, RZ ;  /* 0x000000090f027210 */ /* 0x000fe20007ffe0ff */
[----:B------:R-:W2:Y:S01]  /*4de0*/  @!P2 LDC.64 R20, c[0x0][0x380] ;  /* 0x0000e000ff14ab82 */ /* 0x000ea20000000a00 */
[----:B------:R-:W-:Y:S02]  /*4df0*/  ISETP.GE.U32.AND P4, PT, R16, UR10, PT ;  /* 0x0000000a10007c0c */ /* 0x000fe4000bf86070 */
[----:B------:R-:W-:Y:S02]  /*4e00*/  IADD3 R9, PT, PT, R17, R11, RZ ;  /* 0x0000000b11097210 */ /* 0x000fe40007ffe0ff */
[----:B0-----:R-:W-:-:S02]  /*4e10*/  @!P1 LEA R6, P5, R22, R12, 0x4 ;  /* 0x0000000c16069211 */ /* 0x001fc400078a20ff */
[----:B------:R-:W-:Y:S01]  /*4e20*/  @!P1 IADD3 R7, PT, PT, R23, R7, RZ ;  /* 0x0000000717079210 */ /* 0x000fe20007ffe0ff */
[----:B------:R-:W-:Y:S01]  /*4e30*/  @!P0 IMAD R11, R4, UR9, RZ ;  /* 0x00000009040b8c24 */ /* 0x000fe2000f8e02ff */
[----:B------:R-:W-:Y:S02]  /*4e40*/  ISETP.GE.U32.AND.EX P3, PT, R2, UR11, PT, P3 ;  /* 0x0000000b02007c0c */ /* 0x000fe4000bf66130 */
        /* <DEDUP_REMOVED lines=8> */
[----:B------:R-:W0:Y:S02]  /*4ed0*/  @!P3 LDC.64 R12, c[0x0][0x380] ;  /* 0x0000e000ff0cbb82 */ /* 0x000e240000000a00 */
[----:B------:R-:W-:-:S05]  /*4ee0*/  @!P0 IMAD.IADD R5, R5, 0x1, R11 ;  /* 0x0000000105058824 */ /* 0x000fca00078e020b */
[----:B------:R-:W-:Y:S01]  /*4ef0*/  @!P0 LEA.HI.X R11, R4, R19, R5, 0x4, P5 ;  /* 0x00000013040b8211 */ /* 0x000fe200028f2405 */
[----:B------:R-:W1:Y:S01]  /*4f00*/  @!P4 LDC.64 R22, c[0x0][0x380] ;  /* 0x0000e000ff16cb82 */ /* 0x000e620000000a00 */
[----:B------:R-:W-:-:S04]  /*4f10*/  @!P3 IMAD R5, R2, UR9, RZ ;  /* 0x000000090205bc24 */ /* 0x000fc8000f8e02ff */
        /* <DEDUP_REMOVED lines=11> */
[----:B------:R-:W-:Y:S02]  /*4fd0*/  @!P3 IADD3 R2, PT, PT, R19, R2, RZ ;  /* 0x000000021302b210 */ /* 0x000fe40007ffe0ff */
        /* <DEDUP_REMOVED lines=14> */
[----:B------:R-:W-:Y:S01]  /*50c0*/  IMAD.IADD R26, R5, 0x1, R27 ;  /* 0x00000001051a7824 */ /* 0x000fe200078e021b */
[----:B------:R-:W-:Y:S01]  /*50d0*/  ISETP.GE.U32.AND P1, PT, R4, UR10, PT ;  /* 0x0000000a04007c0c */ /* 0x000fe2000bf26070 */
[----:B------:R-:W-:-:S04]  /*50e0*/  IMAD.WIDE.U32 R6, R0, UR5, R24 ;  /* 0x0000000500067c25 */ /* 0x000fc8000f8e0018 */
[----:B------:R-:W-:Y:S01]  /*50f0*/  IMAD R27, R0, UR6, RZ ;  /* 0x00000006001b7c24 */ /* 0x000fe2000f8e02ff */
[----:B------:R-:W-:Y:S01]  /*5100*/  ISETP.GE.U32.AND.EX P1, PT, R26, UR11, PT, P1 ;  /* 0x0000000b1a007c0c */ /* 0x000fe2000bf26110 */
[----:B--2---:R0:W-:Y:S01]  /*5110*/  @!P0 STS.128 [R3], R8 ;  /* 0x0000000803008388 */ /* 0x0041e20000000c00 */
        /* <DEDUP_REMOVED lines=10> */
[--C-:B-1----:R-:W-:Y:S01]  /*51c0*/  IMAD.WIDE.U32 R14, R0, UR5, R24.reuse ;  /* 0x00000005000e7c25 */ /* 0x102fe2000f8e0018 */
[----:B------:R-:W0:Y:S01]  /*51d0*/  @!P1 LDC.64 R12, c[0x0][0x380] ;  /* 0x0000e000ff0c9b82 */ /* 0x000e220000000a00 */
[----:B------:R-:W-:Y:S02]  /*51e0*/  UIADD3.X UR5, UPT, UPT, URZ, UR6, URZ, UP0, !UPT ;  /* 0x00000006ff057290 */ /* 0x000fe400087fe4ff */
[----:B------:R-:W-:Y:S01]  /*51f0*/  UIADD3 UR6, UP0, UPT, UR4, UR7, URZ ;  /* 0x0000000704067290 */ /* 0x000fe2000ff1e0ff */
[----:B------:R-:W-:Y:S02]  /*5200*/  ISETP.GE.U32.AND P2, PT, R14, UR10, PT ;  /* 0x0000000a0e007c0c */ /* 0x000fe4000bf46070 */
[----:B------:R-:W-:Y:S01]  /*5210*/  IADD3 R15, PT, PT, R15, R5, RZ ;  /* 0x000000050f0f7210 */ /* 0x000fe20007ffe0ff */
[----:B------:R-:W-:Y:S01]  /*5220*/  UIADD3.X UR8, UPT, UPT, URZ, UR5, URZ, UP0, !UPT ;  /* 0x00000005ff087290 */ /* 0x000fe200087fe4ff */
[----:B--2---:R-:W1:Y:S01]  /*5230*/  @!P0 LDC.64 R16, c[0x0][0x380] ;  /* 0x0000e000ff108b82 */ /* 0x004e620000000a00 */
[----:B------:R-:W-:Y:S01]  /*5240*/  IMAD R19, R0, UR5, RZ ;  /* 0x0000000500137c24 */ /* 0x000fe2000f8e02ff */
[----:B------:R2:W-:Y:S01]  /*5250*/  @!P4 STS.128 [R3], R20 ;  /* 0x000000140300c388 */ /* 0x0005e20000000c00 */
[----:B------:R-:W-:Y:S01]  /*5260*/  ISETP.GE.U32.AND.EX P2, PT, R15, UR11, PT, P2 ;  /* 0x0000000b0f007c0c */ /* 0x000fe2000bf46120 */
[----:B------:R-:W-:Y:S01]  /*5270*/  @!P0 IMAD R7, R2, UR9, RZ ;  /* 0x0000000902078c24 */ /* 0x000fe2000f8e02ff */
[----:B------:R-:W-:Y:S01]  /*5280*/  ISETP.GE.U32.AND P4, PT, R10, UR10, PT ;  /* 0x0000000a0a007c0c */ /* 0x000fe2000bf86070 */
[----:B------:R-:W-:Y:S01]  /*5290*/  IMAD.WIDE.U32 R8, R0, UR6, R24 ;  /* 0x0000000600087c25 */ /* 0x000fe2000f8e0018 */
[----:B------:R-:W-:-:S03]  /*52a0*/  IADD3 R2, PT, PT, R11, R19, RZ ;  /* 0x000000130b027210 */ /* 0x000fc60007ffe0ff */
[----:B------:R-:W-:Y:S01]  /*52b0*/  IMAD R19, R0, UR8, RZ ;  /* 0x0000000800137c24 */ /* 0x000fe2000f8e02ff */
[----:B------:R-:W-:Y:S01]  /*52c0*/  ISETP.GE.U32.AND.EX P4, PT, R2, UR11, PT, P4 ;  /* 0x0000000b02007c0c */ /* 0x000fe2000bf86140 */
[----:B------:R-:W-:Y:S01]  /*52d0*/  @!P1 IMAD R5, R26, UR9, RZ ;  /* 0x000000091a059c24 */ /* 0x000fe2000f8e02ff */
[----:B------:R-:W-:Y:S01]  /*52e0*/  ISETP.GE.U32.AND P3, PT, R8, UR10, PT ;  /* 0x0000000a08007c0c */ /* 0x000fe2000bf66070 */
[----:B------:R-:W-:Y:S02]  /*52f0*/  IMAD.IADD R9, R9, 0x1, R19 ;  /* 0x0000000109097824 */ /* 0x000fe400078e0213 */
[C---:B------:R-:W-:Y:S01]  /*5300*/  @!P1 IMAD R5, R4.reuse, UR14, R5 ;  /* 0x0000000e04059c24 */ /* 0x040fe2000f8e0205 */
[----:B------:R-:W3:Y:S01]  /*5310*/  @!P2 LDC.64 R18, c[0x0][0x380] ;  /* 0x0000e000ff12ab82 */ /* 0x000ee20000000a00 */
[----:B--2---:R-:W-:Y:S01]  /*5320*/  @!P1 IMAD.WIDE.U32 R20, R4, UR9, RZ ;  /* 0x0000000904149c25 */ /* 0x004fe2000f8e00ff */
[----:B------:R-:W-:-:S03]  /*5330*/  ISETP.GE.U32.AND.EX P3, PT, R9, UR11, PT, P3 ;  /* 0x0000000b09007c0c */ /* 0x000fc6000bf66130 */
[----:B------:R-:W-:Y:S01]  /*5340*/  @!P0 IMAD R11, R6, UR14, R7 ;  /* 0x0000000e060b8c24 */ /* 0x000fe2000f8e0207 */
[----:B0-----:R-:W-:Y:S01]  /*5350*/  @!P1 LEA R4, P5, R20, R12, 0x4 ;  /* 0x0000000c14049211 */ /* 0x001fe200078a20ff */
[----:B------:R-:W-:Y:S01]  /*5360*/  @!P0 IMAD.WIDE.U32 R6, R6, UR9, RZ ;  /* 0x0000000906068c25 */ /* 0x000fe2000f8e00ff */
[----:B------:R-:W-:-:S04]  /*5370*/  @!P1 IADD3 R5, PT, PT, R21, R5, RZ ;  /* 0x0000000515059210 */ /* 0x000fc80007ffe0ff */
[----:B------:R-:W-:Y:S02]  /*5380*/  @!P1 LEA.HI.X R5, R20, R13, R5, 0x4, P5 ;  /* 0x0000000d14059211 */ /* 0x000fe400028f2405 */
[----:B------:R-:W0:Y:S01]  /*5390*/  @!P4 LDC.64 R12, c[0x0][0x380] ;  /* 0x0000e000ff0ccb82 */ /* 0x000e220000000a00 */
[----:B-1----:R-:W-:Y:S02]  /*53a0*/  @!P0 LEA R20, P5, R6, R16, 0x4 ;  /* 0x0000001006148211 */ /* 0x002fe400078a20ff */
[----:B------:R-:W-:Y:S01]  /*53b0*/  @!P0 IADD3 R11, PT, PT, R7, R11, RZ ;  /* 0x0000000b070b8210 */ /* 0x000fe20007ffe0ff */
[----:B------:R-:W-:-:S03]  /*53c0*/  @!P2 IMAD R15, R15, UR9, RZ ;  /* 0x000000090f0fac24 */ /* 0x000fc6000f8e02ff */
[----:B------:R-:W-:Y:S02]  /*53d0*/  @!P0 LEA.HI.X R21, R6, R17, R11, 0x4, P5 ;  /* 0x0000001106158211 */ /* 0x000fe400028f240b */
[----:B------:R-:W1:Y:S01]  /*53e0*/  @!P3 LDC.64 R16, c[0x0][0x380] ;  /* 0x0000e000ff10bb82 */ /* 0x000e620000000a00 */
[C---:B------:R-:W-:Y:S01]  /*53f0*/  @!P2 IMAD R11, R14.reuse, UR14, R15 ;  /* 0x0000000e0e0bac24 */ /* 0x040fe2000f8e020f */
[----:B------:R-:W2:Y:S01]  /*5400*/  @!P1 LDG.E.128 R4, desc[UR12][R4.64] ;  /* 0x0000000c04049981 */ /* 0x000ea2000c1e1d00 */
[----:B------:R-:W-:-:S05]  /*5410*/  @!P2 IMAD.WIDE.U32 R22, R14, UR9, RZ ;  /* 0x000000090e16ac25 */ /* 0x000fca000f8e00ff */
[----:B------:R-:W-:Y:S01]  /*5420*/  @!P2 IADD3 R11, PT, PT, R23, R11, RZ ;  /* 0x0000000b170ba210 */ /* 0x000fe20007ffe0ff */
[----:B------:R-:W-:Y:S01]  /*5430*/  @!P4 IMAD R23, R2, UR9, RZ ;  /* 0x000000090217cc24 */ /* 0x000fe2000f8e02ff */
[----:B---3--:R-:W-:Y:S01]  /*5440*/  @!P2 LEA R14, P5, R22, R18, 0x4 ;  /* 0x00000012160ea211 */ /* 0x008fe200078a20ff */
[----:B------:R-:W-:-:S04]  /*5450*/  @!P4 IMAD.WIDE.U32 R26, R10, UR9, RZ ;  /* 0x000000090a1acc25 */ /* 0x000fc8000f8e00ff */
[----:B------:R-:W-:Y:S02]  /*5460*/  @!P4 IMAD R23, R10, UR14, R23 ;  /* 0x0000000e0a17cc24 */ /* 0x000fe4000f8e0217 */
[----:B------:R-:W-:Y:S01]  /*5470*/  @!P3 IMAD R9, R9, UR9, RZ ;  /* 0x000000090909bc24 */ /* 0x000fe2000f8e02ff */
[----:B------:R-:W-:Y:S01]  /*5480*/  @!P2 LEA.HI.X R15, R22, R19, R11, 0x4, P5 ;  /* 0x00000013160fa211 */ /* 0x000fe200028f240b */
[----:B------:R-:W-:Y:S01]  /*5490*/  @!P4 IMAD.IADD R2, R27, 0x1, R23 ;  /* 0x000000011b02c824 */ /* 0x000fe200078e0217 */
[----:B0-----:R-:W-:Y:S01]  /*54a0*/  @!P4 LEA R22, P5, R26, R12, 0x4 ;  /* 0x0000000c1a16c211 */ /* 0x001fe200078a20ff */
[----:B------:R-:W-:-:S04]  /*54b0*/  @!P3 IMAD.WIDE.U32 R18, R8, UR9, RZ ;  /* 0x000000090812bc25 */ /* 0x000fc8000f8e00ff */
[----:B------:R-:W-:Y:S01]  /*54c0*/  @!P3 IMAD R27, R8, UR14, R9 ;  /* 0x0000000e081bbc24 */ /* 0x000fe2000f8e0209 */
[----:B------:R-:W-:Y:S01]  /*54d0*/  @!P4 LEA.HI.X R23, R26, R13, R2, 0x4, P5 ;  /* 0x0000000d1a17c211 */ /* 0x000fe200028f2402 */
[----:B------:R1:W3:Y:S03]  /*54e0*/  @!P0 LDG.E.128 R8, desc[UR12][R20.64] ;  /* 0x0000000c14088981 */ /* 0x0002e6000c1e1d00 */
        /* <DEDUP_REMOVED lines=9> */
[----:B------:R-:W-:Y:S01]  /*5580*/  IMAD R29, R0, UR8, RZ ;  /* 0x00000008001d7c24 */ /* 0x000fe2000f8e02ff */
[----:B------:R-:W-:-:S04]  /*5590*/  UIADD3 UR6, UP0, UPT, UR4, UR6, URZ ;  /* 0x0000000604067290 */ /* 0x000fc8000ff1e0ff */
[----:B------:R-:W-:Y:S01]  /*55a0*/  IADD3 R2, PT, PT, R27, R29, RZ ;  /* 0x0000001d1b027210 */ /* 0x000fe20007ffe0ff */
[----:B------:R-:W-:Y:S02]  /*55b0*/  UIADD3.X UR8, UPT, UPT, URZ, UR8, URZ, UP0, !UPT ;  /* 0x00000008ff087290 */ /* 0x000fe400087fe4ff */
[----:B------:R-:W-:-:S04]  /*55c0*/  UIADD3 UR5, UP0, UPT, UR4, UR6, URZ ;  /* 0x0000000604057290 */ /* 0x000fc8000ff1e0ff */
[----:B------:R-:W-:Y:S02]  /*55d0*/  UIADD3.X UR7, UPT, UPT, URZ, UR8, URZ, UP0, !UPT ;  /* 0x00000008ff077290 */ /* 0x000fe400087fe4ff */
[----:B------:R-:W-:Y:S01]  /*55e0*/  IMAD R27, R0, UR8, RZ ;  /* 0x00000008001b7c24 */ /* 0x000fe2000f8e02ff */
[----:B--2---:R0:W-:Y:S01]  /*55f0*/  @!P1 STS.128 [R3], R4 ;  /* 0x0000000403009388 */ /* 0x0041e20000000c00 */
[----:B------:R-:W-:-:S04]  /*5600*/  ISETP.GE.U32.AND P1, PT, R26, UR10, PT ;  /* 0x0000000a1a007c0c */ /* 0x000fc8000bf26070 */
[----:B------:R-:W-:Y:S01]  /*5610*/  ISETP.GE.U32.AND.EX P1, PT, R2, UR11, PT, P1 ;  /* 0x0000000b02007c0c */ /* 0x000fe2000bf26110 */
[----:B0-----:R-:W-:-:S12]  /*5620*/  IMAD.WIDE.U32 R6, R0, UR6, R24 ;  /* 0x0000000600067c25 */ /* 0x001fd8000f8e0018 */
[----:B------:R-:W0:Y:S01]  /*5630*/  @!P1 LDC.64 R4, c[0x0][0x380] ;  /* 0x0000e000ff049b82 */ /* 0x000e220000000a00 */
[----:B---3--:R1:W-:Y:S04]  /*5640*/  @!P0 STS.128 [R3], R8 ;  /* 0x0000000803008388 */ /* 0x0083e80000000c00 */
        /* <DEDUP_REMOVED lines=8> */
[----:B------:R-:W-:Y:S01]  /*56d0*/  ISETP.GE.U32.AND.EX P2, PT, R12, UR11, PT, P2 ;  /* 0x0000000b0c007c0c */ /* 0x000fe2000bf46120 */
[----:B------:R-:W-:Y:S01]  /*56e0*/  IMAD.IADD R7, R9, 0x1, R7 ;  /* 0x0000000109077824 */ /* 0x000fe200078e0207 */
[----:B------:R-:W-:Y:S01]  /*56f0*/  ISETP.GE.U32.AND P4, PT, R8, UR10, PT ;  /* 0x0000000a08007c0c */ /* 0x000fe2000bf86070 */
        /* <DEDUP_REMOVED lines=12> */
[----:B------:R-:W-:Y:S01]  /*57c0*/  UIADD3.X UR7, UPT, UPT, URZ, UR7, URZ, UP0, !UPT ;  /* 0x00000007ff077290 */ /* 0x000fe200087fe4ff */
[----:B0-----:R-:W-:-:S02]  /*57d0*/  @!P1 LEA R4, P0, R26, R4, 0x4 ;  /* 0x000000041a049211 */ /* 0x001fc400078020ff */
[----:B------:R-:W-:Y:S02]  /*57e0*/  @!P1 IADD3 R2, PT, PT, R27, R9, RZ ;  /* 0x000000091b029210 */ /* 0x000fe40007ffe0ff */
[----:B------:R-:W0:Y:S01]  /*57f0*/  @!P4 LDC.64 R14, c[0x0][0x380] ;  /* 0x0000e000ff0ecb82 */ /* 0x000e220000000a00 */
[----:B------:R-:W-:Y:S02]  /*5800*/  @!P2 IMAD R9, R12, UR9, RZ ;  /* 0x000000090c09ac24 */ /* 0x000fe4000f8e02ff */
[----:B------:R-:W-:Y:S01]  /*5810*/  IMAD.WIDE.U32 R16, R0, UR5, R24 ;  /* 0x0000000500107c25 */ /* 0x000fe2000f8e0018 */
[----:B------:R-:W-:-:S03]  /*5820*/  @!P1 LEA.HI.X R5, R26, R5, R2, 0x4, P0 ;  /* 0x000000051a059211 */ /* 0x000fc600000f2402 */
[----:B------:R-:W-:Y:S02]  /*5830*/  IMAD R13, R0, UR7, RZ ;  /* 0x00000007000d7c24 */ /* 0x000fe4000f8e02ff */
[C---:B--2---:R-:W-:Y:S02]  /*5840*/  @!P2 IMAD R20, R6.reuse, UR14, R9 ;  /* 0x0000000e0614ac24 */ /* 0x044fe4000f8e0209 */
[----:B------:R-:W-:Y:S01]  /*5850*/  @!P2 IMAD.WIDE.U32 R22, R6, UR9, RZ ;  /* 0x000000090616ac25 */ /* 0x000fe2000f8e00ff */
[----:B------:R-:W-:Y:S02]  /*5860*/  IADD3 R2, PT, PT, R17, R13, RZ ;  /* 0x0000000d11027210 */ /* 0x000fe40007ffe0ff */
[----:B------:R-:W2:Y:S01]  /*5870*/  @!P3 LDC.64 R12, c[0x0][0x380] ;  /* 0x0000e000ff0cbb82 */ /* 0x000ea20000000a00 */
[----:B------:R-:W-:Y:S02]  /*5880*/  @!P4 IMAD R9, R7, UR9, RZ ;  /* 0x000000090709cc24 */ /* 0x000fe4000f8e02ff */
[----:B------:R-:W3:Y:S01]  /*5890*/  @!P1 LDG.E.128 R4, desc[UR12][R4.64] ;  /* 0x0000000c04049981 */ /* 0x000ee2000c1e1d00 */
[----:B------:R-:W-:Y:S01]  /*58a0*/  @!P2 IMAD.IADD R20, R23, 0x1, R20 ;  /* 0x000000011714a824 */ /* 0x000fe200078e0214 */
[----:B-1----:R-:W-:Y:S01]  /*58b0*/  @!P2 LEA R18, P5, R22, R18, 0x4 ;  /* 0x000000121612a211 */ /* 0x002fe200078a20ff */
[----:B------:R-:W-:-:S02]  /*58c0*/  @!P4 IMAD R17, R8, UR14, R9 ;  /* 0x0000000e0811cc24 */ /* 0x000fc4000f8e0209 */
[----:B------:R-:W-:Y:S01]  /*58d0*/  @!P4 IMAD.WIDE.U32 R8, R8, UR9, RZ ;  /* 0x000000090808cc25 */ /* 0x000fe2000f8e00ff */
[----:B------:R-:W-:Y:S02]  /*58e0*/  @!P2 LEA.HI.X R19, R22, R19, R20, 0x4, P5 ;  /* 0x000000131613a211 */ /* 0x000fe400028f2414 */
[----:B------:R-:W-:Y:S01]  /*58f0*/  ISETP.GE.U32.AND P0, PT, R16, UR10, PT ;  /* 0x0000000a10007c0c */ /* 0x000fe2000bf06070 */
[----:B------:R-:W-:Y:S01]  /*5900*/  @!P3 IMAD R11, R11, UR9, RZ ;  /* 0x000000090b0bbc24 */ /* 0x000fe2000f8e02ff */
[----:B0-----:R-:W-:Y:S02]  /*5910*/  @!P4 LEA R14, P5, R8, R14, 0x4 ;  /* 0x0000000e080ec211 */ /* 0x001fe400078a20ff */
[----:B------:R-:W-:Y:S01]  /*5920*/  @!P4 IADD3 R17, PT, PT, R9, R17, RZ ;  /* 0x000000110911c210 */ /* 0x000fe20007ffe0ff */
[----:B------:R-:W-:Y:S01]  /*5930*/  @!P3 IMAD.WIDE.U32 R22, R10, UR9, RZ ;  /* 0x000000090a16bc25 */ /* 0x000fe2000f8e00ff */
[----:B------:R-:W-:Y:S02]  /*5940*/  ISETP.GE.U32.AND.EX P0, PT, R2, UR11, PT, P0 ;  /* 0x0000000b02007c0c */ /* 0x000fe4000bf06100 */
[----:B------:R-:W-:Y:S01]  /*5950*/  @!P4 LEA.HI.X R15, R8, R15, R17, 0x4, P5 ;  /* 0x0000000f080fc211 */ /* 0x000fe200028f2411 */
[----:B------:R-:W-:-:S02]  /*5960*/  @!P3 IMAD R17, R10, UR14, R11 ;  /* 0x0000000e0a11bc24 */ /* 0x000fc4000f8e020b */
[----:B------:R2:W4:Y:S08]  /*5970*/  @!P2 LDG.E.128 R8, desc[UR12][R18.64] ;  /* 0x0000000c1208a981 */ /* 0x000530000c1e1d00 */
[----:B------:R-:W0:Y:S01]  /*5980*/  @!P0 LDC.64 R20, c[0x0][0x380] ;  /* 0x0000e000ff148b82 */ /* 0x000e220000000a00 */
[----:B--2---:R-:W-:Y:S02]  /*5990*/  @!P3 LEA R18, P5, R22, R12, 0x4 ;  /* 0x0000000c1612b211 */ /* 0x004fe400078a20ff */
[----:B------:R-:W-:-:S04]  /*59a0*/  @!P3 IADD3 R12, PT, PT, R23, R17, RZ ;  /* 0x00000011170cb210 */ /* 0x000fc80007ffe0ff */
        /* <DEDUP_REMOVED lines=14> */
[----:B0-----:R-:W-:-:S04]  /*5a90*/  IMAD.WIDE.U32 R6, R0, UR5, R24 ;  /* 0x0000000500067c25 */ /* 0x001fc8000f8e0018 */
[----:B------:R-:W-:Y:S01]  /*5aa0*/  IMAD.IADD R2, R7, 0x1, R27 ;  /* 0x0000000107027824 */ /* 0x000fe200078e021b */
[----:B------:R-:W-:-:S04]  /*5ab0*/  ISETP.GE.U32.AND P1, PT, R6, UR10, PT ;  /* 0x0000000a06007c0c */ /* 0x000fc8000bf26070 */
        /* <DEDUP_REMOVED lines=15> */
[----:B-1----:R-:W-:-:S03]  /*5bb0*/  IMAD.WIDE.U32 R12, R0, UR6, R24 ;  /* 0x00000006000c7c25 */ /* 0x002fc6000f8e0018 */
[----:B------:R-:W-:Y:S02]  /*5bc0*/  ISETP.GE.U32.AND P2, PT, R12, UR10, PT ;  /* 0x0000000a0c007c0c */ /* 0x000fe4000bf46070 */
[----:B------:R-:W-:Y:S01]  /*5bd0*/  IADD3 R2, PT, PT, R13, R7, RZ ;  /* 0x000000070d027210 */ /* 0x000fe20007ffe0ff */
[----:B------:R-:W-:Y:S01]  /*5be0*/  UIADD3 UR6, UP0, UPT, UR4, UR6, URZ ;  /* 0x0000000604067290 */ /* 0x000fe2000ff1e0ff */
[----:B------:R-:W-:Y:S02]  /*5bf0*/  @!P1 IMAD R5, R6, UR14, R5 ;  /* 0x0000000e06059c24 */ /* 0x000fe4000f8e0205 */
[----:B------:R-:W-:Y:S01]  /*5c00*/  ISETP.GE.U32.AND.EX P2, PT, R2, UR11, PT, P2 ;  /* 0x0000000b02007c0c */ /* 0x000fe2000bf46120 */
[----:B------:R-:W-:Y:S01]  /*5c10*/  @!P1 IMAD.WIDE.U32 R14, R6, UR9, RZ ;  /* 0x00000009060e9c25 */ /* 0x000fe2000f8e00ff */
[----:B-----5:R1:W-:Y:S01]  /*5c20*/  @!P3 STS.128 [R3], R16 ;  /* 0x000000100300b388 */ /* 0x0203e20000000c00 */
[----:B------:R-:W-:Y:S01]  /*5c30*/  UIADD3.X UR7, UPT, UPT, URZ, UR7, URZ, UP0, !UPT ;  /* 0x00000007ff077290 */ /* 0x000fe200087fe4ff */
[----:B0-----:R-:W-:-:S02]  /*5c40*/  @!P1 LEA R6, P3, R14, R10, 0x4 ;  /* 0x0000000a0e069211 */ /* 0x001fc400078620ff */
[----:B------:R-:W-:Y:S01]  /*5c50*/  @!P1 IADD3 R5, PT, PT, R15, R5, RZ ;  /* 0x000000050f059210 */ /* 0x000fe20007ffe0ff */
[----:B------:R-:W-:-:S03]  /*5c60*/  UIADD3 UR5, UP0, UPT, UR4, UR6, URZ ;  /* 0x0000000604057290 */ /* 0x000fc6000ff1e0ff */
[----:B------:R-:W-:Y:S01]  /*5c70*/  @!P1 LEA.HI.X R7, R14, R11, R5, 0x4, P3 ;  /* 0x0000000b0e079211 */ /* 0x000fe200018f2405 */
[C---:B------:R-:W-:Y:S02]  /*5c80*/  IMAD.WIDE.U32 R14, R0.reuse, UR6, R24 ;  /* 0x00000006000e7c25 */ /* 0x040fe4000f8e0018 */
[----:B------:R-:W0:Y:S02]  /*5c90*/  @!P2 LDC.64 R10, c[0x0][0x380] ;  /* 0x0000e000ff0aab82 */ /* 0x000e240000000a00 */
[----:B------:R-:W-:-:S06]  /*5ca0*/  IMAD R5, R0, UR7, RZ ;  /* 0x0000000700057c24 */ /* 0x000fcc000f8e02ff */
[----:B-1----:R-:W1:Y:S01]  /*5cb0*/  @!P4 LDC.64 R18, c[0x0][0x380] ;  /* 0x0000e000ff12cb82 */ /* 0x002e620000000a00 */
[----:B------:R-:W-:Y:S01]  /*5cc0*/  IMAD.IADD R5, R15, 0x1, R5 ;  /* 0x000000010f057824 */ /* 0x000fe200078e0205 */
[----:B------:R-:W-:Y:S01]  /*5cd0*/  UIADD3.X UR8, UPT, UPT, URZ, UR7, URZ, UP0, !UPT ;  /* 0x00000007ff087290 */ /* 0x000fe200087fe4ff */
[----:B------:R-:W-:Y:S01]  /*5ce0*/  ISETP.GE.U32.AND P3, PT, R14, UR10, PT ;  /* 0x0000000a0e007c0c */ /* 0x000fe2000bf66070 */
        /* <DEDUP_REMOVED lines=12> */
[----:B--2---:R-:W-:-:S03]  /*5db0*/  @!P4 IMAD.WIDE.U32 R20, R8, UR9, RZ ;  /* 0x000000090814cc25 */ /* 0x004fc6000f8e00ff */
[C---:B-1----:R-:W-:Y:S02]  /*5dc0*/  @!P4 LEA R22, P0, R20.reuse, R18, 0x4 ;  /* 0x000000121416c211 */ /* 0x042fe400078020ff */
[----:B------:R-:W-:Y:S02]  /*5dd0*/  @!P4 IADD3 R4, PT, PT, R21, R13, RZ ;  /* 0x0000000d1504c210 */ /* 0x000fe40007ffe0ff */
[----:B------:R-:W1:Y:S01]  /*5de0*/  @!P3 LDC.64 R12, c[0x0][0x380] ;  /* 0x0000e000ff0cbb82 */ /* 0x000e620000000a00 */
[----:B------:R-:W-:Y:S02]  /*5df0*/  @!P2 IADD3 R2, PT, PT, R27, R2, RZ ;  /* 0x000000021b02a210 */ /* 0x000fe40007ffe0ff */
[----:B------:R-:W-:Y:S02]  /*5e00*/  @!P4 LEA.HI.X R23, R20, R19, R4, 0x4, P0 ;  /* 0x000000131417c211 */ /* 0x000fe400000f2404 */
[----:B0-----:R-:W-:-:S03]  /*5e10*/  @!P2 LEA R20, P0, R26, R10, 0x4 ;  /* 0x0000000a1a14a211 */ /* 0x001fc600078020ff */
[----:B------:R-:W0:Y:S01]  /*5e20*/  @!P5 LDC.64 R18, c[0x0][0x380] ;  /* 0x0000e000ff12db82 */ /* 0x000e220000000a00 */
[----:B------:R-:W-:Y:S01]  /*5e30*/  @!P2 LEA.HI.X R21, R26, R11, R2, 0x4, P0 ;  /* 0x0000000b1a15a211 */ /* 0x000fe200000f2402 */
[----:B------:R-:W-:Y:S02]  /*5e40*/  @!P3 IMAD R11, R5, UR9, RZ ;  /* 0x00000009050bbc24 */ /* 0x000fe4000f8e02ff */
[----:B------:R-:W2:Y:S01]  /*5e50*/  @!P1 LDG.E.128 R4, desc[UR12][R6.64] ;  /* 0x0000000c06049981 */ /* 0x000ea2000c1e1d00 */
[----:B------:R-:W-:Y:S02]  /*5e60*/  @!P5 IMAD R17, R9, UR9, RZ ;  /* 0x000000090911dc24 */ /* 0x000fe4000f8e02ff */
[C---:B------:R-:W-:Y:S02]  /*5e70*/  @!P3 IMAD R2, R14.reuse, UR14, R11 ;  /* 0x0000000e0e02bc24 */ /* 0x040fe4000f8e020b */
[----:B------:R0:W3:Y:S01]  /*5e80*/  @!P4 LDG.E.128 R8, desc[UR12][R22.64] ;  /* 0x0000000c1608c981 */ /* 0x0000e2000c1e1d00 */
[----:B------:R-:W-:-:S04]  /*5e90*/  @!P3 IMAD.WIDE.U32 R14, R14, UR9, RZ ;  /* 0x000000090e0ebc25 */ /* 0x000fc8000f8e00ff */
[C---:B------:R-:W-:Y:S02]  /*5ea0*/  @!P5 IMAD R17, R16.reuse, UR14, R17 ;  /* 0x0000000e1011dc24 */ /* 0x040fe4000f8e0211 */
[----:B------:R-:W-:Y:S01]  /*5eb0*/  @!P5 IMAD.WIDE.U32 R26, R16, UR9, RZ ;  /* 0x00000009101adc25 */ /* 0x000fe2000f8e00ff */
[----:B-1----:R-:W-:-:S03]  /*5ec0*/  @!P3 LEA R16, P0, R14, R12, 0x4 ;  /* 0x0000000c0e10b211 */ /* 0x002fc600078020ff */
[----:B------:R-:W-:Y:S01]  /*5ed0*/  @!P3 IMAD.IADD R12, R15, 0x1, R2 ;  /* 0x000000010f0cb824 */ /* 0x000fe200078e0202 */
[----:B------:R-:W-:-:S04]  /*5ee0*/  @!P5 IADD3 R2, PT, PT, R27, R17, RZ ;  /* 0x000000111b02d210 */ /* 0x000fc80007ffe0ff */
        /* <DEDUP_REMOVED lines=14> */
[--C-:B-1----:R-:W-:Y:S01]  /*5fd0*/  IMAD.WIDE.U32 R8, R0, UR6, R24.reuse ;  /* 0x0000000600087c25 */ /* 0x102fe2000f8e0018 */
[----:B------:R-:W-:Y:S01]  /*5fe0*/  UIADD3 UR6, UP0, UPT, UR4, UR6, URZ ;  /* 0x0000000604067290 */ /* 0x000fe2000ff1e0ff */
[----:B------:R-:W-:Y:S02]  /*5ff0*/  IADD3 R26, PT, PT, R5, R27, RZ ;  /* 0x0000001b051a7210 */ /* 0x000fe40007ffe0ff */
[----:B------:R-:W-:Y:S01]  /*6000*/  ISETP.GE.U32.AND P1, PT, R4, UR10, PT ;  /* 0x0000000a04007c0c */ /* 0x000fe2000bf26070 */
[----:B------:R-:W-:Y:S01]  /*6010*/  IMAD R27, R0, UR7, RZ ;  /* 0x00000007001b7c24 */ /* 0x000fe2000f8e02ff */
[----:B------:R-:W-:Y:S01]  /*6020*/  UIADD3.X UR7, UPT, UPT, URZ, UR7, URZ, UP0, !UPT ;  /* 0x00000007ff077290 */ /* 0x000fe200087fe4ff */
[----:B------:R-:W-:Y:S02]  /*6030*/  ISETP.GE.U32.AND P0, PT, R8, UR10, PT ;  /* 0x0000000a08007c0c */ /* 0x000fe4000bf06070 */
[----:B------:R-:W-:Y:S02]  /*6040*/  ISETP.GE.U32.AND.EX P1, PT, R26, UR11, PT, P1 ;  /* 0x0000000b1a007c0c */ /* 0x000fe4000bf26110 */
[----:B------:R-:W-:Y:S01]  /*6050*/  IADD3 R2, PT, PT, R9, R27, RZ ;  /* 0x0000001b09027210 */ /* 0x000fe20007ffe0ff */
[----:B------:R-:W-:-:S03]  /*6060*/  IMAD.WIDE.U32 R6, R0, UR6, R24 ;  /* 0x0000000600067c25 */ /* 0x000fc6000f8e0018 */
[----:B------:R-:W-:Y:S01]  /*6070*/  ISETP.GE.U32.AND.EX P0, PT, R2, UR11, PT, P0 ;  /* 0x0000000b02007c0c */ /* 0x000fe2000bf06100 */
[----:B------:R-:W-:Y:S01]  /*6080*/  IMAD R5, R0, UR7, RZ ;  /* 0x0000000700057c24 */ /* 0x000fe2000f8e02ff */
[----:B----4-:R0:W-:Y:S01]  /*6090*/  @!P2 STS.128 [R3], R12 ;  /* 0x0000000c0300a388 */ /* 0x0101e20000000c00 */
[----:B------:R-:W-:Y:S02]  /*60a0*/  ISETP.GE.U32.AND P2, PT, R6, UR10, PT ;  /* 0x0000000a06007c0c */ /* 0x000fe4000bf46070 */
[----:B------:R-:W-:Y:S01]  /*60b0*/  IMAD.IADD R5, R7, 0x1, R5 ;  /* 0x0000000107057824 */ /* 0x000fe200078e0205 */
[----:B------:R-:W-:Y:S01]  /*60c0*/  UIADD3 UR6, UP0, UPT, UR4, UR6, URZ ;  /* 0x0000000604067290 */ /* 0x000fe2000ff1e0ff */
[----:B------:R-:W1:Y:S03]  /*60d0*/  @!P1 LDC.64 R10, c[0x0][0x380] ;  /* 0x0000e000ff0a9b82 */ /* 0x000e660000000a00 */
[----:B------:R-:W-:Y:S01]  /*60e0*/  ISETP.GE.U32.AND.EX P2, PT, R5, UR11, PT, P2 ;  /* 0x0000000b05007c0c */ /* 0x000fe2000bf46120 */
[----:B------:R-:W-:Y:S01]  /*60f0*/  UIADD3.X UR7, UPT, UPT, URZ, UR7, URZ, UP0, !UPT ;  /* 0x00000007ff077290 */ /* 0x000fe200087fe4ff */
[----:B-----5:R2:W-:Y:S01]  /*6100*/  @!P3 STS.128 [R3], R16 ;  /* 0x000000100300b388 */ /* 0x0205e20000000c00 */
[----:B------:R-:W-:Y:S01]  /*6110*/  UIADD3 UR5, UP0, UPT, UR4, UR6, URZ ;  /* 0x0000000604057290 */ /* 0x000fe2000ff1e0ff */
[----:B------:R-:W-:-:S03]  /*6120*/  @!P1 IMAD R7, R26, UR9, RZ ;  /* 0x000000091a079c24 */ /* 0x000fc6000f8e02ff */
[----:B------:R-:W-:Y:S01]  /*6130*/  UIADD3.X UR8, UPT, UPT, URZ, UR7, URZ, UP0, !UPT ;  /* 0x00000007ff087290 */ /* 0x000fe200087fe4ff */
[----:B0-----:R-:W-:Y:S01]  /*6140*/  IMAD.WIDE.U32 R12, R0, UR6, R24 ;  /* 0x00000006000c7c25 */ /* 0x001fe2000f8e0018 */
[----:B------:R0:W-:Y:S03]  /*6150*/  @!P5 STS.128 [R3], R20 ;  /* 0x000000140300d388 */ /* 0x0001e60000000c00 */
[----:B------:R-:W-:Y:S01]  /*6160*/  @!P1 IMAD R7, R4, UR14, R7 ;  /* 0x0000000e04079c24 */ /* 0x000fe2000f8e0207 */
[----:B--2---:R-:W2:Y:S01]  /*6170*/  @!P0 LDC.64 R16, c[0x0][0x380] ;  /* 0x0000e000ff108b82 */ /* 0x004ea20000000a00 */
[C---:B------:R-:W-:Y:S02]  /*6180*/  IMAD R19, R0.reuse, UR7, RZ ;  /* 0x0000000700137c24 */ /* 0x040fe4000f8e02ff */
[----:B------:R-:W-:-:S04]  /*6190*/  IMAD.WIDE.U32 R14, R0, UR5, R24 ;  /* 0x00000005000e7c25 */ /* 0x000fc8000f8e0018 */
[----:B0-----:R-:W-:Y:S01]  /*61a0*/  @!P1 IMAD.WIDE.U32 R20, R4, UR9, RZ ;  /* 0x0000000904149c25 */ /* 0x001fe2000f8e00ff */
[----:B------:R-:W-:Y:S02]  /*61b0*/  IADD3 R4, PT, PT, R13, R19, RZ ;  /* 0x000000130d047210 */ /* 0x000fe40007ffe0ff */
[----:B------:R-:W0:Y:S01]  /*61c0*/  @!P2 LDC.64 R18, c[0x0][0x380] ;  /* 0x0000e000ff12ab82 */ /* 0x000e220000000a00 */
[----:B------:R-:W-:Y:S01]  /*61d0*/  IMAD R13, R0, UR8, RZ ;  /* 0x00000008000d7c24 */ /* 0x000fe2000f8e02ff */
[----:B------:R-:W-:Y:S01]  /*61e0*/  ISETP.GE.U32.AND P3, PT, R12, UR10, PT ;  /* 0x0000000a0c007c0c */ /* 0x000fe2000bf66070 */
[----:B------:R-:W-:Y:S01]  /*61f0*/  @!P0 IMAD R9, R2, UR9, RZ ;  /* 0x0000000902098c24 */ /* 0x000fe2000f8e02ff */
[----:B------:R-:W-:Y:S02]  /*6200*/  ISETP.GE.U32.AND P4, PT, R14, UR10, PT ;  /* 0x0000000a0e007c0c */ /* 0x000fe4000bf86070 */
[----:B------:R-:W-:Y:S02]  /*6210*/  IADD3 R2, PT, PT, R15, R13, RZ ;  /* 0x0000000d0f027210 */ /* 0x000fe40007ffe0ff */
[----:B------:R-:W-:-:S02]  /*6220*/  ISETP.GE.U32.AND.EX P3, PT, R4, UR11, PT, P3 ;  /* 0x0000000b04007c0c */ /* 0x000fc4000bf66130 */
[----:B------:R-:W-:Y:S01]  /*6230*/  ISETP.GE.U32.AND.EX P4, PT, R2, UR11, PT, P4 ;  /* 0x0000000b02007c0c */ /* 0x000fe2000bf86140 */
[----:B------:R-:W-:Y:S01]  /*6240*/  @!P0 IMAD R9, R8, UR14, R9 ;  /* 0x0000000e08098c24 */ /* 0x000fe2000f8e0209 */
[----:B-1----:R-:W-:Y:S01]  /*6250*/  @!P1 LEA R10, P5, R20, R10, 0x4 ;  /* 0x0000000a140a9211 */ /* 0x002fe200078a20ff */
[----:B------:R-:W-:Y:S01]  /*6260*/  @!P0 IMAD.WIDE.U32 R22, R8, UR9, RZ ;  /* 0x0000000908168c25 */ /* 0x000fe2000f8e00ff */
[----:B------:R-:W-:-:S03]  /*6270*/  @!P1 IADD3 R7, PT, PT, R21, R7, RZ ;  /* 0x0000000715079210 */ /* 0x000fc60007ffe0ff */
[----:B------:R-:W-:Y:S01]  /*6280*/  @!P2 IMAD R5, R5, UR9, RZ ;  /* 0x000000090505ac24 */ /* 0x000fe2000f8e02ff */
[----:B------:R-:W-:Y:S01]  /*6290*/  @!P1 LEA.HI.X R11, R20, R11, R7, 0x4, P5 ;  /* 0x0000000b140b9211 */ /* 0x000fe200028f2407 */
[----:B------:R-:W-:Y:S01]  /*62a0*/  @!P0 IMAD.IADD R9, R23, 0x1, R9 ;  /* 0x0000000117098824 */ /* 0x000fe200078e0209 */
[----:B--2---:R-:W-:Y:S01]  /*62b0*/  @!P0 LEA R8, P5, R22, R16, 0x4 ;  /* 0x0000001016088211 */ /* 0x004fe200078a20ff */
[C---:B------:R-:W-:Y:S02]  /*62c0*/  @!P2 IMAD R5, R6.reuse, UR14, R5 ;  /* 0x0000000e0605ac24 */ /* 0x040fe4000f8e0205 */
[----:B------:R-:W-:Y:S01]  /*62d0*/  @!P2 IMAD.WIDE.U32 R6, R6, UR9, RZ ;  /* 0x000000090606ac25 */ /* 0x000fe2000f8e00ff */
[----:B------:R-:W-:Y:S01]  /*62e0*/  @!P0 LEA.HI.X R9, R22, R17, R9, 0x4, P5 ;  /* 0x0000001116098211 */ /* 0x000fe200028f2409 */
[----:B------:R-:W1:Y:S03]  /*62f0*/  @!P4 LDC.64 R20, c[0x0][0x380] ;  /* 0x0000e000ff14cb82 */ /* 0x000e660000000a00 */
[----:B------:R-:W-:-:S02]  /*6300*/  @!P2 IADD3 R5, PT, PT, R7, R5, RZ ;  /* 0x000000050705a210 */ /* 0x000fc40007ffe0ff */
[----:B0-----:R-:W-:-:S03]  /*6310*/  @!P2 LEA R18, P5, R6, R18, 0x4 ;  /* 0x000000120612a211 */ /* 0x001fc600078a20ff */
[----:B------:R-:W0:Y:S01]  /*6320*/  @!P3 LDC.64 R16, c[0x0][0x380] ;  /* 0x0000e000ff10bb82 */ /* 0x000e220000000a00 */
        /* <DEDUP_REMOVED lines=9> */
[----:B------:R-:W-:Y:S02]  /*63c0*/  @!P3 IADD3 R15, PT, PT, R13, R15, RZ ;  /* 0x0000000f0d0fb210 */ /* 0x000fe40007ffe0ff */
[----:B0-----:R-:W-:Y:S02]  /*63d0*/  @!P3 LEA R16, P5, R12, R16, 0x4 ;  /* 0x000000100c10b211 */ /* 0x001fe400078a20ff */
[----:B-1----:R-:W-:Y:S02]  /*63e0*/  @!P4 LEA R20, P6, R22, R20, 0x4 ;  /* 0x000000141614c211 */ /* 0x002fe400078c20ff */
[----:B------:R-:W-:Y:S02]  /*63f0*/  @!P4 IADD3 R2, PT, PT, R23, R2, RZ ;  /* 0x000000021702c210 */ /* 0x000fe40007ffe0ff */
[----:B------:R-:W-:-:S02]  /*6400*/  @!P3 LEA.HI.X R17, R12, R17, R15, 0x4, P5 ;  /* 0x000000110c11b211 */ /* 0x000fc400028f240f */
        /* <DEDUP_REMOVED lines=12> */
[----:B------:R-:W-:Y:S01]  /*64d0*/  IMAD.IADD R2, R7, 0x1, R27 ;  /* 0x0000000107027824 */ /* 0x000fe200078e021b */
[----:B------:R-:W-:Y:S01]  /*64e0*/  ISETP.GE.U32.AND P1, PT, R6, UR10, PT ;  /* 0x0000000a06007c0c */ /* 0x000fe2000bf26070 */
[C---:B------:R-:W-:Y:S02]  /*64f0*/  IMAD R27, R0.reuse, UR7, RZ ;  /* 0x00000007001b7c24 */ /* 0x040fe4000f8e02ff */
[----:B-1----:R-:W-:Y:S01]  /*6500*/  IMAD.WIDE.U32 R8, R0, UR6, R24 ;  /* 0x0000000600087c25 */ /* 0x002fe2000f8e0018 */
        /* <DEDUP_REMOVED lines=10> */
[----:B------:R-:W-:-:S03]  /*65b0*/  ISETP.GE.U32.AND P5, PT, R10, UR10, PT ;  /* 0x0000000a0a007c0c */ /* 0x000fc6000bfa6070 */
[----:B------:R1:W-:Y:S01]  /*65c0*/  @!P4 STS.128 [R3], R20 ;  /* 0x000000140300c388 */ /* 0x0003e20000000c00 */
[----:B------:R-:W-:Y:S01]  /*65d0*/  IADD3 R5, PT, PT, R11, R5, RZ ;  /* 0x000000050b057210 */ /* 0x000fe20007ffe0ff */
        /* <DEDUP_REMOVED lines=10> */
[----:B------:R-:W-:Y:S01]  /*6680*/  @!P0 IMAD R7, R4, UR9, RZ ;  /* 0x0000000904078c24 */ /* 0x000fe2000f8e02ff */
[----:B------:R-:W2:Y:S01]  /*6690*/  @!P5 LDC.64 R22, c[0x0][0x380] ;  /* 0x0000e000ff16db82 */ /* 0x000ea20000000a00 */
[C---:B------:R-:W-:Y:S02]  /*66a0*/  @!P1 IMAD R9, R6.reuse, UR14, R9 ;  /* 0x0000000e06099c24 */ /* 0x040fe4000f8e0209 */
[----:B------:R-:W-:Y:S01]  /*66b0*/  @!P1 IMAD.WIDE.U32 R18, R6, UR9, RZ ;  /* 0x0000000906129c25 */ /* 0x000fe2000f8e00ff */
[----:B------:R-:W-:-:S03]  /*66c0*/  IADD3 R2, PT, PT, R13, R11, RZ ;  /* 0x0000000b0d027210 */ /* 0x000fc60007ffe0ff */
[----:B------:R-:W-:Y:S01]  /*66d0*/  @!P0 IMAD R4, R8, UR14, R7 ;  /* 0x0000000e08048c24 */ /* 0x000fe2000f8e0207 */
[----:B------:R-:W-:Y:S01]  /*66e0*/  ISETP.GE.U32.AND P3, PT, R12, UR10, PT ;  /* 0x0000000a0c007c0c */ /* 0x000fe2000bf66070 */
[----:B------:R-:W-:Y:S01]  /*66f0*/  @!P0 IMAD.WIDE.U32 R6, R8, UR9, RZ ;  /* 0x0000000908068c25 */ /* 0x000fe2000f8e00ff */
[----:B0-----:R-:W-:-:S03]  /*6700*/  @!P1 LEA R14, P2, R18, R14, 0x4 ;  /* 0x0000000e120e9211 */ /* 0x001fc600078420ff */
[----:B------:R-:W-:Y:S02]  /*6710*/  @!P1 IMAD.IADD R9, R19, 0x1, R9 ;  /* 0x0000000113099824 */ /* 0x000fe400078e0209 */
[----:B------:R-:W-:-:S04]  /*6720*/  IMAD.WIDE.U32 R16, R0, UR6, R24 ;  /* 0x0000000600107c25 */ /* 0x000fc8000f8e0018 */
[----:B------:R-:W-:Y:S01]  /*6730*/  IMAD R11, R0, UR7, RZ ;  /* 0x00000007000b7c24 */ /* 0x000fe2000f8e02ff */
[----:B------:R-:W-:Y:S02]  /*6740*/  ISETP.GE.U32.AND.EX P3, PT, R2, UR11, PT, P3 ;  /* 0x0000000b02007c0c */ /* 0x000fe4000bf66130 */
[----:B------:R-:W-:Y:S02]  /*6750*/  @!P1 LEA.HI.X R15, R18, R15, R9, 0x4, P2 ;  /* 0x0000000f120f9211 */ /* 0x000fe400010f2409 */
[----:B------:R-:W-:Y:S02]  /*6760*/  @!P0 IADD3 R4, PT, PT, R7, R4, RZ ;  /* 0x0000000407048210 */ /* 0x000fe40007ffe0ff */
[----:B------:R-:W-:Y:S02]  /*6770*/  ISETP.GE.U32.AND P4, PT, R16, UR10, PT ;  /* 0x0000000a10007c0c */ /* 0x000fe4000bf86070 */
[----:B------:R-:W-:Y:S02]  /*6780*/  IADD3 R11, PT, PT, R17, R11, RZ ;  /* 0x0000000b110b7210 */ /* 0x000fe40007ffe0ff */
[----:B-1----:R-:W-:Y:S01]  /*6790*/  @!P0 LEA R8, P2, R6, R20, 0x4 ;  /* 0x0000001406088211 */ /* 0x002fe200078420ff */
[----:B------:R-:W-:Y:S01]  /*67a0*/  @!P5 IMAD R13, R5, UR9, RZ ;  /* 0x00000009050ddc24 */ /* 0x000fe2000f8e02ff */
[----:B------:R-:W-:Y:S01]  /*67b0*/  ISETP.GE.U32.AND.EX P4, PT, R11, UR11, PT, P4 ;  /* 0x0000000b0b007c0c */ /* 0x000fe2000bf86140 */
[----:B------:R-:W-:Y:S01]  /*67c0*/  @!P5 IMAD.WIDE.U32 R26, R10, UR9, RZ ;  /* 0x000000090a1adc25 */ /* 0x000fe2000f8e00ff */
[----:B------:R-:W-:Y:S01]  /*67d0*/  @!P0 LEA.HI.X R9, R6, R21, R4, 0x4, P2 ;  /* 0x0000001506098211 */ /* 0x000fe200010f2404 */
[----:B------:R-:W0:Y:S01]  /*67e0*/  @!P3 LDC.64 R18, c[0x0][0x380] ;  /* 0x0000e000ff12bb82 */ /* 0x000e220000000a00 */
[----:B------:R2:W3:Y:S01]  /*67f0*/  @!P1 LDG.E.128 R4, desc[UR12][R14.64] ;  /* 0x0000000c0e049981 */ /* 0x0004e2000c1e1d00 */
[----:B------:R-:W-:-:S05]  /*6800*/  @!P5 IMAD R13, R10, UR14, R13 ;  /* 0x0000000e0a0ddc24 */ /* 0x000fca000f8e020d */
[----:B------:R-:W-:-:S03]  /*6810*/  @!P5 IADD3 R10, PT, PT, R27, R13, RZ ;  /* 0x0000000d1b0ad210 */ /* 0x000fc60007ffe0ff */
[----:B------:R-:W1:Y:S01]  /*6820*/  @!P4 LDC.64 R20, c[0x0][0x380] ;  /* 0x0000e000ff14cb82 */ /* 0x000e620000000a00 */
[----:B--2---:R-:W-:Y:S01]  /*6830*/  @!P5 LEA R14, P2, R26, R22, 0x4 ;  /* 0x000000161a0ed211 */ /* 0x004fe200078420ff */
[----:B------:R-:W-:-:S03]  /*6840*/  @!P4 IMAD R17, R11, UR9, RZ ;  /* 0x000000090b11cc24 */ /* 0x000fc6000f8e02ff */
[----:B------:R-:W-:Y:S02]  /*6850*/  @!P5 LEA.HI.X R15, R26, R23, R10, 0x4, P2 ;  /* 0x000000171a0fd211 */ /* 0x000fe400010f240a */
[----:B------:R-:W2:Y:S01]  /*6860*/  @!P0 LDG.E.128 R8, desc[UR12][R8.64] ;  /* 0x0000000c08088981 */ /* 0x000ea2000c1e1d00 */
[----:B------:R-:W-:Y:S02]  /*6870*/  @!P3 IMAD R13, R2, UR9, RZ ;  /* 0x00000009020dbc24 */ /* 0x000fe4000f8e02ff */
[----:B------:R-:W-:-:S04]  /*6880*/  @!P3 IMAD.WIDE.U32 R22, R12, UR9, RZ ;  /* 0x000000090c16bc25 */ /* 0x000fc8000f8e00ff */
[----:B------:R-:W-:Y:S01]  /*6890*/  @!P3 IMAD R2, R12, UR14, R13 ;  /* 0x0000000e0c02bc24 */ /* 0x000fe2000f8e020d */
[----:B0-----:R-:W-:Y:S01]  /*68a0*/  @!P3 LEA R18, P2, R22, R18, 0x4 ;  /* 0x000000121612b211 */ /* 0x001fe200078420ff */
[C---:B------:R-:W-:Y:S01]  /*68b0*/  @!P4 IMAD R17, R16.reuse, UR14, R17 ;  /* 0x0000000e1011cc24 */ /* 0x040fe2000f8e0211 */
[----:B------:R-:W4:Y:S01]  /*68c0*/  @!P5 LDG.E.128 R12, desc[UR12][R14.64] ;  /* 0x0000000c0e0cd981 */ /* 0x000f22000c1e1d00 */
[----:B------:R-:W-:Y:S02]  /*68d0*/  @!P3 IMAD.IADD R2, R23, 0x1, R2 ;  /* 0x000000011702b824 */ /* 0x000fe400078e0202 */
[----:B------:R-:W-:-:S03]  /*68e0*/  @!P4 IMAD.WIDE.U32 R26, R16, UR9, RZ ;  /* 0x00000009101acc25 */ /* 0x000fc6000f8e00ff */
[----:B------:R-:W-:Y:S02]  /*68f0*/  @!P3 LEA.HI.X R19, R22, R19, R2, 0x4, P2 ;  /* 0x000000131613b211 */ /* 0x000fe400010f2402 */
        /* <DEDUP_REMOVED lines=31> */
[----:B------:R-:W-:-:S03]  /*6af0*/  UIADD3 UR5, UP0, UPT, UR4, UR5, URZ ;  /* 0x0000000504057290 */ /* 0x000fc6000ff1e0ff */
[----:B------:R-:W-:Y:S01]  /*6b00*/  IMAD.IADD R5, R13, 0x1, R5 ;  /* 0x000000010d057824 */ /* 0x000fe200078e0205 */
[----:B------:R-:W-:Y:S01]  /*6b10*/  ISETP.GE.U32.AND P1, PT, R12, UR10, PT ;  /* 0x0000000a0c007c0c */ /* 0x000fe2000bf26070 */
[----:B------:R-:W-:Y:S02]  /*6b20*/  UIADD3.X UR8, UPT, UPT, URZ, UR8, URZ, UP0, !UPT ;  /* 0x00000008ff087290 */ /* 0x000fe400087fe4ff */
[----:B------:R-:W-:Y:S01]  /*6b30*/  UIADD3 UR6, UP0, UPT, UR4, UR5, URZ ;  /* 0x0000000504067290 */ /* 0x000fe2000ff1e0ff */
[----:B------:R-:W-:Y:S01]  /*6b40*/  ISETP.GE.U32.AND.EX P1, PT, R5, UR11, PT, P1 ;  /* 0x0000000b05007c0c */ /* 0x000fe2000bf26110 */
[----:B-----5:R1:W-:Y:S02]  /*6b50*/  @!P3 STS.128 [R3], R16 ;  /* 0x000000100300b388 */ /* 0x0203e40000000c00 */
[C---:B------:R-:W-:Y:S01]  /*6b60*/  IMAD R13, R0.reuse, UR8, RZ ;  /* 0x00000008000d7c24 */ /* 0x040fe2000f8e02ff */
[----:B------:R-:W-:Y:S01]  /*6b70*/  UIADD3.X UR8, UPT, UPT, URZ, UR8, URZ, UP0, !UPT ;  /* 0x00000008ff087290 */ /* 0x000fe200087fe4ff */
[----:B------:R0:W-:Y:S01]  /*6b80*/  @!P4 STS.128 [R3], R20 ;  /* 0x000000140300c388 */ /* 0x0001e20000000c00 */
[----:B------:R-:W-:Y:S01]  /*6b90*/  IMAD.WIDE.U32 R14, R0, UR5, R24 ;  /* 0x00000005000e7c25 */ /* 0x000fe2000f8e0018 */
[----:B------:R-:W-:-:S02]  /*6ba0*/  @!P2 IADD3 R9, PT, PT, R27, R9, RZ ;  /* 0x000000091b09a210 */ /* 0x000fc40007ffe0ff */
        /* <DEDUP_REMOVED lines=9> */
[----:B------:R-:W-:Y:S01]  /*6c40*/  @!P1 IMAD R5, R5, UR9, RZ ;  /* 0x0000000905059c24 */ /* 0x000fe2000f8e02ff */
[----:B------:R-:W-:Y:S01]  /*6c50*/  ISETP.GE.U32.AND P4, PT, R16, UR10, PT ;  /* 0x0000000a10007c0c */ /* 0x000fe2000bf86070 */
[C---:B------:R-:W-:Y:S01]  /*6c60*/  @!P0 IMAD R4, R8.reuse, UR14, R11 ;  /* 0x0000000e08048c24 */ /* 0x040fe2000f8e020b */
[----:B------:R-:W-:Y:S01]  /*6c70*/  IADD3 R9, PT, PT, R17, R9, RZ ;  /* 0x0000000911097210 */ /* 0x000fe20007ffe0ff */
[----:B------:R-:W-:-:S03]  /*6c80*/  @!P0 IMAD.WIDE.U32 R28, R8, UR9, RZ ;  /* 0x00000009081c8c25 */ /* 0x000fc6000f8e00ff */
[----:B------:R-:W-:Y:S01]  /*6c90*/  ISETP.GE.U32.AND.EX P4, PT, R9, UR11, PT, P4 ;  /* 0x0000000b09007c0c */ /* 0x000fe2000bf86140 */
[----:B------:R-:W-:Y:S01]  /*6ca0*/  @!P1 IMAD R5, R12, UR14, R5 ;  /* 0x0000000e0c059c24 */ /* 0x000fe2000f8e0205 */
[----:B--2---:R-:W-:Y:S01]  /*6cb0*/  @!P0 LEA R10, P5, R28, R6, 0x4 ;  /* 0x000000061c0a8211 */ /* 0x004fe200078a20ff */
[----:B------:R-:W-:Y:S02]  /*6cc0*/  @!P1 IMAD.WIDE.U32 R26, R12, UR9, RZ ;  /* 0x000000090c1a9c25 */ /* 0x000fe4000f8e00ff */
[----:B------:R-:W0:Y:S02]  /*6cd0*/  @!P3 LDC.64 R20, c[0x0][0x380] ;  /* 0x0000e000ff14bb82 */ /* 0x000e240000000a00 */
[----:B------:R-:W-:Y:S01]  /*6ce0*/  @!P0 IMAD.IADD R4, R29, 0x1, R4 ;  /* 0x000000011d048824 */ /* 0x000fe200078e0204 */
[----:B------:R-:W-:-:S04]  /*6cf0*/  @!P1 IADD3 R8, PT, PT, R27, R5, RZ ;  /* 0x000000051b089210 */ /* 0x000fc80007ffe0ff */
[----:B------:R-:W-:Y:S02]  /*6d00*/  @!P0 LEA.HI.X R11, R28, R7, R4, 0x4, P5 ;  /* 0x000000071c0b8211 */ /* 0x000fe400028f2404 */
[----:B------:R2:W3:Y:S01]  /*6d10*/  @!P2 LDG.E.128 R4, desc[UR12][R22.64] ;  /* 0x0000000c1604a981 */ /* 0x0004e2000c1e1d00 */
[----:B------:R-:W-:Y:S01]  /*6d20*/  @!P4 IMAD R9, R9, UR9, RZ ;  /* 0x000000090909cc24 */ /* 0x000fe2000f8e02ff */
[----:B-1----:R-:W-:Y:S01]  /*6d30*/  @!P1 LEA R12, P5, R26, R18, 0x4 ;  /* 0x000000121a0c9211 */ /* 0x002fe200078a20ff */
[----:B------:R-:W-:Y:S01]  /*6d40*/  @!P3 IMAD R15, R2, UR9, RZ ;  /* 0x00000009020fbc24 */ /* 0x000fe2000f8e02ff */
[----:B--2---:R-:W1:Y:S02]  /*6d50*/  @!P4 LDC.64 R22, c[0x0][0x380] ;  /* 0x0000e000ff16cb82 */ /* 0x004e640000000a00 */
[----:B------:R-:W-:Y:S01]  /*6d60*/  @!P1 LEA.HI.X R13, R26, R19, R8, 0x4, P5 ;  /* 0x000000131a0d9211 */ /* 0x000fe200028f2408 */
[----:B------:R-:W-:Y:S02]  /*6d70*/  @!P4 IMAD R2, R16, UR14, R9 ;  /* 0x0000000e1002cc24 */ /* 0x000fe4000f8e0209 */
[----:B------:R-:W2:Y:S01]  /*6d80*/  @!P0 LDG.E.128 R8, desc[UR12][R10.64] ;  /* 0x0000000c0a088981 */ /* 0x000ea2000c1e1d00 */
[----:B------:R-:W-:-:S04]  /*6d90*/  @!P3 IMAD.WIDE.U32 R18, R14, UR9, RZ ;  /* 0x000000090e12bc25 */ /* 0x000fc8000f8e00ff */
[----:B------:R-:W-:Y:S01]  /*6da0*/  @!P3 IMAD R15, R14, UR14, R15 ;  /* 0x0000000e0e0fbc24 */ /* 0x000fe2000f8e020f */
[----:B0-----:R-:W-:-:S04]  /*6db0*/  @!P3 LEA R20, P5, R18, R20, 0x4 ;  /* 0x000000141214b211 */ /* 0x001fc800078a20ff */
[----:B------:R-:W-:Y:S02]  /*6dc0*/  @!P3 IADD3 R19, PT, PT, R19, R15, RZ ;  /* 0x0000000f1313b210 */ /* 0x000fe40007ffe0ff */
[----:B------:R-:W4:Y:S01]  /*6dd0*/  @!P1 LDG.E.128 R12, desc[UR12][R12.64] ;  /* 0x0000000c0c0c9981 */ /* 0x000f22000c1e1d00 */
[----:B------:R-:W-:Y:S01]  /*6de0*/  @!P4 IMAD.WIDE.U32 R16, R16, UR9, RZ ;  /* 0x000000091010cc25 */ /* 0x000fe2000f8e00ff */
[----:B------:R-:W-:-:S04]  /*6df0*/  @!P3 LEA.HI.X R21, R18, R21, R19, 0x4, P5 ;  /* 0x000000151215b211 */ /* 0x000fc800028f2413 */
        /* <DEDUP_REMOVED lines=13> */
[----:B------:R-:W-:Y:S02]  /*6ed0*/  UIADD3.X UR8, UPT, UPT, URZ, UR8, URZ, UP0, !UPT ;  /* 0x00000008ff087290 */ /* 0x000fe400087fe4ff */
[----:B------:R-:W-:Y:S01]  /*6ee0*/  UIADD3 UR5, UP0, UPT, UR4, UR6, URZ ;  /* 0x0000000604057290 */ /* 0x000fe2000ff1e0ff */
[----:B------:R-:W-:Y:S01]  /*6ef0*/  ISETP.GE.U32.AND.EX P2, PT, R2, UR11, PT, P2 ;  /* 0x0000000b02007c0c */ /* 0x000fe2000bf46120 */
[----:B--2---:R0:W-:Y:S02]  /*6f00*/  @!P0 STS.128 [R3], R8 ;  /* 0x0000000803008388 */ /* 0x0041e40000000c00 */
[----:B------:R-:W-:Y:S02]  /*6f10*/  UIADD3.X UR7, UPT, UPT, URZ, UR8, URZ, UP0, !UPT ;  /* 0x00000008ff077290 */ /* 0x000fe400087fe4ff */
[C---:B------:R-:W-:Y:S01]  /*6f20*/  IMAD R5, R0.reuse, UR8, RZ ;  /* 0x0000000800057c24 */ /* 0x040fe2000f8e02ff */
[----:B----4-:R1:W-:Y:S03]  /*6f30*/  @!P1 STS.128 [R3], R12 ;  /* 0x0000000c03009388 */ /* 0x0103e60000000c00 */
[----:B------:R-:W-:-:S02]  /*6f40*/  IMAD R7, R0, UR7, RZ ;  /* 0x0000000700077c24 */ /* 0x000fc4000f8e02ff */
[----:B0-----:R-:W-:-:S04]  /*6f50*/  IMAD.WIDE.U32 R8, R0, UR6, R24 ;  /* 0x0000000600087c25 */ /* 0x001fc8000f8e0018 */
[----:B------:R-:W-:Y:S01]  /*6f60*/  IMAD.WIDE.U32 R10, R0, UR5, R24 ;  /* 0x00000005000a7c25 */ /* 0x000fe2000f8e0018 */
[----:B------:R-:W-:Y:S01]  /*6f70*/  ISETP.GE.U32.AND P5, PT, R8, UR10, PT ;  /* 0x0000000a08007c0c */ /* 0x000fe2000bfa6070 */
[----:B-1----:R-:W0:Y:S01]  /*6f80*/  @!P2 LDC.64 R12, c[0x0][0x380] ;  /* 0x0000e000ff0cab82 */ /* 0x002e220000000a00 */
[----:B------:R-:W-:Y:S02]  /*6f90*/  IADD3 R4, PT, PT, R9, R5, RZ ;  /* 0x0000000509047210 */ /* 0x000fe40007ffe0ff */
[----:B------:R-:W-:Y:S02]  /*6fa0*/  ISETP.GE.U32.AND P0, PT, R10, UR10, PT ;  /* 0x0000000a0a007c0c */ /* 0x000fe4000bf06070 */
[----:B------:R-:W-:Y:S02]  /*6fb0*/  IADD3 R5, PT, PT, R11, R7, RZ ;  /* 0x000000070b057210 */ /* 0x000fe40007ffe0ff */
        /* <DEDUP_REMOVED lines=18> */
[----:B------:R-:W-:Y:S01]  /*70e0*/  @!P2 IMAD.IADD R2, R21, 0x1, R11 ;  /* 0x000000011502a824 */ /* 0x000fe200078e020b */
[----:B0-----:R-:W-:Y:S01]  /*70f0*/  @!P2 LEA R22, P1, R20, R12, 0x4 ;  /* 0x0000000c1416a211 */ /* 0x001fe200078220ff */
[----:B------:R-:W-:-:S04]  /*7100*/  IMAD.WIDE.U32 R16, R0, UR6, R24 ;  /* 0x0000000600107c25 */ /* 0x000fc8000f8e0018 */
[----:B------:R-:W-:Y:S01]  /*7110*/  IMAD R11, R0, UR7, RZ ;  /* 0x00000007000b7c24 */ /* 0x000fe2000f8e02ff */
[----:B------:R-:W-:Y:S01]  /*7120*/  @!P2 LEA.HI.X R23, R20, R13, R2, 0x4, P1 ;  /* 0x0000000d1417a211 */ /* 0x000fe200008f2402 */
[----:B------:R-:W-:Y:S01]  /*7130*/  @!P0 IMAD R5, R5, UR9, RZ ;  /* 0x0000000905058c24 */ /* 0x000fe2000f8e02ff */
[----:B------:R-:W0:Y:S02]  /*7140*/  @!P4 LDC.64 R12, c[0x0][0x380] ;  /* 0x0000e000ff0ccb82 */ /* 0x000e240000000a00 */
[----:B------:R-:W-:Y:S01]  /*7150*/  IADD3 R2, PT, PT, R17, R11, RZ ;  /* 0x0000000b11027210 */ /* 0x000fe20007ffe0ff */
[----:B------:R-:W-:Y:S01]  /*7160*/  @!P5 IMAD R11, R4, UR9, RZ ;  /* 0x00000009040bdc24 */ /* 0x000fe2000f8e02ff */
[----:B------:R-:W-:Y:S01]  /*7170*/  ISETP.GE.U32.AND P1, PT, R16, UR10, PT ;  /* 0x0000000a10007c0c */ /* 0x000fe2000bf26070 */
[----:B------:R-:W-:-:S04]  /*7180*/  @!P5 IMAD.WIDE.U32 R20, R8, UR9, RZ ;  /* 0x000000090814dc25 */ /* 0x000fc8000f8e00ff */
[----:B------:R-:W-:Y:S01]  /*7190*/  @!P5 IMAD R11, R8, UR14, R11 ;  /* 0x0000000e080bdc24 */ /* 0x000fe2000f8e020b */
[----:B------:R-:W-:Y:S01]  /*71a0*/  ISETP.GE.U32.AND.EX P1, PT, R2, UR11, PT, P1 ;  /* 0x0000000b02007c0c */ /* 0x000fe2000bf26110 */
[C---:B------:R-:W-:Y:S02]  /*71b0*/  @!P0 IMAD R8, R10.reuse, UR14, R5 ;  /* 0x0000000e0a088c24 */ /* 0x040fe4000f8e0205 */
[----:B------:R-:W-:Y:S01]  /*71c0*/  @!P0 IMAD.WIDE.U32 R4, R10, UR9, RZ ;  /* 0x000000090a048c25 */ /* 0x000fe2000f8e00ff */
[----:B-1----:R-:W-:Y:S02]  /*71d0*/  @!P5 LEA R10, P3, R20, R18, 0x4 ;  /* 0x00000012140ad211 */ /* 0x002fe400078620ff */
[----:B------:R-:W-:Y:S02]  /*71e0*/  @!P5 IADD3 R11, PT, PT, R21, R11, RZ ;  /* 0x0000000b150bd210 */ /* 0x000fe40007ffe0ff */
[----:B--2---:R-:W-:Y:S02]  /*71f0*/  @!P0 LEA R18, P6, R4, R6, 0x4 ;  /* 0x0000000604128211 */ /* 0x004fe400078c20ff */
[----:B------:R-:W-:-:S02]  /*7200*/  @!P0 IADD3 R8, PT, PT, R5, R8, RZ ;  /* 0x0000000805088210 */ /* 0x000fc40007ffe0ff */
[----:B------:R-:W-:Y:S01]  /*7210*/  @!P5 LEA.HI.X R11, R20, R19, R11, 0x4, P3 ;  /* 0x00000013140bd211 */ /* 0x000fe200018f240b */
[----:B------:R-:W-:Y:S01]  /*7220*/  @!P4 IMAD R15, R9, UR9, RZ ;  /* 0x00000009090fcc24 */ /* 0x000fe2000f8e02ff */
[----:B------:R-:W-:Y:S01]  /*7230*/  @!P0 LEA.HI.X R19, R4, R7, R8, 0x4, P6 ;  /* 0x0000000704138211 */ /* 0x000fe200030f2408 */
[----:B------:R-:W1:Y:S01]  /*7240*/  @!P1 LDC.64 R20, c[0x0][0x380] ;  /* 0x0000e000ff149b82 */ /* 0x000e620000000a00 */
[----:B------:R2:W3:Y:S04]  /*7250*/  @!P2 LDG.E.128 R4, desc[UR12][R22.64] ;  /* 0x0000000c1604a981 */ /* 0x0004e8000c1e1d00 */
[----:B------:R-:W4:Y:S01]  /*7260*/  @!P5 LDG.E.128 R8, desc[UR12][R10.64] ;  /* 0x0000000c0a08d981 */ /* 0x000f22000c1e1d00 */
[C---:B------:R-:W-:Y:S02]  /*7270*/  @!P4 IMAD R17, R14.reuse, UR14, R15 ;  /* 0x0000000e0e11cc24 */ /* 0x040fe4000f8e020f */
[----:B------:R-:W-:-:S04]  /*7280*/  @!P4 IMAD.WIDE.U32 R14, R14, UR9, RZ ;  /* 0x000000090e0ecc25 */ /* 0x000fc8000f8e00ff */
[----:B------:R-:W-:Y:S01]  /*7290*/  @!P1 IMAD R27, R2, UR9, RZ ;  /* 0x00000009021b9c24 */ /* 0x000fe2000f8e02ff */
[----:B0-----:R-:W-:Y:S01]  /*72a0*/  @!P4 LEA R26, P3, R14, R12, 0x4 ;  /* 0x0000000c0e1ac211 */ /* 0x001fe200078620ff */
[----:B------:R-:W-:Y:S02]  /*72b0*/  @!P4 IMAD.IADD R12, R15, 0x1, R17 ;  /* 0x000000010f0cc824 */ /* 0x000fe400078e0211 */
        /* <DEDUP_REMOVED lines=21> */
[----:B------:R-:W-:Y:S02]  /*7410*/  IADD3 R26, PT, PT, R7, R29, RZ ;  /* 0x0000001d071a7210 */ /* 0x000fe40007ffe0ff */
[----:B------:R-:W-:Y:S02]  /*7420*/  ISETP.GE.U32.AND P2, PT, R10, UR10, PT ;  /* 0x0000000a0a007c0c */ /* 0x000fe4000bf46070 */
[----:B------:R-:W-:Y:S01]  /*7430*/  IADD3 R2, PT, PT, R11, R27, RZ ;  /* 0x0000001b0b027210 */ /* 0x000fe20007ffe0ff */
[----:B------:R-:W-:Y:S01]  /*7440*/  UIADD3.X UR8, UPT, UPT, URZ, UR8, URZ, UP0, !UPT ;  /* 0x00000008ff087290 */ /* 0x000fe200087fe4ff */
[----:B------:R-:W-:-:S02]  /*7450*/  ISETP.GE.U32.AND.EX P3, PT, R26, UR11, PT, P3 ;  /* 0x0000000b1a007c0c */ /* 0x000fc4000bf66130 */
[----:B------:R-:W-:Y:S01]  /*7460*/  ISETP.GE.U32.AND.EX P2, PT, R2, UR11, PT, P2 ;  /* 0x0000000b02007c0c */ /* 0x000fe2000bf46120 */
[----:B------:R-:W-:Y:S01]  /*7470*/  IMAD.WIDE.U32 R8, R0, UR5, R24 ;  /* 0x0000000500087c25 */ /* 0x000fe2000f8e0018 */
[----:B------:R-:W-:-:S03]  /*7480*/  UIADD3 UR5, UP0, UPT, UR4, UR5, URZ ;  /* 0x0000000504057290 */ /* 0x000fc6000ff1e0ff */
[----:B------:R-:W-:Y:S01]  /*7490*/  IMAD R5, R0, UR8, RZ ;  /* 0x0000000800057c24 */ /* 0x000fe2000f8e02ff */
[----:B--2---:R0:W-:Y:S01]  /*74a0*/  @!P0 STS.128 [R3], R12 ;  /* 0x0000000c03008388 */ /* 0x0041e20000000c00 */
[----:B------:R-:W-:Y:S01]  /*74b0*/  ISETP.GE.U32.AND P0, PT, R8, UR10, PT ;  /* 0x0000000a08007c0c */ /* 0x000fe2000bf06070 */
[----:B------:R-:W-:Y:S01]  /*74c0*/  UIADD3.X UR8, UPT, UPT, URZ, UR8, URZ, UP0, !UPT ;  /* 0x00000008ff087290 */ /* 0x000fe200087fe4ff */
[----:B------:R-:W-:Y:S01]  /*74d0*/  IMAD.IADD R4, R9, 0x1, R5 ;  /* 0x0000000109047824 */ /* 0x000fe200078e0205 */
[----:B------:R-:W-:Y:S01]  /*74e0*/  UIADD3 UR6, UP0, UPT, UR4, UR5, URZ ;  /* 0x0000000504067290 */ /* 0x000fe2000ff1e0ff */
[----:B-----5:R1:W-:Y:S03]  /*74f0*/  @!P4 STS.128 [R3], R16 ;  /* 0x000000100300c388 */ /* 0x0203e60000000c00 */
        /* <DEDUP_REMOVED lines=12> */
[----:B------:R-:W-:Y:S01]  /*75c0*/  @!P3 IMAD R9, R6, UR14, R9 ;  /* 0x0000000e0609bc24 */ /* 0x000fe2000f8e0209 */
[----:B------:R-:W-:Y:S02]  /*75d0*/  IADD3 R5, PT, PT, R13, R5, RZ ;  /* 0x000000050d057210 */ /* 0x000fe40007ffe0ff */
[----:B------:R-:W-:Y:S02]  /*75e0*/  ISETP.GE.U32.AND P5, PT, R18, UR10, PT ;  /* 0x0000000a12007c0c */ /* 0x000fe4000bfa6070 */
[----:B------:R-:W-:-:S02]  /*75f0*/  IADD3 R2, PT, PT, R19, R27, RZ ;  /* 0x0000001b13027210 */ /* 0x000fc40007ffe0ff */
[----:B------:R-:W-:Y:S02]  /*7600*/  ISETP.GE.U32.AND.EX P4, PT, R5, UR11, PT, P4 ;  /* 0x0000000b05007c0c */ /* 0x000fe4000bf86140 */
[----:B------:R-:W-:Y:S01]  /*7610*/  ISETP.GE.U32.AND.EX P5, PT, R2, UR11, PT, P5 ;  /* 0x0000000b02007c0c */ /* 0x000fe2000bfa6150 */
[----:B--2---:R-:W-:Y:S02]  /*7620*/  @!P3 IMAD.WIDE.U32 R22, R6, UR9, RZ ;  /* 0x000000090616bc25 */ /* 0x004fe4000f8e00ff */
[----:B------:R-:W2:Y:S02]  /*7630*/  @!P0 LDC.64 R6, c[0x0][0x380] ;  /* 0x0000e000ff068b82 */ /* 0x000ea40000000a00 */
[C---:B------:R-:W-:Y:S02]  /*7640*/  @!P2 IMAD R11, R10.reuse, UR14, R11 ;  /* 0x0000000e0a0bac24 */ /* 0x040fe4000f8e020b */
[----:B------:R-:W-:Y:S01]  /*7650*/  @!P2 IMAD.WIDE.U32 R26, R10, UR9, RZ ;  /* 0x000000090a1aac25 */ /* 0x000fe2000f8e00ff */
[----:B0-----:R-:W-:-:S02]  /*7660*/  @!P3 LEA R20, P1, R22, R14, 0x4 ;  /* 0x0000000e1614b211 */ /* 0x001fc400078220ff */
[----:B------:R-:W-:Y:S01]  /*7670*/  @!P3 IADD3 R9, PT, PT, R23, R9, RZ ;  /* 0x000000091709b210 */ /* 0x000fe20007ffe0ff */
[----:B------:R-:W-:Y:S01]  /*7680*/  @!P2 IMAD.IADD R11, R27, 0x1, R11 ;  /* 0x000000011b0ba824 */ /* 0x000fe200078e020b */
[----:B-1----:R-:W-:Y:S01]  /*7690*/  @!P2 LEA R10, P6, R26, R16, 0x4 ;  /* 0x000000101a0aa211 */ /* 0x002fe200078c20ff */
        /* <DEDUP_REMOVED lines=18> */
[----:B0-----:R-:W-:-:S02]  /*77c0*/  @!P4 LEA R18, P1, R26, R14, 0x4 ;  /* 0x0000000e1a12c211 */ /* 0x001fc400078220ff */
[----:B------:R-:W-:Y:S02]  /*77d0*/  @!P4 IADD3 R2, PT, PT, R27, R2, RZ ;  /* 0x000000021b02c210 */ /* 0x000fe40007ffe0ff */
        /* <DEDUP_REMOVED lines=630> */
[----:B------:R-:W-:Y:S02]  /*9f40*/  @!P4 IMAD R17, R11, UR9, RZ ;  /* 0x000000090b11cc24 */ /* 0x000fe4000f8e02ff */
[----:B------:R-:W-:Y:S01]  /*9f50*/  @!P3 IMAD R13, R2, UR9, RZ ;  /* 0x00000009020dbc24 */ /* 0x000fe2000f8e02ff */
[----:B------:R-:W-:Y:S02]  /*9f60*/  @!P5 LEA.HI.X R15, R26, R23, R10, 0x4, P2 ;  /* 0x000000171a0fd211 */ /* 0x000fe400010f240a */
[----:B------:R-:W2:Y:S01]  /*9f70*/  @!P0 LDG.E.128 R8, desc[UR12][R8.64] ;  /* 0x0000000c08088981 */ /* 0x000ea2000c1e1d00 */
[C---:B------:R-:W-:Y:S02]  /*9f80*/  @!P3 IMAD R2, R12.reuse, UR14, R13 ;  /* 0x0000000e0c02bc24 */ /* 0x040fe4000f8e020d */
[----:B------:R-:W-:-:S02]  /*9f90*/  @!P3 IMAD.WIDE.U32 R22, R12, UR9, RZ ;  /* 0x000000090c16bc25 */ /* 0x000fc4000f8e00ff */
[----:B------:R-:W4:Y:S02]  /*9fa0*/  @!P5 LDG.E.128 R12, desc[UR12][R14.64] ;  /* 0x0000000c0e0cd981 */ /* 0x000f24000c1e1d00 */
[C---:B------:R-:W-:Y:S01]  /*9fb0*/  @!P4 IMAD R17, R16.reuse, UR14, R17 ;  /* 0x0000000e1011cc24 */ /* 0x040fe2000f8e0211 */
[----:B------:R-:W-:Y:S01]  /*9fc0*/  @!P3 IADD3 R2, PT, PT, R23, R2, RZ ;  /* 0x000000021702b210 */ /* 0x000fe20007ffe0ff */
        /* <DEDUP_REMOVED lines=19> */
[C---:B------:R-:W-:Y:S01]  /*a100*/  IMAD R5, R0.reuse, UR7, RZ ;  /* 0x0000000700057c24 */ /* 0x040fe2000f8e02ff */
[----:B------:R-:W-:Y:S01]  /*a110*/  UIADD3 UR5, UP0, UPT, UR4, UR6, URZ ;  /* 0x0000000604057290 */ /* 0x000fe2000ff1e0ff */
[----:B----4-:R1:W-:Y:S03]  /*a120*/  @!P5 STS.128 [R3], R12 ;  /* 0x0000000c0300d388 */ /* 0x0103e60000000c00 */
[----:B------:R-:W-:Y:S01]  /*a130*/  UIADD3.X UR8, UPT, UPT, URZ, UR7, URZ, UP0, !UPT ;  /* 0x00000007ff087290 */ /* 0x000fe200087fe4ff */
[----:B0-----:R-:W-:-:S04]  /*a140*/  IMAD.WIDE.U32 R8, R0, UR6, R24 ;  /* 0x0000000600087c25 */ /* 0x001fc8000f8e0018 */
[----:B-1----:R-:W0:Y:S01]  /*a150*/  @!P2 LDC.64 R12, c[0x0][0x380] ;  /* 0x0000e000ff0cab82 */ /* 0x002e220000000a00 */
[----:B------:R-:W-:Y:S02]  /*a160*/  ISETP.GE.U32.AND P0, PT, R8, UR10, PT ;  /* 0x0000000a08007c0c */ /* 0x000fe4000bf06070 */
[----:B------:R-:W-:-:S04]  /*a170*/  IADD3 R4, PT, PT, R9, R5, RZ ;  /* 0x0000000509047210 */ /* 0x000fc80007ffe0ff */
[----:B------:R-:W-:Y:S01]  /*a180*/  ISETP.GE.U32.AND.EX P0, PT, R4, UR11, PT, P0 ;  /* 0x0000000b04007c0c */ /* 0x000fe2000bf06100 */
[----:B------:R-:W-:Y:S01]  /*a190*/  IMAD.WIDE.U32 R10, R0, UR5, R24 ;  /* 0x00000005000a7c25 */ /* 0x000fe2000f8e0018 */
[----:B------:R-:W-:-:S03]  /*a1a0*/  UIADD3 UR5, UP0, UPT, UR4, UR5, URZ ;  /* 0x0000000504057290 */ /* 0x000fc6000ff1e0ff */
[----:B------:R-:W-:Y:S02]  /*a1b0*/  IMAD R5, R0, UR8, RZ ;  /* 0x0000000800057c24 */ /* 0x000fe4000f8e02ff */
[----:B------:R-:W-:Y:S01]  /*a1c0*/  @!P2 IMAD R9, R2, UR9, RZ ;  /* 0x000000090209ac24 */ /* 0x000fe2000f8e02ff */
[----:B------:R-:W-:Y:S01]  /*a1d0*/  ISETP.GE.U32.AND P1, PT, R10, UR10, PT ;  /* 0x0000000a0a007c0c */ /* 0x000fe2000bf26070 */
[C---:B------:R-:W-:Y:S01]  /*a1e0*/  @!P2 IMAD.WIDE.U32 R26, R6.reuse, UR9, RZ ;  /* 0x00000009061aac25 */ /* 0x040fe2000f8e00ff */
[----:B------:R-:W-:Y:S01]  /*a1f0*/  IADD3 R5, PT, PT, R11, R5, RZ ;  /* 0x000000050b057210 */ /* 0x000fe20007ffe0ff */
[----:B------:R-:W-:Y:S02]  /*a200*/  UIADD3.X UR8, UPT, UPT, URZ, UR8, URZ, UP0, !UPT ;  /* 0x00000008ff087290 */ /* 0x000fe400087fe4ff */
[----:B------:R-:W-:Y:S02]  /*a210*/  @!P2 IMAD R9, R6, UR14, R9 ;  /* 0x0000000e0609ac24 */ /* 0x000fe4000f8e0209 */
[----:B------:R-:W1:Y:S01]  /*a220*/  @!P0 LDC.64 R6, c[0x0][0x380] ;  /* 0x0000e000ff068b82 */ /* 0x000e620000000a00 */
[----:B------:R-:W-:Y:S01]  /*a230*/  ISETP.GE.U32.AND.EX P1, PT, R5, UR11, PT, P1 ;  /* 0x0000000b05007c0c */ /* 0x000fe2000bf26110 */
[----:B------:R-:W-:Y:S01]  /*a240*/  UIADD3 UR6, UP0, UPT, UR4, UR5, URZ ;  /* 0x0000000504067290 */ /* 0x000fe2000ff1e0ff */
[----:B-----5:R2:W-:Y:S01]  /*a250*/  @!P3 STS.128 [R3], R16 ;  /* 0x000000100300b388 */ /* 0x0205e20000000c00 */
[----:B------:R-:W-:-:S02]  /*a260*/  IMAD R11, R0, UR8, RZ ;  /* 0x00000008000b7c24 */ /* 0x000fc4000f8e02ff */
[----:B------:R-:W-:Y:S01]  /*a270*/  UIADD3.X UR8, UPT, UPT, URZ, UR8, URZ, UP0, !UPT ;  /* 0x00000008ff087290 */ /* 0x000fe200087fe4ff */
[----:B------:R0:W-:Y:S01]  /*a280*/  @!P4 STS.128 [R3], R20 ;  /* 0x000000140300c388 */ /* 0x0001e20000000c00 */
[----:B------:R-:W-:Y:S02]  /*a290*/  @!P2 IMAD.IADD R9, R27, 0x1, R9 ;  /* 0x000000011b09a824 */ /* 0x000fe400078e0209 */
[----:B------:R-:W-:-:S03]  /*a2a0*/  IMAD.WIDE.U32 R14, R0, UR5, R24 ;  /* 0x00000005000e7c25 */ /* 0x000fc6000f8e0018 */
[----:B------:R-:W-:Y:S02]  /*a2b0*/  ISETP.GE.U32.AND P3, PT, R14, UR10, PT ;  /* 0x0000000a0e007c0c */ /* 0x000fe4000bf66070 */
[----:B------:R-:W-:Y:S01]  /*a2c0*/  IADD3 R2, PT, PT, R15, R11, RZ ;  /* 0x0000000b0f027210 */ /* 0x000fe20007ffe0ff */
[----:B--2---:R-:W-:Y:S01]  /*a2d0*/  IMAD.WIDE.U32 R16, R0, UR6, R24 ;  /* 0x0000000600107c25 */ /* 0x004fe2000f8e0018 */
[----:B------:R-:W2:Y:S01]  /*a2e0*/  @!P1 LDC.64 R18, c[0x0][0x380] ;  /* 0x0000e000ff129b82 */ /* 0x000ea20000000a00 */
[----:B0-----:R-:W-:Y:S02]  /*a2f0*/  @!P2 LEA R22, P4, R26, R12, 0x4 ;  /* 0x0000000c1a16a211 */ /* 0x001fe400078820ff */
[----:B------:R-:W-:Y:S02]  /*a300*/  @!P0 IMAD R11, R4, UR9, RZ ;  /* 0x00000009040b8c24 */ /* 0x000fe4000f8e02ff */
[----:B------:R-:W-:Y:S01]  /*a310*/  @!P2 LEA.HI.X R23, R26, R13, R9, 0x4, P4 ;  /* 0x0000000d1a17a211 */ /* 0x000fe200020f2409 */
[----:B------:R-:W-:Y:S01]  /*a320*/  IMAD R9, R0, UR8, RZ ;  /* 0x0000000800097c24 */ /* 0x000fe2000f8e02ff */
[----:B------:R-:W-:Y:S01]  /*a330*/  ISETP.GE.U32.AND.EX P3, PT, R2, UR11, PT, P3 ;  /* 0x0000000b02007c0c */ /* 0x000fe2000bf66130 */
[----:B------:R-:W-:Y:S01]  /*a340*/  @!P0 IMAD R4, R8, UR14, R11 ;  /* 0x0000000e08048c24 */ /* 0x000fe2000f8e020b */
[----:B------:R-:W-:Y:S01]  /*a350*/  ISETP.GE.U32.AND P4, PT, R16, UR10, PT ;  /* 0x0000000a10007c0c */ /* 0x000fe2000bf86070 */
[----:B------:R-:W-:Y:S01]  /*a360*/  @!P0 IMAD.WIDE.U32 R12, R8, UR9, RZ ;  /* 0x00000009080c8c25 */ /* 0x000fe2000f8e00ff */
[----:B------:R-:W-:-:S03]  /*a370*/  IADD3 R9, PT, PT, R17, R9, RZ ;  /* 0x0000000911097210 */ /* 0x000fc60007ffe0ff */
[----:B------:R-:W-:Y:S01]  /*a380*/  @!P1 IMAD R5, R5, UR9, RZ ;  /* 0x0000000905059c24 */ /* 0x000fe2000f8e02ff */
[----:B------:R-:W-:Y:S01]  /*a390*/  ISETP.GE.U32.AND.EX P4, PT, R9, UR11, PT, P4 ;  /* 0x0000000b09007c0c */ /* 0x000fe2000bf86140 */
[----:B------:R-:W-:Y:S01]  /*a3a0*/  @!P1 IMAD.WIDE.U32 R26, R10, UR9, RZ ;  /* 0x000000090a1a9c25 */ /* 0x000fe2000f8e00ff */
[----:B------:R-:W-:-:S03]  /*a3b0*/  @!P0 IADD3 R4, PT, PT, R13, R4, RZ ;  /* 0x000000040d048210 */ /* 0x000fc60007ffe0ff */
[----:B------:R-:W-:Y:S01]  /*a3c0*/  @!P1 IMAD R5, R10, UR14, R5 ;  /* 0x0000000e0a059c24 */ /* 0x000fe2000f8e0205 */
[C---:B-1----:R-:W-:Y:S01]  /*a3d0*/  @!P0 LEA R10, P5, R12.reuse, R6, 0x4 ;  /* 0x000000060c0a8211 */ /* 0x042fe200078a20ff */
[----:B------:R-:W0:Y:S03]  /*a3e0*/  @!P3 LDC.64 R20, c[0x0][0x380] ;  /* 0x0000e000ff14bb82 */ /* 0x000e260000000a00 */
[----:B------:R-:W-:Y:S02]  /*a3f0*/  @!P0 LEA.HI.X R11, R12, R7, R4, 0x4, P5 ;  /* 0x000000070c0b8211 */ /* 0x000fe400028f2404 */
[----:B------:R-:W-:Y:S02]  /*a400*/  @!P1 IADD3 R8, PT, PT, R27, R5, RZ ;  /* 0x000000051b089210 */ /* 0x000fe40007ffe0ff */
[----:B------:R1:W3:Y:S01]  /*a410*/  @!P2 LDG.E.128 R4, desc[UR12][R22.64] ;  /* 0x0000000c1604a981 */ /* 0x0002e2000c1e1d00 */
[----:B------:R-:W-:Y:S01]  /*a420*/  @!P4 IMAD R9, R9, UR9, RZ ;  /* 0x000000090909cc24 */ /* 0x000fe2000f8e02ff */
[----:B--2---:R-:W-:Y:S01]  /*a430*/  @!P1 LEA R12, P5, R26, R18, 0x4 ;  /* 0x000000121a0c9211 */ /* 0x004fe200078a20ff */
[----:B------:R-:W-:Y:S01]  /*a440*/  @!P3 IMAD R15, R2, UR9, RZ ;  /* 0x00000009020fbc24 */ /* 0x000fe2000f8e02ff */
[----:B-1----:R-:W1:Y:S02]  /*a450*/  @!P4 LDC.64 R22, c[0x0][0x380] ;  /* 0x0000e000ff16cb82 */ /* 0x002e640000000a00 */
        /* <DEDUP_REMOVED lines=45> */
[C---:B------:R-:W-:Y:S01]  /*a730*/  IMAD.WIDE.U32 R14, R0.reuse, UR5, R24 ;  /* 0x00000005000e7c25 */ /* 0x040fe2000f8e0018 */
[----:B------:R2:W-:Y:S03]  /*a740*/  @!P4 STS.128 [R3], R20 ;  /* 0x000000140300c388 */ /* 0x0005e60000000c00 */
[----:B------:R-:W-:Y:S01]  /*a750*/  IMAD R9, R0, UR7, RZ ;  /* 0x0000000700097c24 */ /* 0x000fe2000f8e02ff */
[----:B------:R-:W-:Y:S01]  /*a760*/  UIADD3.X UR7, UPT, UPT, URZ, UR7, URZ, UP0, !UPT ;  /* 0x00000007ff077290 */ /* 0x000fe200087fe4ff */
[----:B------:R-:W-:Y:S01]  /*a770*/  @!P2 IMAD R11, R6, UR14, R7 ;  /* 0x0000000e060bac24 */ /* 0x000fe2000f8e0207 */
[----:B------:R-:W-:-:S02]  /*a780*/  ISETP.GE.U32.AND P4, PT, R14, UR10, PT ;  /* 0x0000000a0e007c0c */ /* 0x000fc4000bf86070 */
[----:B------:R-:W-:Y:S01]  /*a790*/  IADD3 R9, PT, PT, R15, R9, RZ ;  /* 0x000000090f097210 */ /* 0x000fe20007ffe0ff */
[----:B-1----:R-:W1:Y:S01]  /*a7a0*/  @!P5 LDC.64 R18, c[0x0][0x380] ;  /* 0x0000e000ff12db82 */ /* 0x002e620000000a00 */
[----:B--2---:R-:W-:-:S07]  /*a7b0*/  @!P2 IMAD.WIDE.U32 R20, R6, UR9, RZ ;  /* 0x000000090614ac25 */ /* 0x004fce000f8e00ff */
[----:B------:R-:W2:Y:S01]  /*a7c0*/  @!P0 LDC.64 R6, c[0x0][0x380] ;  /* 0x0000e000ff068b82 */ /* 0x000ea20000000a00 */
[----:B------:R-:W-:Y:S01]  /*a7d0*/  @!P2 IADD3 R2, PT, PT, R21, R11, RZ ;  /* 0x0000000b1502a210 */ /* 0x000fe20007ffe0ff */
[----:B------:R-:W-:Y:S01]  /*a7e0*/  IMAD.WIDE.U32 R16, R0, UR6, R24 ;  /* 0x0000000600107c25 */ /* 0x000fe2000f8e0018 */
[----:B0-----:R-:W-:Y:S02]  /*a7f0*/  @!P2 LEA R22, P1, R20, R12, 0x4 ;  /* 0x0000000c1416a211 */ /* 0x001fe400078220ff */
[----:B------:R-:W-:Y:S01]  /*a800*/  ISETP.GE.U32.AND.EX P4, PT, R9, UR11, PT, P4 ;  /* 0x0000000b09007c0c */ /* 0x000fe2000bf86140 */
[----:B------:R-:W-:Y:S01]  /*a810*/  IMAD R11, R0, UR7, RZ ;  /* 0x00000007000b7c24 */ /* 0x000fe2000f8e02ff */
[----:B------:R-:W-:-:S04]  /*a820*/  @!P2 LEA.HI.X R23, R20, R13, R2, 0x4, P1 ;  /* 0x0000000d1417a211 */ /* 0x000fc800008f2402 */
[----:B------:R-:W-:Y:S01]  /*a830*/  IADD3 R2, PT, PT, R17, R11, RZ ;  /* 0x0000000b11027210 */ /* 0x000fe20007ffe0ff */
[----:B------:R-:W-:Y:S01]  /*a840*/  @!P5 IMAD R11, R4, UR9, RZ ;  /* 0x00000009040bdc24 */ /* 0x000fe2000f8e02ff */
[----:B------:R-:W-:Y:S01]  /*a850*/  ISETP.GE.U32.AND P1, PT, R16, UR10, PT ;  /* 0x0000000a10007c0c */ /* 0x000fe2000bf26070 */
[----:B------:R-:W-:Y:S02]  /*a860*/  @!P0 IMAD R5, R5, UR9, RZ ;  /* 0x0000000905058c24 */ /* 0x000fe4000f8e02ff */
[C---:B------:R-:W-:Y:S02]  /*a870*/  @!P5 IMAD R11, R8.reuse, UR14, R11 ;  /* 0x0000000e080bdc24 */ /* 0x040fe4000f8e020b */
[----:B------:R-:W-:Y:S01]  /*a880*/  @!P5 IMAD.WIDE.U32 R20, R8, UR9, RZ ;  /* 0x000000090814dc25 */ /* 0x000fe2000f8e00ff */
[----:B------:R-:W-:Y:S01]  /*a890*/  ISETP.GE.U32.AND.EX P1, PT, R2, UR11, PT, P1 ;  /* 0x0000000b02007c0c */ /* 0x000fe2000bf26110 */
[----:B------:R-:W0:Y:S02]  /*a8a0*/  @!P4 LDC.64 R12, c[0x0][0x380] ;  /* 0x0000e000ff0ccb82 */ /* 0x000e240000000a00 */
[----:B------:R-:W-:-:S02]  /*a8b0*/  @!P0 IMAD R8, R10, UR14, R5 ;  /* 0x0000000e0a088c24 */ /* 0x000fc4000f8e0205 */
        /* <DEDUP_REMOVED lines=47> */
[----:B------:R-:W-:Y:S01]  /*abb0*/  UIADD3.X UR8, UPT, UPT, URZ, UR8, URZ, UP0, !UPT ;  /* 0x00000008ff087290 */ /* 0x000fe200087fe4ff */
[----:B------:R-:W-:Y:S01]  /*abc0*/  ISETP.GE.U32.AND P0, PT, R8, UR10, PT ;  /* 0x0000000a08007c0c */ /* 0x000fe2000bf06070 */
[----:B------:R-:W-:Y:S01]  /*abd0*/  UIADD3 UR6, UP0, UPT, UR4, UR5, URZ ;  /* 0x0000000504067290 */ /* 0x000fe2000ff1e0ff */
[----:B------:R-:W-:Y:S01]  /*abe0*/  IADD3 R4, PT, PT, R9, R5, RZ ;  /* 0x0000000509047210 */ /* 0x000fe20007ffe0ff */
[----:B-----5:R1:W-:Y:S02]  /*abf0*/  @!P4 STS.128 [R3], R16 ;  /* 0x000000100300c388 */ /* 0x0203e40000000c00 */
[----:B------:R-:W-:Y:S01]  /*ac00*/  UIADD3.X UR7, UPT, UPT, URZ, UR8, URZ, UP0, !UPT ;  /* 0x00000008ff077290 */ /* 0x000fe200087fe4ff */
[----:B------:R-:W-:Y:S01]  /*ac10*/  ISETP.GE.U32.AND.EX P0, PT, R4, UR11, PT, P0 ;  /* 0x0000000b04007c0c */ /* 0x000fe2000bf06100 */
[C---:B------:R-:W-:Y:S01]  /*ac20*/  IMAD R5, R0.reuse, UR8, RZ ;  /* 0x0000000800057c24 */ /* 0x040fe2000f8e02ff */
[----:B0-----:R-:W0:Y:S01]  /*ac30*/  @!P3 LDC.64 R14, c[0x0][0x380] ;  /* 0x0000e000ff0ebb82 */ /* 0x001e220000000a00 */
[----:B------:R-:W-:-:S07]  /*ac40*/  IMAD.WIDE.U32 R12, R0, UR5, R24 ;  /* 0x00000005000c7c25 */ /* 0x000fce000f8e0018 */
[----:B-1----:R-:W1:Y:S01]  /*ac50*/  @!P2 LDC.64 R16, c[0x0][0x380] ;  /* 0x0000e000ff10ab82 */ /* 0x002e620000000a00 */
[----:B------:R-:W-:-:S04]  /*ac60*/  IMAD.WIDE.U32 R18, R0, UR6, R24 ;  /* 0x0000000600127c25 */ /* 0x000fc8000f8e0018 */
[----:B------:R-:W-:Y:S02]  /*ac70*/  IMAD R27, R0, UR7, RZ ;  /* 0x00000007001b7c24 */ /* 0x000fe4000f8e02ff */
[----:B------:R-:W-:Y:S02]  /*ac80*/  @!P3 IMAD R9, R26, UR9, RZ ;  /* 0x000000091a09bc24 */ /* 0x000fe4000f8e02ff */
[----:B------:R-:W-:Y:S01]  /*ac90*/  @!P2 IMAD R11, R2, UR9, RZ ;  /* 0x00000009020bac24 */ /* 0x000fe2000f8e02ff */
[----:B------:R2:W-:Y:S01]  /*aca0*/  @!P1 STS.128 [R3], R20 ;  /* 0x0000001403009388 */ /* 0x0005e20000000c00 */
[----:B------:R-:W-:Y:S01]  /*acb0*/  IMAD.IADD R2, R19, 0x1, R27 ;  /* 0x0000000113027824 */ /* 0x000fe200078e021b */
[----:B------:R-:W-:Y:S01]  /*acc0*/  ISETP.GE.U32.AND P4, PT, R12, UR10, PT ;  /* 0x0000000a0c007c0c */ /* 0x000fe2000bf86070 */
[----:B------:R-:W-:Y:S01]  /*acd0*/  @!P3 IMAD R9, R6, UR14, R9 ;  /* 0x0000000e0609bc24 */ /* 0x000fe2000f8e0209 */
[----:B------:R-:W-:Y:S02]  /*ace0*/  IADD3 R5, PT, PT, R13, R5, RZ ;  /* 0x000000050d057210 */ /* 0x000fe40007ffe0ff */
[----:B------:R-:W-:-:S02]  /*acf0*/  ISETP.GE.U32.AND P5, PT, R18, UR10, PT ;  /* 0x0000000a12007c0c */ /* 0x000fc4000bfa6070 */
[----:B------:R-:W-:Y:S02]  /*ad00*/  ISETP.GE.U32.AND.EX P4, PT, R5, UR11, PT, P4 ;  /* 0x0000000b05007c0c */ /* 0x000fe4000bf86140 */
[----:B------:R-:W-:Y:S01]  /*ad10*/  ISETP.GE.U32.AND.EX P5, PT, R2, UR11, PT, P5 ;  /* 0x0000000b02007c0c */ /* 0x000fe2000bfa6150 */
[----:B--2---:R-:W-:Y:S02]  /*ad20*/  @!P3 IMAD.WIDE.U32 R22, R6, UR9, RZ ;  /* 0x000000090616bc25 */ /* 0x004fe4000f8e00ff */
[----:B------:R-:W2:Y:S02]  /*ad30*/  @!P0 LDC.64 R6, c[0x0][0x380] ;  /* 0x0000e000ff068b82 */ /* 0x000ea40000000a00 */
[C---:B------:R-:W-:Y:S02]  /*ad40*/  @!P2 IMAD R11, R10.reuse, UR14, R11 ;  /* 0x0000000e0a0bac24 */ /* 0x040fe4000f8e020b */
[----:B------:R-:W-:Y:S01]  /*ad50*/  @!P2 IMAD.WIDE.U32 R26, R10, UR9, RZ ;  /* 0x000000090a1aac25 */ /* 0x000fe2000f8e00ff */
[----:B0-----:R-:W-:-:S02]  /*ad60*/  @!P3 LEA R20, P1, R22, R14, 0x4 ;  /* 0x0000000e1614b211 */ /* 0x001fc400078220ff */
[----:B------:R-:W-:Y:S02]  /*ad70*/  @!P3 IADD3 R9, PT, PT, R23, R9, RZ ;  /* 0x000000091709b210 */ /* 0x000fe40007ffe0ff */
[----:B-1----:R-:W-:Y:S02]  /*ad80*/  @!P2 LEA R10, P6, R26, R16, 0x4 ;  /* 0x000000101a0aa211 */ /* 0x002fe400078c20ff */
[----:B------:R-:W-:Y:S01]  /*ad90*/  @!P2 IADD3 R11, PT, PT, R27, R11, RZ ;  /* 0x0000000b1b0ba210 */ /* 0x000fe20007ffe0ff */
[----:B------:R-:W-:Y:S01]  /*ada0*/  @!P0 IMAD R13, R4, UR9, RZ ;  /* 0x00000009040d8c24 */ /* 0x000fe2000f8e02ff */
[----:B------:R-:W-:Y:S02]  /*adb0*/  @!P3 LEA.HI.X R21, R22, R15, R9, 0x4, P1 ;  /* 0x0000000f1615b211 */ /* 0x000fe400008f2409 */
[----:B------:R-:W-:Y:S01]  /*adc0*/  @!P2 LEA.HI.X R11, R26, R17, R11, 0x4, P6 ;  /* 0x000000111a0ba211 */ /* 0x000fe200030f240b */
[----:B------:R-:W0:Y:S01]  /*add0*/  @!P4 LDC.64 R14, c[0x0][0x380] ;  /* 0x0000e000ff0ecb82 */ /* 0x000e220000000a00 */
[----:B------:R-:W-:-:S02]  /*ade0*/  @!P0 IMAD R13, R8, UR14, R13 ;  /* 0x0000000e080d8c24 */ /* 0x000fc4000f8e020d */
[----:B------:R-:W-:-:S05]  /*adf0*/  @!P0 IMAD.WIDE.U32 R8, R8, UR9, RZ ;  /* 0x0000000908088c25 */ /* 0x000fca000f8e00ff */
[----:B------:R-:W1:Y:S01]  /*ae00*/  @!P5 LDC.64 R16, c[0x0][0x380] ;  /* 0x0000e000ff10db82 */ /* 0x000e620000000a00 */
[----:B------:R-:W-:Y:S02]  /*ae10*/  @!P0 IADD3 R4, PT, PT, R9, R13, RZ ;  /* 0x0000000d09048210 */ /* 0x000fe40007ffe0ff */
[----:B--2---:R-:W-:Y:S01]  /*ae20*/  @!P0 LEA R22, P1, R8, R6, 0x4 ;  /* 0x0000000608168211 */ /* 0x004fe200078220ff */
[----:B------:R-:W-:Y:S02]  /*ae30*/  @!P4 IMAD R9, R5, UR9, RZ ;  /* 0x000000090509cc24 */ /* 0x000fe4000f8e02ff */
[----:B------:R-:W-:Y:S01]  /*ae40*/  @!P5 IMAD R13, R2, UR9, RZ ;  /* 0x00000009020ddc24 */ /* 0x000fe2000f8e02ff */
[----:B------:R-:W-:Y:S02]  /*ae50*/  @!P0 LEA.HI.X R23, R8, R7, R4, 0x4, P1 ;  /* 0x0000000708178211 */ /* 0x000fe400008f2404 */
[----:B------:R1:W2:Y:S01]  /*ae60*/  @!P3 LDG.E.128 R4, desc[UR12][R20.64] ;  /* 0x0000000c1404b981 */ /* 0x0002a2000c1e1d00 */
[----:B------:R-:W-:-:S02]  /*ae70*/  @!P4 IMAD R2, R12, UR14, R9 ;  /* 0x0000000e0c02cc24 */ /* 0x000fc4000f8e0209 */
        /* <DEDUP_REMOVED lines=17> */
[----:B------:R-:W-:Y:S01]  /*af90*/  UIADD3.X UR7, UPT, UPT, URZ, UR7, URZ, UP0, !UPT ;  /* 0x00000007ff077290 */ /* 0x000fe200087fe4ff */
[----:B--2---:R0:W-:Y:S04]  /*afa0*/  @!P3 STS.128 [R3], R4 ;  /* 0x000000040300b388 */ /* 0x0041e80000000c00 */
[----:B---3--:R1:W-:Y:S01]  /*afb0*/  @!P2 STS.128 [R3], R8 ;  /* 0x000000080300a388 */ /* 0x0083e20000000c00 */
[----:B0-----:R-:W-:-:S04]  /*afc0*/  IMAD.WIDE.U32 R6, R0, UR6, R24 ;  /* 0x0000000600067c25 */ /* 0x001fc8000f8e0018 */
[----:B-1----:R-:W-:Y:S01]  /*afd0*/  IMAD.WIDE.U32 R8, R0, UR5, R24 ;  /* 0x0000000500087c25 */ /* 0x002fe2000f8e0018 */
[----:B------:R-:W-:Y:S02]  /*afe0*/  IADD3 R2, PT, PT, R7, R27, RZ ;  /* 0x0000001b07027210 */ /* 0x000fe40007ffe0ff */
[----:B------:R-:W-:Y:S01]  /*aff0*/  ISETP.GE.U32.AND P1, PT, R6, UR10, PT ;  /* 0x0000000a06007c0c */ /* 0x000fe2000bf26070 */
[----:B------:R-:W-:Y:S01]  /*b000*/  IMAD R27, R0, UR7, RZ ;  /* 0x00000007001b7c24 */ /* 0x000fe2000f8e02ff */
[----:B------:R-:W-:Y:S01]  /*b010*/  UIADD3 UR5, UP0, UPT, UR4, UR5, URZ ;  /* 0x0000000504057290 */ /* 0x000fe2000ff1e0ff */
[----:B------:R-:W-:Y:S02]  /*b020*/  ISETP.GE.U32.AND P2, PT, R8, UR10, PT ;  /* 0x0000000a08007c0c */ /* 0x000fe4000bf46070 */
[----:B------:R-:W-:Y:S02]  /*b030*/  ISETP.GE.U32.AND.EX P1, PT, R2, UR11, PT, P1 ;  /* 0x0000000b02007c0c */ /* 0x000fe4000bf26110 */
[----:B------:R-:W-:Y:S01]  /*b040*/  IADD3 R4, PT, PT, R9, R27, RZ ;  /* 0x0000001b09047210 */ /* 0x000fe20007ffe0ff */
[----:B------:R-:W-:Y:S01]  /*b050*/  UIADD3.X UR7, UPT, UPT, URZ, UR7, URZ, UP0, !UPT ;  /* 0x00000007ff077290 */ /* 0x000fe200087fe4ff */
[----:B----4-:R0:W-:Y:S02]  /*b060*/  @!P0 STS.128 [R3], R12 ;  /* 0x0000000c03008388 */ /* 0x0101e40000000c00 */
[----:B------:R-:W-:-:S03]  /*b070*/  ISETP.GE.U32.AND.EX P0, PT, R4, UR11, PT, P2 ;  /* 0x0000000b04007c0c */ /* 0x000fc6000bf06120 */
[C---:B------:R-:W-:Y:S01]  /*b080*/  IMAD R7, R0.reuse, UR7, RZ ;  /* 0x0000000700077c24 */ /* 0x040fe2000f8e02ff */
[----:B------:R-:W-:Y:S01]  /*b090*/  UIADD3 UR6, UP0, UPT, UR4, UR5, URZ ;  /* 0x0000000504067290 */ /* 0x000fe2000ff1e0ff */
[----:B-----5:R1:W-:Y:S01]  /*b0a0*/  @!P4 STS.128 [R3], R16 ;  /* 0x000000100300c388 */ /* 0x0203e20000000c00 */
[----:B0-----:R-:W-:Y:S01]  /*b0b0*/  IMAD.WIDE.U32 R12, R0, UR5, R24 ;  /* 0x00000005000c7c25 */ /* 0x001fe2000f8e0018 */
[----:B------:R-:W0:Y:S03]  /*b0c0*/  @!P1 LDC.64 R14, c[0x0][0x380] ;  /* 0x0000e000ff0e9b82 */ /* 0x000e260000000a00 */
[----:B------:R-:W-:Y:S01]  /*b0d0*/  IMAD.IADD R7, R13, 0x1, R7 ;  /* 0x000000010d077824 */ /* 0x000fe200078e0207 */
[----:B------:R-:W-:Y:S01]  /*b0e0*/  ISETP.GE.U32.AND P2, PT, R12, UR10, PT ;  /* 0x0000000a0c007c0c */ /* 0x000fe2000bf46070 */
[----:B------:R-:W-:-:S03]  /*b0f0*/  UIADD3.X UR7, UPT, UPT, URZ, UR7, URZ, UP0, !UPT ;  /* 0x00000007ff077290 */ /* 0x000fc600087fe4ff */
[----:B-1----:R-:W1:Y:S01]  /*b100*/  @!P0 LDC.64 R18, c[0x0][0x380] ;  /* 0x0000e000ff128b82 */ /* 0x002e620000000a00 */
[----:B------:R-:W-:Y:S01]  /*b110*/  ISETP.GE.U32.AND.EX P2, PT, R7, UR11, PT, P2 ;  /* 0x0000000b07007c0c */ /* 0x000fe2000bf46120 */
[----:B------:R-:W-:Y:S02]  /*b120*/  UIADD3 UR5, UP0, UPT, UR4, UR6, URZ ;  /* 0x0000000604057290 */ /* 0x000fe4000ff1e0ff */
[C---:B------:R-:W-:Y:S02]  /*b130*/  IMAD.WIDE.U32 R10, R0.reuse, UR6, R24 ;  /* 0x00000006000a7c25 */ /* 0x040fe4000f8e0018 */
[----:B------:R-:W-:Y:S02]  /*b140*/  UIADD3.X UR6, UPT, UPT, URZ, UR7, URZ, UP0, !UPT ;  /* 0x00000007ff067290 */ /* 0x000fe400087fe4ff */
[----:B------:R-:W-:Y:S02]  /*b150*/  IMAD R13, R0, UR7, RZ ;  /* 0x00000007000d7c24 */ /* 0x000fe4000f8e02ff */
[----:B------:R-:W-:-:S02]  /*b160*/  @!P1 IMAD R5, R2, UR9, RZ ;  /* 0x0000000902059c24 */ /* 0x000fc4000f8e02ff */
[----:B------:R-:W-:Y:S01]  /*b170*/  @!P0 IMAD R9, R4, UR9, RZ ;  /* 0x0000000904098c24 */ /* 0x000fe2000f8e02ff */
[----:B------:R-:W-:Y:S01]  /*b180*/  ISETP.GE.U32.AND P3, PT, R10, UR10, PT ;  /* 0x0000000a0a007c0c */ /* 0x000fe2000bf66070 */
[----:B------:R2:W-:Y:S01]  /*b190*/  @!P5 STS.128 [R3], R20 ;  /* 0x000000140300d388 */ /* 0x0005e20000000c00 */
[----:B------:R-:W-:Y:S01]  /*b1a0*/  IADD3 R11, PT, PT, R11, R13, RZ ;  /* 0x0000000d0b0b7210 */ /* 0x000fe20007ffe0ff */
[----:B------:R-:W-:Y:S02]  /*b1b0*/  @!P1 IMAD R5, R6, UR14, R5 ;  /* 0x0000000e06059c24 */ /* 0x000fe4000f8e0205 */
[----:B------:R-:W-:Y:S01]  /*b1c0*/  IMAD.WIDE.U32 R16, R0, UR5, R24 ;  /* 0x0000000500107c25 */ /* 0x000fe2000f8e0018 */
[----:B------:R-:W-:-:S03]  /*b1d0*/  ISETP.GE.U32.AND.EX P3, PT, R11, UR11, PT, P3 ;  /* 0x0000000b0b007c0c */ /* 0x000fc6000bf66130 */
[----:B------:R-:W-:Y:S01]  /*b1e0*/  IMAD R27, R0, UR6, RZ ;  /* 0x00000006001b7c24 */ /* 0x000fe2000f8e02ff */
[----:B------:R-:W-:Y:S01]  /*b1f0*/  ISETP.GE.U32.AND P4, PT, R16, UR10, PT ;  /* 0x0000000a10007c0c */ /* 0x000fe2000bf86070 */
[----:B--2---:R-:W-:-:S04]  /*b200*/  @!P1 IMAD.WIDE.U32 R20, R6, UR9, RZ ;  /* 0x0000000906149c25 */ /* 0x004fc8000f8e00ff */
[C---:B------:R-:W-:Y:S02]  /*b210*/  @!P0 IMAD R6, R8.reuse, UR14, R9 ;  /* 0x0000000e08068c24 */ /* 0x040fe4000f8e0209 */
[----:B------:R-:W-:Y:S02]  /*b220*/  @!P0 IMAD.WIDE.U32 R22, R8, UR9, RZ ;  /* 0x0000000908168c25 */ /* 0x000fe4000f8e00ff */
[----:B------:R-:W2:Y:S01]  /*b230*/  @!P2 LDC.64 R8, c[0x0][0x380] ;  /* 0x0000e000ff08ab82 */ /* 0x000ea20000000a00 */
[----:B------:R-:W-:Y:S02]  /*b240*/  IADD3 R2, PT, PT, R17, R27, RZ ;  /* 0x0000001b11027210 */ /* 0x000fe40007ffe0ff */
        /* <DEDUP_REMOVED lines=11> */
[----:B------:R-:W-:Y:S01]  /*b300*/  @!P2 IMAD.WIDE.U32 R22, R12, UR9, RZ ;  /* 0x000000090c16ac25 */ /* 0x000fe2000f8e00ff */
[----:B------:R-:W1:Y:S03]  /*b310*/  @!P4 LDC.64 R18, c[0x0][0x380] ;  /* 0x0000e000ff12cb82 */ /* 0x000e660000000a00 */
[----:B------:R-:W-:Y:S01]  /*b320*/  @!P3 IMAD R11, R11, UR9, RZ ;  /* 0x000000090b0bbc24 */ /* 0x000fe2000f8e02ff */
[----:B--2---:R-:W-:-:S02]  /*b330*/  @!P2 LEA R12, P5, R22, R8, 0x4 ;  /* 0x00000008160ca211 */ /* 0x004fc400078a20ff */
[----:B------:R-:W-:Y:S01]  /*b340*/  @!P2 IADD3 R13, PT, PT, R23, R13, RZ ;  /* 0x0000000d170da210 */ /* 0x000fe20007ffe0ff */
[----:B------:R-:W-:Y:S02]  /*b350*/  @!P4 IMAD R17, R2, UR9, RZ ;  /* 0x000000090211cc24 */ /* 0x000fe4000f8e02ff */
[----:B------:R-:W-:Y:S01]  /*b360*/  @!P3 IMAD R2, R10, UR14, R11 ;  /* 0x0000000e0a02bc24 */ /* 0x000fe2000f8e020b */
[----:B------:R-:W-:Y:S01]  /*b370*/  @!P2 LEA.HI.X R13, R22, R9, R13, 0x4, P5 ;  /* 0x00000009160da211 */ /* 0x000fe200028f240d */
[----:B------:R-:W-:Y:S02]  /*b380*/  @!P3 IMAD.WIDE.U32 R22, R10, UR9, RZ ;  /* 0x000000090a16bc25 */ /* 0x000fe4000f8e00ff */
[----:B------:R1:W2:Y:S02]  /*b390*/  @!P0 LDG.E.128 R8, desc[UR12][R20.64] ;  /* 0x0000000c14088981 */ /* 0x0002a4000c1e1d00 */
[C---:B------:R-:W-:Y:S02]  /*b3a0*/  @!P4 IMAD R17, R16.reuse, UR14, R17 ;  /* 0x0000000e1011cc24 */ /* 0x040fe4000f8e0211 */
[----:B------:R-:W-:Y:S01]  /*b3b0*/  @!P4 IMAD.WIDE.U32 R26, R16, UR9, RZ ;  /* 0x00000009101acc25 */ /* 0x000fe2000f8e00ff */
[----:B0-----:R-:W-:-:S02]  /*b3c0*/  @!P3 LEA R16, P5, R22, R14, 0x4 ;  /* 0x0000000e1610b211 */ /* 0x001fc400078a20ff */
        /* <DEDUP_REMOVED lines=19> */
[C---:B------:R-:W-:Y:S02]  /*b500*/  IMAD R27, R0.reuse, UR6, RZ ;  /* 0x00000006001b7c24 */ /* 0x040fe4000f8e02ff */
[----:B0-----:R-:W-:Y:S01]  /*b510*/  IMAD.WIDE.U32 R8, R0, UR5, R24 ;  /* 0x0000000500087c25 */ /* 0x001fe2000f8e0018 */
[----:B------:R-:W-:-:S07]  /*b520*/  UIADD3 UR5, UP0, UPT, UR4, UR5, URZ ;  /* 0x0000000504057290 */ /* 0x000fce000ff1e0ff */
[----:B------:R-:W0:Y:S01]  /*b530*/  @!P1 LDC.64 R10, c[0x0][0x380] ;  /* 0x0000e000ff0a9b82 */ /* 0x000e220000000a00 */
[----:B------:R-:W-:Y:S02]  /*b540*/  ISETP.GE.U32.AND P0, PT, R8, UR10, PT ;  /* 0x0000000a08007c0c */ /* 0x000fe4000bf06070 */
[----:B------:R-:W-:Y:S01]  /*b550*/  IADD3 R4, PT, PT, R9, R27, RZ ;  /* 0x0000001b09047210 */ /* 0x000fe20007ffe0ff */
[----:B------:R-:W-:-:S03]  /*b560*/  UIADD3.X UR6, UPT, UPT, URZ, UR6, URZ, UP0, !UPT ;  /* 0x00000006ff067290 */ /* 0x000fc600087fe4ff */
[----:B------:R-:W-:Y:S01]  /*b570*/  ISETP.GE.U32.AND.EX P0, PT, R4, UR11, PT, P0 ;  /* 0x0000000b04007c0c */ /* 0x000fe2000bf06100 */
[----:B----4-:R1:W-:Y:S01]  /*b580*/  @!P2 STS.128 [R3], R12 ;  /* 0x0000000c0300a388 */ /* 0x0103e20000000c00 */
[----:B------:R-:W-:Y:S01]  /*b590*/  UIADD3 UR8, UP0, UPT, UR4, UR5, URZ ;  /* 0x0000000504087290 */ /* 0x000fe2000ff1e0ff */
[----:B------:R-:W-:Y:S02]  /*b5a0*/  IMAD R5, R0, UR6, RZ ;  /* 0x0000000600057c24 */ /* 0x000fe4000f8e02ff */
[----:B-----5:R2:W-:Y:S01]  /*b5b0*/  @!P3 STS.128 [R3], R16 ;  /* 0x000000100300b388 */ /* 0x0205e20000000c00 */
[----:B------:R-:W-:Y:S01]  /*b5c0*/  UIADD3.X UR7, UPT, UPT, URZ, UR6, URZ, UP0, !UPT ;  /* 0x00000006ff077290 */ /* 0x000fe200087fe4ff */
[----:B------:R-:W-:Y:S02]  /*b5d0*/  @!P1 IMAD R7, R2, UR9, RZ ;  /* 0x0000000902079c24 */ /* 0x000fe4000f8e02ff */
[----:B-1----:R-:W-:Y:S01]  /*b5e0*/  IMAD.WIDE.U32 R12, R0, UR5, R24 ;  /* 0x00000005000c7c25 */ /* 0x002fe2000f8e0018 */
[----:B------:R-:W-:-:S03]  /*b5f0*/  UIADD3 UR5, UP0, UPT, UR4, UR8, URZ ;  /* 0x0000000804057290 */ /* 0x000fc6000ff1e0ff */
[----:B--2---:R-:W1:Y:S01]  /*b600*/  @!P0 LDC.64 R18, c[0x0][0x380] ;  /* 0x0000e000ff128b82 */ /* 0x004e620000000a00 */
[----:B------:R-:W-:Y:S02]  /*b610*/  ISETP.GE.U32.AND P3, PT, R12, UR10, PT ;  /* 0x0000000a0c007c0c */ /* 0x000fe4000bf66070 */
[----:B------:R-:W-:Y:S01]  /*b620*/  IADD3 R5, PT, PT, R13, R5, RZ ;  /* 0x000000050d057210 */ /* 0x000fe20007ffe0ff */
[C---:B------:R-:W-:Y:S01]  /*b630*/  IMAD R9, R0.reuse, UR7, RZ ;  /* 0x0000000700097c24 */ /* 0x040fe2000f8e02ff */
[----:B------:R2:W-:Y:S02]  /*b640*/  @!P4 STS.128 [R3], R20 ;  /* 0x000000140300c388 */ /* 0x0005e40000000c00 */
[----:B------:R-:W-:Y:S01]  /*b650*/  ISETP.GE.U32.AND.EX P3, PT, R5, UR11, PT, P3 ;  /* 0x0000000b05007c0c */ /* 0x000fe2000bf66130 */
[----:B------:R-:W-:Y:S01]  /*b660*/  IMAD.WIDE.U32 R16, R0, UR8, R24 ;  /* 0x0000000800107c25 */ /* 0x000fe2000f8e0018 */
[----:B------:R-:W-:-:S03]  /*b670*/  UIADD3.X UR7, UPT, UPT, URZ, UR7, URZ, UP0, !UPT ;  /* 0x00000007ff077290 */ /* 0x000fc600087fe4ff */
[----:B------:R-:W-:Y:S01]  /*b680*/  @!P1 IMAD R7, R6, UR14, R7 ;  /* 0x0000000e06079c24 */ /* 0x000fe2000f8e0207 */
[----:B------:R-:W-:Y:S01]  /*b690*/  IADD3 R2, PT, PT, R17, R9, RZ ;  /* 0x0000000911027210 */ /* 0x000fe20007ffe0ff */
[----:B------:R-:W-:Y:S01]  /*b6a0*/  IMAD.WIDE.U32 R14, R0, UR5, R24 ;  /* 0x00000005000e7c25 */ /* 0x000fe2000f8e0018 */
[----:B------:R-:W-:-:S03]  /*b6b0*/  ISETP.GE.U32.AND P2, PT, R16, UR10, PT ;  /* 0x0000000a10007c0c */ /* 0x000fc6000bf46070 */
[----:B--2---:R-:W-:-:S04]  /*b6c0*/  @!P1 IMAD.WIDE.U32 R20, R6, UR9, RZ ;  /* 0x0000000906149c25 */ /* 0x004fc8000f8e00ff */
[----:B------:R-:W-:Y:S01]  /*b6d0*/  @!P1 IMAD.IADD R7, R21, 0x1, R7 ;  /* 0x0000000115079824 */ /* 0x000fe200078e0207 */
[----:B0-----:R-:W-:Y:S01]  /*b6e0*/  @!P1 LEA R6, P4, R20, R10, 0x4 ;  /* 0x0000000a14069211 */ /* 0x001fe200078820ff */
[----:B------:R-:W-:Y:S01]  /*b6f0*/  IMAD R9, R0, UR7, RZ ;  /* 0x0000000700097c24 */ /* 0x000fe2000f8e02ff */
[----:B------:R-:W-:Y:S01]  /*b700*/  ISETP.GE.U32.AND.EX P2, PT, R2, UR11, PT, P2 ;  /* 0x0000000b02007c0c */ /* 0x000fe2000bf46120 */
[----:B------:R-:W-:Y:S01]  /*b710*/  @!P0 IMAD R13, R4, UR9, RZ ;  /* 0x00000009040d8c24 */ /* 0x000fe2000f8e02ff */
[----:B------:R-:W-:Y:S02]  /*b720*/  @!P1 LEA.HI.X R7, R20, R11, R7, 0x4, P4 ;  /* 0x0000000b14079211 */ /* 0x000fe400020f2407 */
[----:B------:R-:W-:Y:S01]  /*b730*/  ISETP.GE.U32.AND P4, PT, R14, UR10, PT ;  /* 0x0000000a0e007c0c */ /* 0x000fe2000bf86070 */
[----:B------:R-:W0:Y:S01]  /*b740*/  @!P3 LDC.64 R10, c[0x0][0x380] ;  /* 0x0000e000ff0abb82 */ /* 0x000e220000000a00 */
[----:B------:R-:W-:Y:S01]  /*b750*/  IADD3 R9, PT, PT, R15, R9, RZ ;  /* 0x000000090f097210 */ /* 0x000fe20007ffe0ff */
[----:B------:R-:W-:-:S03]  /*b760*/  @!P0 IMAD.WIDE.U32 R26, R8, UR9, RZ ;  /* 0x00000009081a8c25 */ /* 0x000fc6000f8e00ff */
[----:B------:R-:W-:Y:S01]  /*b770*/  ISETP.GE.U32.AND.EX P4, PT, R9, UR11, PT, P4 ;  /* 0x0000000b09007c0c */ /* 0x000fe2000bf86140 */
[----:B------:R-:W-:Y:S01]  /*b780*/  @!P0 IMAD R13, R8, UR14, R13 ;  /* 0x0000000e080d8c24 */ /* 0x000fe2000f8e020d */
[----:B-1----:R-:W-:Y:S01]  /*b790*/  @!P0 LEA R22, P5, R26, R18, 0x4 ;  /* 0x000000121a168211 */ /* 0x002fe200078a20ff */
[----:B------:R-:W-:Y:S01]  /*b7a0*/  @!P3 IMAD R5, R5, UR9, RZ ;  /* 0x000000090505bc24 */ /* 0x000fe2000f8e02ff */
[----:B------:R-:W1:Y:S02]  /*b7b0*/  @!P2 LDC.64 R20, c[0x0][0x380] ;  /* 0x0000e000ff14ab82 */ /* 0x000e640000000a00 */
[----:B------:R-:W-:Y:S01]  /*b7c0*/  @!P0 IADD3 R4, PT, PT, R27, R13, RZ ;  /* 0x0000000d1b048210 */ /* 0x000fe20007ffe0ff */
[----:B------:R-:W-:-:S03]  /*b7d0*/  @!P3 IMAD R8, R12, UR14, R5 ;  /* 0x0000000e0c08bc24 */ /* 0x000fc6000f8e0205 */
[----:B------:R-:W-:Y:S02]  /*b7e0*/  @!P0 LEA.HI.X R23, R26, R19, R4, 0x4, P5 ;  /* 0x000000131a178211 */ /* 0x000fe400028f2404 */
[----:B------:R-:W2:Y:S01]  /*b7f0*/  @!P1 LDG.E.128 R4, desc[UR12][R6.64] ;  /* 0x0000000c06049981 */ /* 0x000ea2000c1e1d00 */
[----:B------:R-:W3:Y:S01]  /*b800*/  @!P4 LDC.64 R18, c[0x0][0x380] ;  /* 0x0000e000ff12cb82 */ /* 0x000ee20000000a00 */
[----:B------:R-:W-:-:S05]  /*b810*/  @!P3 IMAD.WIDE.U32 R26, R12, UR9, RZ ;  /* 0x000000090c1abc25 */ /* 0x000fca000f8e00ff */
[----:B------:R-:W-:Y:S02]  /*b820*/  @!P3 IADD3 R8, PT, PT, R27, R8, RZ ;  /* 0x000000081b08b210 */ /* 0x000fe40007ffe0ff */
[----:B0-----:R-:W-:Y:S01]  /*b830*/  @!P3 LEA R12, P5, R26, R10, 0x4 ;  /* 0x0000000a1a0cb211 */ /* 0x001fe200078a20ff */
[----:B------:R-:W-:Y:S02]  /*b840*/  @!P2 IMAD R15, R2, UR9, RZ ;  /* 0x00000009020fac24 */ /* 0x000fe4000f8e02ff */
[----:B------:R-:W-:Y:S01]  /*b850*/  @!P4 IMAD R27, R9, UR9, RZ ;  /* 0x00000009091bcc24 */ /* 0x000fe2000f8e02ff */
[----:B------:R-:W-:Y:S01]  /*b860*/  @!P3 LEA.HI.X R13, R26, R11, R8, 0x4, P5 ;  /* 0x0000000b1a0db211 */ /* 0x000fe200028f2408 */
[C---:B------:R-:W-:Y:S01]  /*b870*/  @!P2 IMAD R15, R16.reuse, UR14, R15 ;  /* 0x0000000e100fac24 */ /* 0x040fe2000f8e020f */
[----:B------:R0:W4:Y:S01]  /*b880*/  @!P0 LDG.E.128 R8, desc[UR12][R22.64] ;  /* 0x0000000c16088981 */ /* 0x000122000c1e1d00 */
[----:B------:R-:W-:-:S04]  /*b890*/  @!P2 IMAD.WIDE.U32 R16, R16, UR9, RZ ;  /* 0x000000091010ac25 */ /* 0x000fc8000f8e00ff */
[----:B------:R-:W-:Y:S01]  /*b8a0*/  @!P2 IMAD.IADD R15, R17, 0x1, R15 ;  /* 0x00000001110fa824 */ /* 0x000fe200078e020f */
[----:B-1----:R-:W-:Y:S01]  /*b8b0*/  @!P2 LEA R20, P5, R16, R20, 0x4 ;  /* 0x000000141014a211 */ /* 0x002fe200078a20ff */
[C---:B------:R-:W-:Y:S02]  /*b8c0*/  @!P4 IMAD R2, R14.reuse, UR14, R27 ;  /* 0x0000000e0e02cc24 */ /* 0x040fe4000f8e021b */
[----:B0-----:R-:W-:Y:S01]  /*b8d0*/  @!P4 IMAD.WIDE.U32 R22, R14, UR9, RZ ;  /* 0x000000090e16cc25 */ /* 0x001fe2000f8e00ff */
[----:B------:R-:W-:Y:S02]  /*b8e0*/  @!P2 LEA.HI.X R21, R16, R21, R15, 0x4, P5 ;  /* 0x000000151015a211 */ /* 0x000fe400028f240f */
[----:B------:R-:W5:Y:S01]  /*b8f0*/  @!P3 LDG.E.128 R12, desc[UR12][R12.64] ;  /* 0x0000000c0c0cb981 */ /* 0x000f62000c1e1d00 */
[----:B---3--:R-:W-:Y:S02]  /*b900*/  @!P4 LEA R26, P5, R22, R18, 0x4 ;  /* 0x00000012161ac211 */ /* 0x008fe400078a20ff */
[----:B------:R-:W-:-:S04]  /*b910*/  @!P4 IADD3 R2, PT, PT, R23, R2, RZ ;  /* 0x000000021702c210 */ /* 0x000fc80007ffe0ff */
[----:B------:R-:W-:Y:S02]  /*b920*/  @!P4 LEA.HI.X R27, R22, R19, R2, 0x4, P5 ;  /* 0x00000013161bc211 */ /* 0x000fe400028f2402 */
[----:B------:R-:W3:Y:S04]  /*b930*/  @!P2 LDG.E.128 R16, desc[UR12][R20.64] ;  /* 0x0000000c1410a981 */ /* 0x000ee8000c1e1d00 */
[----:B------:R0:W3:Y:S01]  /*b940*/  @!P4 LDG.E.128 R20, desc[UR12][R26.64] ;  /* 0x0000000c1a14c981 */ /* 0x0000e2000c1e1d00 */
[----:B------:R-:W-:-:S04]  /*b950*/  UIADD3 UR5, UP0, UPT, UR4, UR5, URZ ;  /* 0x0000000504057290 */ /* 0x000fc8000ff1e0ff */
[----:B------:R-:W-:Y:S02]  /*b960*/  UIADD3.X UR7, UPT, UPT, URZ, UR7, URZ, UP0, !UPT ;  /* 0x00000007ff077290 */ /* 0x000fe400087fe4ff */
[----:B------:R-:W-:-:S04]  /*b970*/  IMAD.WIDE.U32 R28, R0, UR5, R24 ;  /* 0x00000005001c7c25 */ /* 0x000fc8000f8e0018 */
[----:B------:R-:W-:Y:S01]  /*b980*/  IMAD R2, R0, UR7, RZ ;  /* 0x0000000700027c24 */ /* 0x000fe2000f8e02ff */
[----:B------:R-:W-:-:S04]  /*b990*/  UIADD3 UR5, UP0, UPT, UR4, UR5, URZ ;  /* 0x0000000504057290 */ /* 0x000fc8000ff1e0ff */
[----:B------:R-:W-:Y:S02]  /*b9a0*/  UIADD3.X UR7, UPT, UPT, URZ, UR7, URZ, UP0, !UPT ;  /* 0x00000007ff077290 */ /* 0x000fe400087fe4ff */
[----:B------:R-:W-:-:S04]  /*b9b0*/  UIADD3 UR6, UP0, UPT, UR4, UR5, URZ ;  /* 0x0000000504067290 */ /* 0x000fc8000ff1e0ff */
[----:B0-----:R-:W-:Y:S01]  /*b9c0*/  IMAD R27, R0, UR7, RZ ;  /* 0x00000007001b7c24 */ /* 0x001fe2000f8e02ff */
[----:B------:R-:W-:Y:S01]  /*b9d0*/  UIADD3.X UR7, UPT, UPT, URZ, UR7, URZ, UP0, !UPT ;  /* 0x00000007ff077290 */ /* 0x000fe200087fe4ff */
[----:B--2---:R0:W-:Y:S01]  /*b9e0*/  @!P1 STS.128 [R3], R4 ;  /* 0x0000000403009388 */ /* 0x0041e20000000c00 */
[----:B------:R-:W-:Y:S02]  /*b9f0*/  ISETP.GE.U32.AND P1, PT, R28, UR10, PT ;  /* 0x0000000a1c007c0c */ /* 0x000fe4000bf26070 */
[----:B0-----:R-:W-:-:S04]  /*ba00*/  IADD3 R5, PT, PT, R29, R2, RZ ;  /* 0x000000021d057210 */ /* 0x001fc80007ffe0ff */
[----:B------:R-:W-:Y:S01]  /*ba10*/  ISETP.GE.U32.AND.EX P1, PT, R5, UR11, PT, P1 ;  /* 0x0000000b05007c0c */ /* 0x000fe2000bf26110 */
[----:B------:R-:W-:Y:S01]  /*ba20*/  IMAD.WIDE.U32 R6, R0, UR5, R24 ;  /* 0x0000000500067c25 */ /* 0x000fe2000f8e0018 */
[----:B----4-:R0:W-:Y:S02]  /*ba30*/  @!P0 STS.128 [R3], R8 ;  /* 0x0000000803008388 */ /* 0x0101e40000000c00 */
[----:B------:R-:W-:Y:S02]  /*ba40*/  ISETP.GE.U32.AND P0, PT, R6, UR10, PT ;  /* 0x0000000a06007c0c */ /* 0x000fe4000bf06070 */
[----:B------:R-:W-:Y:S01]  /*ba50*/  IADD3 R2, PT, PT, R7, R27, RZ ;  /* 0x0000001b07027210 */ /* 0x000fe20007ffe0ff */
[----:B------:R-:W-:-:S03]  /*ba60*/  IMAD R7, R0, UR7, RZ ;  /* 0x0000000700077c24 */ /* 0x000fc6000f8e02ff */
[----:B------:R-:W-:-:S03]  /*ba70*/  ISETP.GE.U32.AND.EX P0, PT, R2, UR11, PT, P0 ;  /* 0x0000000b02007c0c */ /* 0x000fc6000bf06100 */
[----:B------:R-:W1:Y:S01]  /*ba80*/  @!P1 LDC.64 R26, c[0x0][0x380] ;  /* 0x0000e000ff1a9b82 */ /* 0x000e620000000a00 */
[----:B0-----:R-:W-:Y:S01]  /*ba90*/  IMAD.WIDE.U32 R8, R0, UR6, R24 ;  /* 0x0000000600087c25 */ /* 0x001fe2000f8e0018 */
[----:B------:R-:W-:-:S03]  /*baa0*/  UIADD3 UR6, UP0, UPT, UR4, UR6, URZ ;  /* 0x0000000604067290 */ /* 0x000fc6000ff1e0ff */
[----:B------:R-:W-:Y:S01]  /*bab0*/  IMAD.IADD R4, R9, 0x1, R7 ;  /* 0x0000000109047824 */ /* 0x000fe200078e0207 */
[----:B------:R-:W-:Y:S01]  /*bac0*/  ISETP.GE.U32.AND P5, PT, R8, UR10, PT ;  /* 0x0000000a08007c0c */ /* 0x000fe2000bfa6070 */
[----:B-----5:R0:W-:Y:S01]  /*bad0*/  @!P3 STS.128 [R3], R12 ;  /* 0x0000000c0300b388 */ /* 0x0201e20000000c00 */
[----:B------:R-:W-:Y:S02]  /*bae0*/  UIADD3.X UR7, UPT, UPT, URZ, UR7, URZ, UP0, !UPT ;  /* 0x00000007ff077290 */ /* 0x000fe400087fe4ff */
[----:B------:R-:W-:Y:S01]  /*baf0*/  ISETP.GE.U32.AND.EX P5, PT, R4, UR11, PT, P5 ;  /* 0x0000000b04007c0c */ /* 0x000fe2000bfa6150 */
[----:B---3--:R2:W-:Y:S01]  /*bb00*/  @!P2 STS.128 [R3], R16 ;  /* 0x000000100300a388 */ /* 0x0085e20000000c00 */
[----:B------:R-:W-:Y:S01]  /*bb10*/  @!P1 IMAD R5, R5, UR9, RZ ;  /* 0x0000000905059c24 */ /* 0x000fe2000f8e02ff */
[----:B------:R-:W-:Y:S01]  /*bb20*/  UIADD3 UR5, UP0, UPT, UR4, UR6, URZ ;  /* 0x0000000604057290 */ /* 0x000fe2000ff1e0ff */
[----:B------:R-:W-:Y:S02]  /*bb30*/  IMAD R9, R0, UR7, RZ ;  /* 0x0000000700097c24 */ /* 0x000fe4000f8e02ff */
[C---:B------:R-:W-:Y:S01]  /*bb40*/  @!P1 IMAD R5, R28.reuse, UR14, R5 ;  /* 0x0000000e1c059c24 */ /* 0x040fe2000f8e0205 */
[----:B------:R-:W-:Y:S01]  /*bb50*/  UIADD3.X UR7, UPT, UPT, URZ, UR7, URZ, UP0, !UPT ;  /* 0x00000007ff077290 */ /* 0x000fe200087fe4ff */
[----:B------:R-:W-:-:S04]  /*bb60*/  @!P1 IMAD.WIDE.U32 R28, R28, UR9, RZ ;  /* 0x000000091c1c9c25 */ /* 0x000fc8000f8e00ff */
[--C-:B0-----:R-:W-:Y:S01]  /*bb70*/  IMAD.WIDE.U32 R12, R0, UR6, R24.reuse ;  /* 0x00000006000c7c25 */ /* 0x101fe2000f8e0018 */
[----:B------:R-:W0:Y:S08]  /*bb80*/  @!P5 LDC.64 R10, c[0x0][0x380] ;  /* 0x0000e000ff0adb82 */ /* 0x000e300000000a00 */
[----:B--2---:R-:W2:Y:S01]  /*bb90*/  @!P0 LDC.64 R18, c[0x0][0x380] ;  /* 0x0000e000ff128b82 */ /* 0x004ea20000000a00 */
[----:B-1----:R-:W-:Y:S01]  /*bba0*/  @!P1 LEA R26, P3, R28, R26, 0x4 ;  /* 0x0000001a1c1a9211 */ /* 0x002fe200078620ff */
[----:B------:R-:W-:Y:S01]  /*bbb0*/  IMAD.WIDE.U32 R14, R0, UR5, R24 ;  /* 0x00000005000e7c25 */ /* 0x000fe2000f8e0018 */
[----:B------:R-:W-:-:S02]  /*bbc0*/  @!P1 IADD3 R5, PT, PT, R29, R5, RZ ;  /* 0x000000051d059210 */ /* 0x000fc40007ffe0ff */
[----:B------:R-:W-:Y:S01]  /*bbd0*/  ISETP.GE.U32.AND P2, PT, R12, UR10, PT ;  /* 0x0000000a0c007c0c */ /* 0x000fe2000bf46070 */
[----:B------:R-:W-:Y:S01]  /*bbe0*/  IMAD R7, R0, UR7, RZ ;  /* 0x0000000700077c24 */ /* 0x000fe2000f8e02ff */
[----:B------:R-:W-:Y:S02]  /*bbf0*/  IADD3 R9, PT, PT, R13, R9, RZ ;  /* 0x000000090d097210 */ /* 0x000fe40007ffe0ff */
[----:B------:R-:W-:Y:S01]  /*bc00*/  @!P1 LEA.HI.X R27, R28, R27, R5, 0x4, P3 ;  /* 0x0000001b1c1b9211 */ /* 0x000fe200018f2405 */
[----:B------:R-:W-:Y:S01]  /*bc10*/  @!P0 IMAD R5, R2, UR9, RZ ;  /* 0x0000000902058c24 */ /* 0x000fe2000f8e02ff */
[----:B------:R-:W-:Y:S02]  /*bc20*/  ISETP.GE.U32.AND.EX P2, PT, R9, UR11, PT, P2 ;  /* 0x0000000b09007c0c */ /* 0x000fe4000bf46120 */
[----:B------:R-:W-:Y:S02]  /*bc30*/  ISETP.GE.U32.AND P3, PT, R14, UR10, PT ;  /* 0x0000000a0e007c0c */ /* 0x000fe4000bf66070 */
[----:B------:R-:W-:Y:S01]  /*bc40*/  IADD3 R2, PT, PT, R15, R7, RZ ;  /* 0x000000070f027210 */ /* 0x000fe20007ffe0ff */
[----:B------:R1:W-:Y:S01]  /*bc50*/  @!P4 STS.128 [R3], R20 ;  /* 0x000000140300c388 */ /* 0x0003e20000000c00 */
[----:B------:R-:W-:-:S02]  /*bc60*/  @!P0 IMAD R5, R6, UR14, R5 ;  /* 0x0000000e06058c24 */ /* 0x000fc4000f8e0205 */
[----:B------:R-:W-:Y:S01]  /*bc70*/  ISETP.GE.U32.AND.EX P3, PT, R2, UR11, PT, P3 ;  /* 0x0000000b02007c0c */ /* 0x000fe2000bf66130 */
[----:B------:R-:W-:Y:S02]  /*bc80*/  @!P5 IMAD R13, R4, UR9, RZ ;  /* 0x00000009040ddc24 */ /* 0x000fe4000f8e02ff */
[----:B------:R-:W-:Y:S02]  /*bc90*/  @!P5 IMAD.WIDE.U32 R28, R8, UR9, RZ ;  /* 0x00000009081cdc25 */ /* 0x000fe4000f8e00ff */
[----:B------:R-:W3:Y:S02]  /*bca0*/  @!P2 LDC.64 R16, c[0x0][0x380] ;  /* 0x0000e000ff10ab82 */ /* 0x000ee40000000a00 */
[----:B-1----:R-:W-:-:S04]  /*bcb0*/  @!P0 IMAD.WIDE.U32 R22, R6, UR9, RZ ;  /* 0x0000000906168c25 */ /* 0x002fc8000f8e00ff */
[----:B------:R-:W-:Y:S01]  /*bcc0*/  @!P0 IMAD.IADD R4, R23, 0x1, R5 ;  /* 0x0000000117048824 */ /* 0x000fe200078e0205 */
[----:B--2---:R-:W-:Y:S01]  /*bcd0*/  @!P0 LEA R20, P4, R22, R18, 0x4 ;  /* 0x0000001216148211 */ /* 0x004fe200078820ff */
[----:B------:R-:W-:-:S03]  /*bce0*/  @!P5 IMAD R13, R8, UR14, R13 ;  /* 0x0000000e080ddc24 */ /* 0x000fc6000f8e020d */
[----:B------:R-:W-:Y:S02]  /*bcf0*/  @!P0 LEA.HI.X R21, R22, R19, R4, 0x4, P4 ;  /* 0x0000001316158211 */ /* 0x000fe400020f2404 */
[----:B------:R1:W2:Y:S01]  /*bd00*/  @!P1 LDG.E.128 R4, desc[UR12][R26.64] ;  /* 0x0000000c1a049981 */ /* 0x0002a2000c1e1d00 */
[----:B------:R-:W4:Y:S01]  /*bd10*/  @!P3 LDC.64 R18, c[0x0][0x380] ;  /* 0x0000e000ff12bb82 */ /* 0x000f220000000a00 */
[----:B0-----:R-:W-:Y:S01]  /*bd20*/  @!P5 LEA R22, P4, R28, R10, 0x4 ;  /* 0x0000000a1c16d211 */ /* 0x001fe200078820ff */
[----:B------:R-:W-:Y:S01]  /*bd30*/  @!P2 IMAD R9, R9, UR9, RZ ;  /* 0x000000090909ac24 */ /* 0x000fe2000f8e02ff */
[----:B------:R-:W-:-:S04]  /*bd40*/  @!P5 IADD3 R13, PT, PT, R29, R13, RZ ;  /* 0x0000000d1d0dd210 */ /* 0x000fc80007ffe0ff */
[----:B------:R-:W-:Y:S01]  /*bd50*/  @!P5 LEA.HI.X R23, R28, R11, R13, 0x4, P4 ;  /* 0x0000000b1c17d211 */ /* 0x000fe200020f240d */
[----:B------:R-:W-:Y:S02]  /*bd60*/  @!P2 IMAD R13, R12, UR14, R9 ;  /* 0x0000000e0c0dac24 */ /* 0x000fe4000f8e0209 */
[----:B------:R0:W5:Y:S01]  /*bd70*/  @!P0 LDG.E.128 R8, desc[UR12][R20.64] ;  /* 0x0000000c14088981 */ /* 0x000162000c1e1d00 */
[----:B------:R-:W-:Y:S02]  /*bd80*/  @!P3 IMAD R15, R2, UR9, RZ ;  /* 0x00000009020fbc24 */ /* 0x000fe4000f8e02ff */
[----:B-1----:R-:W-:-:S04]  /*bd90*/  @!P3 IMAD.WIDE.U32 R26, R14, UR9, RZ ;  /* 0x000000090e1abc25 */ /* 0x002fc8000f8e00ff */
[----:B0-----:R-:W-:-:S04]  /*bda0*/  @!P2 IMAD.WIDE.U32 R20, R12, UR9, RZ ;  /* 0x000000090c14ac25 */ /* 0x001fc8000f8e00ff */
[----:B------:R-:W-:Y:S01]  /*bdb0*/  @!P3 IMAD R2, R14, UR14, R15 ;  /* 0x0000000e0e02bc24 */ /* 0x000fe2000f8e020f */
[C---:B---3--:R-:W-:Y:S02]  /*bdc0*/  @!P2 LEA R16, P4, R20.reuse, R16, 0x4 ;  /* 0x000000101410a211 */ /* 0x048fe400078820ff */
[----:B------:R-:W-:Y:S02]  /*bdd0*/  @!P2 IADD3 R28, PT, PT, R21, R13, RZ ;  /* 0x0000000d151ca210 */ /* 0x000fe40007ffe0ff */
[----:B------:R-:W3:Y:S01]  /*bde0*/  @!P5 LDG.E.128 R12, desc[UR12][R22.64] ;  /* 0x0000000c160cd981 */ /* 0x000ee2000c1e1d00 */
[----:B------:R-:W-:Y:S02]  /*bdf0*/  @!P3 IADD3 R2, PT, PT, R27, R2, RZ ;  /* 0x000000021b02b210 */ /* 0x000fe40007ffe0ff */
[----:B------:R-:W-:Y:S02]  /*be00*/  @!P2 LEA.HI.X R17, R20, R17, R28, 0x4, P4 ;  /* 0x000000111411a211 */ /* 0x000fe400020f241c */
[----:B----4-:R-:W-:-:S04]  /*be10*/  @!P3 LEA R20, P4, R26, R18, 0x4 ;  /* 0x000000121a14b211 */ /* 0x010fc800078820ff */
[----:B------:R-:W-:Y:S02]  /*be20*/  @!P3 LEA.HI.X R21, R26, R19, R2, 0x4, P4 ;  /* 0x000000131a15b211 */ /* 0x000fe400020f2402 */
[----:B------:R-:W4:Y:S04]  /*be30*/  @!P2 LDG.E.128 R16, desc[UR12][R16.64] ;  /* 0x0000000c1010a981 */ /* 0x000f28000c1e1d00 */
[----:B------:R-:W4:Y:S01]  /*be40*/  @!P3 LDG.E.128 R20, desc[UR12][R20.64] ;  /* 0x0000000c1414b981 */ /* 0x000f22000c1e1d00 */
[----:B------:R-:W-:-:S04]  /*be50*/  UIADD3 UR5, UP0, UPT, UR4, UR5, URZ ;  /* 0x0000000504057290 */ /* 0x000fc8000ff1e0ff */
[----:B------:R-:W-:-:S06]  /*be60*/  UIADD3.X UR7, UPT, UPT, URZ, UR7, URZ, UP0, !UPT ;  /* 0x00000007ff077290 */ /* 0x000fcc00087fe4ff */
[C---:B------:R-:W-:Y:S01]  /*be70*/  IMAD R27, R0.reuse, UR7, RZ ;  /* 0x00000007001b7c24 */ /* 0x040fe2000f8e02ff */
[----:B--2---:R0:W-:Y:S02]  /*be80*/  @!P1 STS.128 [R3], R4 ;  /* 0x0000000403009388 */ /* 0x0041e40000000c00 */
[----:B0-----:R-:W-:Y:S01]  /*be90*/  IMAD.WIDE.U32 R6, R0, UR5, R24 ;  /* 0x0000000500067c25 */ /* 0x001fe2000f8e0018 */
[----:B------:R-:W-:-:S04]  /*bea0*/  UIADD3 UR5, UP0, UPT, UR4, UR5, URZ ;  /* 0x0000000504057290 */ /* 0x000fc8000ff1e0ff */
[----:B------:R-:W-:Y:S01]  /*beb0*/  UIADD3.X UR7, UPT, UPT, URZ, UR7, URZ, UP0, !UPT ;  /* 0x00000007ff077290 */ /* 0x000fe200087fe4ff */
[----:B------:R-:W-:Y:S01]  /*bec0*/  IMAD.IADD R2, R7, 0x1, R27 ;  /* 0x0000000107027824 */ /* 0x000fe200078e021b */
[----:B-----5:R0:W-:Y:S01]  /*bed0*/  @!P0 STS.128 [R3], R8 ;  /* 0x0000000803008388 */ /* 0x0201e20000000c00 */
[----:B------:R-:W-:-:S03]  /*bee0*/  ISETP.GE.U32.AND P4, PT, R6, UR10, PT ;  /* 0x0000000a06007c0c */ /* 0x000fc6000bf86070 */
[----:B------:R-:W-:Y:S01]  /*bef0*/  IMAD R5, R0, UR7, RZ ;  /* 0x0000000700057c24 */ /* 0x000fe2000f8e02ff */
[----:B------:R-:W-:Y:S01]  /*bf00*/  ISETP.GE.U32.AND.EX P4, PT, R2, UR11, PT, P4 ;  /* 0x0000000b02007c0c */ /* 0x000fe2000bf86140 */
[----:B------:R-:W-:Y:S02]  /*bf10*/  UIADD3 UR6, UP0, UPT, UR4, UR5, URZ ;  /* 0x0000000504067290 */ /* 0x000fe4000ff1e0ff */
[----:B0-----:R-:W-:-:S03]  /*bf20*/  IMAD.WIDE.U32 R8, R0, UR5, R24 ;  /* 0x0000000500087c25 */ /* 0x001fc6000f8e0018 */
[----:B------:R-:W-:Y:S02]  /*bf30*/  ISETP.GE.U32.AND P1, PT, R8, UR10, PT ;  /* 0x0000000a08007c0c */ /* 0x000fe4000bf26070 */
[----:B------:R-:W-:Y:S01]  /*bf40*/  IADD3 R4, PT, PT, R9, R5, RZ ;  /* 0x0000000509047210 */ /* 0x000fe20007ffe0ff */
[----:B------:R-:W-:-:S03]  /*bf50*/  UIADD3.X UR7, UPT, UPT, URZ, UR7, URZ, UP0, !UPT ;  /* 0x00000007ff077290 */ /* 0x000fc600087fe4ff */
[----:B------:R-:W-:Y:S01]  /*bf60*/  ISETP.GE.U32.AND.EX P1, PT, R4, UR11, PT, P1 ;  /* 0x0000000b04007c0c */ /* 0x000fe2000bf26110 */
[----:B---3--:R0:W-:Y:S01]  /*bf70*/  @!P5 STS.128 [R3], R12 ;  /* 0x0000000c0300d388 */ /* 0x0081e20000000c00 */
[----:B------:R-:W-:-:S04]  /*bf80*/  IMAD.WIDE.U32 R10, R0, UR6, R24 ;  /* 0x00000006000a7c25 */ /* 0x000fc8000f8e0018 */
[----:B------:R-:W-:Y:S01]  /*bf90*/  IMAD R5, R0, UR7, RZ ;  /* 0x0000000700057c24 */ /* 0x000fe2000f8e02ff */
[----:B------:R-:W-:Y:S01]  /*bfa0*/  UIADD3 UR6, UP0, UPT, UR4, UR6, URZ ;  /* 0x0000000604067290 */ /* 0x000fe2000ff1e0ff */
[----:B------:R-:W-:Y:S01]  /*bfb0*/  ISETP.GE.U32.AND P0, PT, R10, UR10, PT ;  /* 0x0000000a0a007c0c */ /* 0x000fe2000bf06070 */
[----:B----4-:R1:W-:Y:S02]  /*bfc0*/  @!P2 STS.128 [R3], R16 ;  /* 0x000000100300a388 */ /* 0x0103e40000000c00 */
[----:B------:R-:W-:Y:S01]  /*bfd0*/  IADD3 R5, PT, PT, R11, R5, RZ ;  /* 0x000000050b057210 */ /* 0x000fe20007ffe0ff */
[----:B0-----:R-:W0:Y:S01]  /*bfe0*/  @!P4 LDC.64 R12, c[0x0][0x380] ;  /* 0x0000e000ff0ccb82 */ /* 0x001e220000000a00 */
[----:B------:R-:W-:Y:S02]  /*bff0*/  UIADD3.X UR7, UPT, UPT, URZ, UR7, URZ, UP0, !UPT ;  /* 0x00000007ff077290 */ /* 0x000fe400087fe4ff */
[----:B------:R-:W-:-:S05]  /*c000*/  ISETP.GE.U32.AND.EX P0, PT, R5, UR11, PT, P0 ;  /* 0x0000000b05007c0c */ /* 0x000fca000bf06100 */
[----:B-1----:R-:W1:Y:S01]  /*c010*/  @!P1 LDC.64 R18, c[0x0][0x380] ;  /* 0x0000e000ff129b82 */ /* 0x002e620000000a00 */
[----:B------:R-:W-:-:S04]  /*c020*/  IMAD.WIDE.U32 R14, R0, UR6, R24 ;  /* 0x00000006000e7c25 */ /* 0x000fc8000f8e0018 */
[----:B------:R-:W-:Y:S02]  /*c030*/  IMAD R9, R0, UR7, RZ ;  /* 0x0000000700097c24 */ /* 0x000fe4000f8e02ff */
[----:B------:R-:W-:Y:S01]  /*c040*/  @!P4 IMAD R7, R2, UR9, RZ ;  /* 0x000000090207cc24 */ /* 0x000fe2000f8e02ff */
[----:B------:R2:W-:Y:S02]  /*c050*/  @!P3 STS.128 [R3], R20 ;  /* 0x000000140300b388 */ /* 0x0005e40000000c00 */
[----:B------:R-:W-:Y:S01]  /*c060*/  IADD3 R2, PT, PT, R15, R9, RZ ;  /* 0x000000090f027210 */ /* 0x000fe20007ffe0ff */
[----:B------:R-:W-:Y:S01]  /*c070*/  @!P4 IMAD R7, R6, UR14, R7 ;  /* 0x0000000e0607cc24 */ /* 0x000fe2000f8e0207 */
[----:B------:R-:W-:Y:S01]  /*c080*/  UIADD3 UR6, UP0, UPT, UR4, UR6, URZ ;  /* 0x0000000604067290 */ /* 0x000fe2000ff1e0ff */
[----:B------:R-:W-:Y:S01]  /*c090*/  @!P1 IMAD R9, R4, UR9, RZ ;  /* 0x0000000904099c24 */ /* 0x000fe2000f8e02ff */
[----:B------:R-:W-:Y:S01]  /*c0a0*/  ISETP.GE.U32.AND P5, PT, R14, UR10, PT ;  /* 0x0000000a0e007c0c */ /* 0x000fe2000bfa6070 */
[----:B------:R-:W-:Y:S01]  /*c0b0*/  @!P1 IMAD.WIDE.U32 R26, R8, UR9, RZ ;  /* 0x00000009081a9c25 */ /* 0x000fe2000f8e00ff */
[----:B------:R-:W-:-:S02]  /*c0c0*/  UIADD3.X UR7, UPT, UPT, URZ, UR7, URZ, UP0, !UPT ;  /* 0x00000007ff077290 */ /* 0x000fc400087fe4ff */
[----:B------:R-:W-:Y:S01]  /*c0d0*/  ISETP.GE.U32.AND.EX P5, PT, R2, UR11, PT, P5 ;  /* 0x0000000b02007c0c */ /* 0x000fe2000bfa6150 */
[----:B------:R-:W-:Y:S02]  /*c0e0*/  @!P1 IMAD R9, R8, UR14, R9 ;  /* 0x0000000e08099c24 */ /* 0x000fe4000f8e0209 */
[----:B--2---:R-:W-:Y:S01]  /*c0f0*/  @!P4 IMAD.WIDE.U32 R22, R6, UR9, RZ ;  /* 0x000000090616cc25 */ /* 0x004fe2000f8e00ff */
[----:B------:R-:W2:Y:S03]  /*c100*/  @!P0 LDC.64 R20, c[0x0][0x380] ;  /* 0x0000e000ff148b82 */ /* 0x000ea60000000a00 */
[----:B------:R-:W-:Y:S01]  /*c110*/  @!P4 IMAD.IADD R7, R23, 0x1, R7 ;  /* 0x000000011707c824 */ /* 0x000fe200078e0207 */
[----:B0-----:R-:W-:Y:S02]  /*c120*/  @!P4 LEA R6, P2, R22, R12, 0x4 ;  /* 0x0000000c1606c211 */ /* 0x001fe400078420ff */
[----:B------:R-:W-:-:S02]  /*c130*/  @!P1 IADD3 R4, PT, PT, R27, R9, RZ ;  /* 0x000000091b049210 */ /* 0x000fc40007ffe0ff */
[----:B------:R-:W-:Y:S01]  /*c140*/  @!P4 LEA.HI.X R7, R22, R13, R7, 0x4, P2 ;  /* 0x0000000d1607c211 */ /* 0x000fe200010f2407 */
[----:B------:R-:W-:Y:S01]  /*c150*/  IMAD.WIDE.U32 R16, R0, UR6, R24 ;  /* 0x0000000600107c25 */ /* 0x000fe2000f8e0018 */
[----:B-1----:R-:W-:Y:S01]  /*c160*/  @!P1 LEA R8, P2, R26, R18, 0x4 ;  /* 0x000000121a089211 */ /* 0x002fe200078420ff */
[----:B------:R-:W0:Y:S02]  /*c170*/  @!P5 LDC.64 R12, c[0x0][0x380] ;  /* 0x0000e000ff0cdb82 */ /* 0x000e240000000a00 */
[----:B------:R-:W-:Y:S01]  /*c180*/  IMAD R15, R0, UR7, RZ ;  /* 0x00000007000f7c24 */ /* 0x000fe2000f8e02ff */
[----:B------:R-:W-:Y:S01]  /*c190*/  @!P1 LEA.HI.X R9, R26, R19, R4, 0x4, P2 ;  /* 0x000000131a099211 */ /* 0x000fe200010f2404 */
[----:B------:R-:W-:Y:S01]  /*c1a0*/  @!P0 IMAD R11, R5, UR9, RZ ;  /* 0x00000009050b8c24 */ /* 0x000fe2000f8e02ff */
[----:B------:R-:W-:Y:S01]  /*c1b0*/  ISETP.GE.U32.AND P3, PT, R16, UR10, PT ;  /* 0x0000000a10007c0c */ /* 0x000fe2000bf66070 */
[----:B------:R-:W3:Y:S01]  /*c1c0*/  @!P4 LDG.E.128 R4, desc[UR12][R6.64] ;  /* 0x0000000c0604c981 */ /* 0x000ee2000c1e1d00 */
[----:B------:R-:W-:Y:S01]  /*c1d0*/  IADD3 R15, PT, PT, R17, R15, RZ ;  /* 0x0000000f110f7210 */ /* 0x000fe20007ffe0ff */
[----:B------:R-:W-:-:S02]  /*c1e0*/  @!P0 IMAD R11, R10, UR14, R11 ;  /* 0x0000000e0a0b8c24 */ /* 0x000fc4000f8e020b */
[----:B------:R-:W-:Y:S01]  /*c1f0*/  @!P0 IMAD.WIDE.U32 R22, R10, UR9, RZ ;  /* 0x000000090a168c25 */ /* 0x000fe2000f8e00ff */
[----:B------:R-:W-:-:S04]  /*c200*/  ISETP.GE.U32.AND.EX P3, PT, R15, UR11, PT, P3 ;  /* 0x0000000b0f007c0c */ /* 0x000fc8000bf66130 */
[----:B------:R-:W-:Y:S02]  /*c210*/  @!P0 IADD3 R11, PT, PT, R23, R11, RZ ;  /* 0x0000000b170b8210 */ /* 0x000fe40007ffe0ff */
[----:B--2---:R-:W-:Y:S01]  /*c220*/  @!P0 LEA R18, P2, R22, R20, 0x4 ;  /* 0x0000001416128211 */ /* 0x004fe200078420ff */
[----:B------:R-:W-:-:S03]  /*c230*/  @!P5 IMAD R17, R2, UR9, RZ ;  /* 0x000000090211dc24 */ /* 0x000fc6000f8e02ff */
[----:B------:R-:W-:Y:S02]  /*c240*/  @!P0 LEA.HI.X R19, R22, R21, R11, 0x4, P2 ;  /* 0x0000001516138211 */ /* 0x000fe400010f240b */
[----:B------:R-:W2:Y:S01]  /*c250*/  @!P1 LDG.E.128 R8, desc[UR12][R8.64] ;  /* 0x0000000c08089981 */ /* 0x000ea2000c1e1d00 */
[----:B------:R-:W1:Y:S01]  /*c260*/  @!P3 LDC.64 R20, c[0x0][0x380] ;  /* 0x0000e000ff14bb82 */ /* 0x000e620000000a00 */
[C---:B------:R-:W-:Y:S02]  /*c270*/  @!P5 IMAD R17, R14.reuse, UR14, R17 ;  /* 0x0000000e0e11dc24 */ /* 0x040fe4000f8e0211 */
[----:B------:R-:W-:-:S04]  /*c280*/  @!P5 IMAD.WIDE.U32 R26, R14, UR9, RZ ;  /* 0x000000090e1adc25 */ /* 0x000fc8000f8e00ff */
[----:B------:R-:W-:Y:S01]  /*c290*/  @!P5 IMAD.IADD R2, R27, 0x1, R17 ;  /* 0x000000011b02d824 */ /* 0x000fe200078e0211 */
[----:B0-----:R-:W-:Y:S01]  /*c2a0*/  @!P5 LEA R22, P2, R26, R12, 0x4 ;  /* 0x0000000c1a16d211 */ /* 0x001fe200078420ff */
[----:B------:R-:W-:-:S03]  /*c2b0*/  @!P3 IMAD R15, R15, UR9, RZ ;  /* 0x000000090f0fbc24 */ /* 0x000fc6000f8e02ff */
[----:B------:R-:W-:Y:S01]  /*c2c0*/  @!P5 LEA.HI.X R23, R26, R13, R2, 0x4, P2 ;  /* 0x0000000d1a17d211 */ /* 0x000fe200010f2402 */
[C---:B------:R-:W-:Y:S02]  /*c2d0*/  @!P3 IMAD R2, R16.reuse, UR14, R15 ;  /* 0x0000000e1002bc24 */ /* 0x040fe4000f8e020f */
[----:B------:R-:W4:Y:S01]  /*c2e0*/  @!P0 LDG.E.128 R12, desc[UR12][R18.64] ;  /* 0x0000000c120c8981 */ /* 0x000f22000c1e1d00 */
[----:B------:R-:W-:-:S05]  /*c2f0*/  @!P3 IMAD.WIDE.U32 R26, R16, UR9, RZ ;  /* 0x00000009101abc25 */ /* 0x000fca000f8e00ff */
[----:B------:R-:W-:Y:S02]  /*c300*/  @!P3 IADD3 R2, PT, PT, R27, R2, RZ ;  /* 0x000000021b02b210 */ /* 0x000fe40007ffe0ff */
[C---:B-1----:R-:W-:Y:S01]  /*c310*/  @!P3 LEA R20, P2, R26.reuse, R20, 0x4 ;  /* 0x000000141a14b211 */ /* 0x042fe200078420ff */
[----:B------:R-:W5:Y:S03]  /*c320*/  @!P5 LDG.E.128 R16, desc[UR12][R22.64] ;  /* 0x0000000c1610d981 */ /* 0x000f66000c1e1d00 */
[----:B------:R-:W-:-:S06]  /*c330*/  @!P3 LEA.HI.X R21, R26, R21, R2, 0x4, P2 ;  /* 0x000000151a15b211 */ /* 0x000fcc00010f2402 */
        /* <DEDUP_REMOVED lines=10> */
[----:B------:R-:W-:-:S03]  /*c3e0*/  IMAD.WIDE.U32 R6, R0, UR6, R24 ;  /* 0x0000000600067c25 */ /* 0x000fc6000f8e0018 */
[----:B------:R-:W-:Y:S01]  /*c3f0*/  ISETP.GE.U32.AND.EX P2, PT, R2, UR11, PT, P2 ;  /* 0x0000000b02007c0c */ /* 0x000fe2000bf46120 */
[----:B------:R-:W-:Y:S01]  /*c400*/  IMAD R27, R0, UR7, RZ ;  /* 0x00000007001b7c24 */ /* 0x000fe2000f8e02ff */
[----:B--2---:R0:W-:Y:S01]  /*c410*/  @!P1 STS.128 [R3], R8 ;  /* 0x0000000803009388 */ /* 0x0041e20000000c00 */
[----:B------:R-:W-:Y:S01]  /*c420*/  ISETP.GE.U32.AND P1, PT, R6, UR10, PT ;  /* 0x0000000a06007c0c */ /* 0x000fe2000bf26070 */
[----:B------:R-:W-:Y:S02]  /*c430*/  UIADD3 UR6, UP0, UPT, UR4, UR6, URZ ;  /* 0x0000000604067290 */ /* 0x000fe4000ff1e0ff */
[----:B------:R-:W-:Y:S02]  /*c440*/  IADD3 R5, PT, PT, R7, R27, RZ ;  /* 0x0000001b07057210 */ /* 0x000fe40007ffe0ff */
[----:B------:R-:W-:Y:S02]  /*c450*/  UIADD3.X UR7, UPT, UPT, URZ, UR7, URZ, UP0, !UPT ;  /* 0x00000007ff077290 */ /* 0x000fe400087fe4ff */
[----:B------:R-:W-:-:S03]  /*c460*/  ISETP.GE.U32.AND.EX P1, PT, R5, UR11, PT, P1 ;  /* 0x0000000b05007c0c */ /* 0x000fc6000bf26110 */
[----:B0-----:R-:W0:Y:S01]  /*c470*/  @!P2 LDC.64 R8, c[0x0][0x380] ;  /* 0x0000e000ff08ab82 */ /* 0x001e220000000a00 */
[----:B------:R-:W-:-:S04]  /*c480*/  IMAD.WIDE.U32 R10, R0, UR6, R24 ;  /* 0x00000006000a7c25 */ /* 0x000fc8000f8e0018 */
[----:B------:R-:W-:Y:S01]  /*c490*/  IMAD R7, R0, UR7, RZ ;  /* 0x0000000700077c24 */ /* 0x000fe2000f8e02ff */
[----:B------:R-:W-:Y:S01]  /*c4a0*/  UIADD3 UR6, UP0, UPT, UR4, UR6, URZ ;  /* 0x0000000604067290 */ /* 0x000fe2000ff1e0ff */
[----:B----4-:R1:W-:Y:S01]  /*c4b0*/  @!P0 STS.128 [R3], R12 ;  /* 0x0000000c03008388 */ /* 0x0103e20000000c00 */
[----:B------:R-:W-:Y:S01]  /*c4c0*/  ISETP.GE.U32.AND P4, PT, R10, UR10, PT ;  /* 0x0000000a0a007c0c */ /* 0x000fe2000bf86070 */
[----:B------:R-:W-:Y:S01]  /*c4d0*/  IMAD.IADD R7, R11, 0x1, R7 ;  /* 0x000000010b077824 */ /* 0x000fe200078e0207 */
[----:B------:R-:W-:Y:S01]  /*c4e0*/  UIADD3.X UR7, UPT, UPT, URZ, UR7, URZ, UP0, !UPT ;  /* 0x00000007ff077290 */ /* 0x000fe200087fe4ff */
[----:B------:R-:W-:-:S03]  /*c4f0*/  @!P2 IMAD R11, R2, UR9, RZ ;  /* 0x00000009020bac24 */ /* 0x000fc6000f8e02ff */
[----:B------:R-:W-:Y:S01]  /*c500*/  ISETP.GE.U32.AND.EX P4, PT, R7, UR11, PT, P4 ;  /* 0x0000000b07007c0c */ /* 0x000fe2000bf86140 */
[----:B------:R-:W-:Y:S01]  /*c510*/  UIADD3 UR5, UP0, UPT, UR4, UR6, URZ ;  /* 0x0000000604057290 */ /* 0x000fe2000ff1e0ff */
[----:B-1----:R-:W1:Y:S01]  /*c520*/  @!P1 LDC.64 R14, c[0x0][0x380] ;  /* 0x0000e000ff0e9b82 */ /* 0x002e620000000a00 */
[----:B------:R-:W-:-:S04]  /*c530*/  IMAD.WIDE.U32 R12, R0, UR6, R24 ;  /* 0x00000006000c7c25 */ /* 0x000fc8000f8e0018 */
[----:B------:R-:W-:Y:S02]  /*c540*/  IMAD R29, R0, UR7, RZ ;  /* 0x00000007001d7c24 */ /* 0x000fe4000f8e02ff */
[C---:B------:R-:W-:Y:S01]  /*c550*/  @!P2 IMAD.WIDE.U32 R26, R4.reuse, UR9, RZ ;  /* 0x00000009041aac25 */ /* 0x040fe2000f8e00ff */
[----:B-----5:R2:W-:Y:S03]  /*c560*/  @!P5 STS.128 [R3], R16 ;  /* 0x000000100300d388 */ /* 0x0205e60000000c00 */
[----:B------:R-:W-:Y:S01]  /*c570*/  @!P2 IMAD R11, R4, UR14, R11 ;  /* 0x0000000e040bac24 */ /* 0x000fe2000f8e020b */
[----:B------:R-:W-:Y:S01]  /*c580*/  UIADD3.X UR7, UPT, UPT, URZ, UR7, URZ, UP0, !UPT ;  /* 0x00000007ff077290 */ /* 0x000fe200087fe4ff */
[----:B------:R-:W-:Y:S02]  /*c590*/  ISETP.GE.U32.AND P5, PT, R12, UR10, PT ;  /* 0x0000000a0c007c0c */ /* 0x000fe4000bfa6070 */
[----:B------:R-:W-:-:S02]  /*c5a0*/  IADD3 R2, PT, PT, R13, R29, RZ ;  /* 0x0000001d0d027210 */ /* 0x000fc40007ffe0ff */
[----:B0-----:R-:W-:Y:S02]  /*c5b0*/  @!P2 LEA R4, P0, R26, R8, 0x4 ;  /* 0x000000081a04a211 */ /* 0x001fe400078020ff */
[----:B------:R-:W-:Y:S01]  /*c5c0*/  @!P2 IADD3 R8, PT, PT, R27, R11, RZ ;  /* 0x0000000b1b08a210 */ /* 0x000fe20007ffe0ff */
[----:B------:R-:W-:Y:S01]  /*c5d0*/  @!P1 IMAD R11, R5, UR9, RZ ;  /* 0x00000009050b9c24 */ /* 0x000fe2000f8e02ff */
[----:B------:R-:W-:Y:S01]  /*c5e0*/  ISETP.GE.U32.AND.EX P5, PT, R2, UR11, PT, P5 ;  /* 0x0000000b02007c0c */ /* 0x000fe2000bfa6150 */
[----:B------:R0:W-:Y:S01]  /*c5f0*/  @!P3 STS.128 [R3], R20 ;  /* 0x000000140300b388 */ /* 0x0001e20000000c00 */
[----:B--2---:R-:W2:Y:S01]  /*c600*/  @!P4 LDC.64 R18, c[0x0][0x380] ;  /* 0x0000e000ff12cb82 */ /* 0x004ea20000000a00 */
[----:B------:R-:W-:-:S04]  /*c610*/  IMAD.WIDE.U32 R16, R0, UR5, R24 ;  /* 0x0000000500107c25 */ /* 0x000fc8000f8e0018 */
[----:B------:R-:W-:Y:S02]  /*c620*/  IMAD R13, R0, UR7, RZ ;  /* 0x00000007000d7c24 */ /* 0x000fe4000f8e02ff */
[----:B------:R-:W-:Y:S01]  /*c630*/  @!P1 IMAD R11, R6, UR14, R11 ;  /* 0x0000000e060b9c24 */ /* 0x000fe2000f8e020b */
[----:B------:R-:W-:Y:S01]  /*c640*/  @!P2 LEA.HI.X R5, R26, R9, R8, 0x4, P0 ;  /* 0x000000091a05a211 */ /* 0x000fe200000f2408 */
[----:B------:R-:W-:Y:S01]  /*c650*/  @!P4 IMAD R7, R7, UR9, RZ ;  /* 0x000000090707cc24 */ /* 0x000fe2000f8e02ff */
[----:B------:R-:W-:Y:S01]  /*c660*/  ISETP.GE.U32.AND P3, PT, R16, UR10, PT ;  /* 0x0000000a10007c0c */ /* 0x000fe2000bf66070 */
[----:B0-----:R-:W-:Y:S01]  /*c670*/  @!P1 IMAD.WIDE.U32 R20, R6, UR9, RZ ;  /* 0x0000000906149c25 */ /* 0x001fe2000f8e00ff */
[----:B------:R-:W-:Y:S01]  /*c680*/  IADD3 R13, PT, PT, R17, R13, RZ ;  /* 0x0000000d110d7210 */ /* 0x000fe20007ffe0ff */
[----:B------:R-:W0:Y:S02]  /*c690*/  @!P5 LDC.64 R22, c[0x0][0x380] ;  /* 0x0000e000ff16db82 */ /* 0x000e240000000a00 */
[----:B------:R-:W-:Y:S01]  /*c6a0*/  @!P1 IMAD.IADD R6, R21, 0x1, R11 ;  /* 0x0000000115069824 */ /* 0x000fe200078e020b */
[----:B-1----:R-:W-:-:S02]  /*c6b0*/  @!P1 LEA R8, P0, R20, R14, 0x4 ;  /* 0x0000000e14089211 */ /* 0x002fc400078020ff */
[----:B------:R-:W-:Y:S02]  /*c6c0*/  ISETP.GE.U32.AND.EX P3, PT, R13, UR11, PT, P3 ;  /* 0x0000000b0d007c0c */ /* 0x000fe4000bf66130 */
[----:B------:R-:W-:Y:S01]  /*c6d0*/  @!P1 LEA.HI.X R9, R20, R15, R6, 0x4, P0 ;  /* 0x0000000f14099211 */ /* 0x000fe200000f2406 */
[C---:B------:R-:W-:Y:S02]  /*c6e0*/  @!P4 IMAD R15, R10.reuse, UR14, R7 ;  /* 0x0000000e0a0fcc24 */ /* 0x040fe4000f8e0207 */
[----:B------:R-:W3:Y:S01]  /*c6f0*/  @!P2 LDG.E.128 R4, desc[UR12][R4.64] ;  /* 0x0000000c0404a981 */ /* 0x000ee2000c1e1d00 */
[----:B------:R-:W-:-:S03]  /*c700*/  @!P4 IMAD.WIDE.U32 R10, R10, UR9, RZ ;  /* 0x000000090a0acc25 */ /* 0x000fc6000f8e00ff */
[----:B--2---:R-:W-:Y:S02]  /*c710*/  @!P4 LEA R14, P0, R10, R18, 0x4 ;  /* 0x000000120a0ec211 */ /* 0x004fe400078020ff */
[----:B------:R-:W-:Y:S02]  /*c720*/  @!P4 IADD3 R15, PT, PT, R11, R15, RZ ;  /* 0x0000000f0b0fc210 */ /* 0x000fe40007ffe0ff */
[----:B------:R-:W1:Y:S01]  /*c730*/  @!P3 LDC.64 R20, c[0x0][0x380] ;  /* 0x0000e000ff14bb82 */ /* 0x000e620000000a00 */
[----:B------:R-:W-:Y:S01]  /*c740*/  @!P5 IMAD R17, R2, UR9, RZ ;  /* 0x000000090211dc24 */ /* 0x000fe2000f8e02ff */
[----:B------:R-:W-:Y:S02]  /*c750*/  @!P4 LEA.HI.X R15, R10, R19, R15, 0x4, P0 ;  /* 0x000000130a0fc211 */ /* 0x000fe400000f240f */
[----:B------:R-:W2:Y:S01]  /*c760*/  @!P1 LDG.E.128 R8, desc[UR12][R8.64] ;  /* 0x0000000c08089981 */ /* 0x000ea2000c1e1d00 */
[C---:B------:R-:W-:Y:S02]  /*c770*/  @!P5 IMAD R2, R12.reuse, UR14, R17 ;  /* 0x0000000e0c02dc24 */ /* 0x040fe4000f8e0211 */
[----:B------:R-:W-:-:S04]  /*c780*/  @!P5 IMAD.WIDE.U32 R26, R12, UR9, RZ ;  /* 0x000000090c1adc25 */ /* 0x000fc8000f8e00ff */
[----:B------:R-:W-:Y:S01]  /*c790*/  @!P3 IMAD R17, R13, UR9, RZ ;  /* 0x000000090d11bc24 */ /* 0x000fe2000f8e02ff */
[----:B0-----:R-:W-:Y:S01]  /*c7a0*/  @!P5 LEA R18, P0, R26, R22, 0x4 ;  /* 0x000000161a12d211 */ /* 0x001fe200078020ff */
[----:B------:R-:W4:Y:S01]  /*c7b0*/  @!P4 LDG.E.128 R12, desc[UR12][R14.64] ;  /* 0x0000000c0e0cc981 */ /* 0x000f22000c1e1d00 */
[----:B------:R-:W-:Y:S01]  /*c7c0*/  @!P5 IADD3 R2, PT, PT, R27, R2, RZ ;  /* 0x000000021b02d210 */ /* 0x000fe20007ffe0ff */
[----:B------:R-:W-:-:S03]  /*c7d0*/  @!P3 IMAD R17, R16, UR14, R17 ;  /* 0x0000000e1011bc24 */ /* 0x000fc6000f8e0211 */
[----:B------:R-:W-:Y:S01]  /*c7e0*/  @!P5 LEA.HI.X R19, R26, R23, R2, 0x4, P0 ;  /* 0x000000171a13d211 */ /* 0x000fe200000f2402 */
[----:B------:R-:W-:-:S03]  /*c7f0*/  @!P3 IMAD.WIDE.U32 R22, R16, UR9, RZ ;  /* 0x000000091016bc25 */ /* 0x000fc6000f8e00ff */
[C---:B-1----:R-:W-:Y:S02]  /*c800*/  @!P3 LEA R20, P0, R22.reuse, R20, 0x4 ;  /* 0x000000141614b211 */ /* 0x042fe400078020ff */
[----:B------:R-:W-:Y:S02]  /*c810*/  @!P3 IADD3 R2, PT, PT, R23, R17, RZ ;  /* 0x000000111702b210 */ /* 0x000fe40007ffe0ff */
[----:B------:R-:W5:Y:S02]  /*c820*/  @!P5 LDG.E.128 R16, desc[UR12][R18.64] ;  /* 0x0000000c1210d981 */ /* 0x000f64000c1e1d00 */
        /* <DEDUP_REMOVED lines=18> */
[----:B------:R-:W-:Y:S01]  /*c950*/  UIADD3.X UR7, UPT, UPT, URZ, UR7, URZ, UP0, !UPT ;  /* 0x00000007ff077290 */ /* 0x000fe200087fe4ff */
[----:B------:R-:W-:Y:S01]  /*c960*/  IADD3 R4, PT, PT, R9, R5, RZ ;  /* 0x0000000509047210 */ /* 0x000fe20007ffe0ff */
[----:B-1----:R-:W-:Y:S01]  /*c970*/  IMAD.WIDE.U32 R12, R0, UR5, R24 ;  /* 0x00000005000c7c25 */ /* 0x002fe2000f8e0018 */
[----:B------:R-:W-:-:S03]  /*c980*/  ISETP.GE.U32.AND P1, PT, R8, UR10, PT ;  /* 0x0000000a08007c0c */ /* 0x000fc6000bf26070 */
[----:B------:R-:W-:Y:S01]  /*c990*/  IMAD R5, R0, UR7, RZ ;  /* 0x0000000700057c24 */ /* 0x000fe2000f8e02ff */
[----:B------:R-:W-:Y:S01]  /*c9a0*/  UIADD3 UR6, UP0, UPT, UR4, UR5, URZ ;  /* 0x0000000504067290 */ /* 0x000fe2000ff1e0ff */
[----:B------:R-:W-:Y:S02]  /*c9b0*/  ISETP.GE.U32.AND.EX P1, PT, R4, UR11, PT, P1 ;  /* 0x0000000b04007c0c */ /* 0x000fe4000bf26110 */
[----:B------:R-:W-:Y:S02]  /*c9c0*/  ISETP.GE.U32.AND P4, PT, R12, UR10, PT ;  /* 0x0000000a0c007c0c */ /* 0x000fe4000bf86070 */
[----:B------:R-:W-:Y:S01]  /*c9d0*/  IADD3 R5, PT, PT, R13, R5, RZ ;  /* 0x000000050d057210 */ /* 0x000fe20007ffe0ff */
[----:B------:R-:W-:Y:S01]  /*c9e0*/  UIADD3.X UR7, UPT, UPT, URZ, UR7, URZ, UP0, !UPT ;  /* 0x00000007ff077290 */ /* 0x000fe200087fe4ff */
[----:B------:R-:W-:Y:S02]  /*c9f0*/  @!P0 IMAD R7, R2, UR9, RZ ;  /* 0x0000000902078c24 */ /* 0x000fe4000f8e02ff */
[----:B------:R-:W-:Y:S01]  /*ca00*/  ISETP.GE.U32.AND.EX P4, PT, R5, UR11, PT, P4 ;  /* 0x0000000b05007c0c */ /* 0x000fe2000bf86140 */
[----:B-----5:R1:W-:Y:S02]  /*ca10*/  @!P5 STS.128 [R3], R16 ;  /* 0x000000100300d388 */ /* 0x0203e40000000c00 */
[----:B------:R-:W-:-:S02]  /*ca20*/  IMAD R9, R0, UR7, RZ ;  /* 0x0000000700097c24 */ /* 0x000fc4000f8e02ff */
[C---:B------:R-:W-:Y:S01]  /*ca30*/  @!P0 IMAD R7, R6.reuse, UR14, R7 ;  /* 0x0000000e06078c24 */ /* 0x040fe2000f8e0207 */
[----:B------:R-:W2:Y:S01]  /*ca40*/  @!P1 LDC.64 R14, c[0x0][0x380] ;  /* 0x0000e000ff0e9b82 */ /* 0x000ea20000000a00 */
[----:B------:R-:W-:Y:S01]  /*ca50*/  @!P0 IMAD.WIDE.U32 R26, R6, UR9, RZ ;  /* 0x00000009061a8c25 */ /* 0x000fe2000f8e00ff */
[----:B------:R3:W-:Y:S01]  /*ca60*/  @!P3 STS.128 [R3], R20 ;  /* 0x000000140300b388 */ /* 0x0007e20000000c00 */
[----:B------:R-:W-:Y:S02]  /*ca70*/  UIADD3 UR5, UP0, UPT, UR4, UR6, URZ ;  /* 0x0000000604057290 */ /* 0x000fe4000ff1e0ff */
[----:B------:R-:W-:Y:S02]  /*ca80*/  @!P0 IMAD.IADD R2, R27, 0x1, R7 ;  /* 0x000000011b028824 */ /* 0x000fe400078e0207 */
[----:B-1----:R-:W-:Y:S01]  /*ca90*/  IMAD.WIDE.U32 R16, R0, UR6, R24 ;  /* 0x0000000600107c25 */ /* 0x002fe2000f8e0018 */
[----:B0-----:R-:W-:Y:S01]  /*caa0*/  @!P0 LEA R6, P2, R26, R10, 0x4 ;  /* 0x0000000a1a068211 */ /* 0x001fe200078420ff */
[----:B------:R-:W0:Y:S01]  /*cab0*/  @!P4 LDC.64 R18, c[0x0][0x380] ;  /* 0x0000e000ff12cb82 */ /* 0x000e220000000a00 */
[----:B------:R-:W-:-:S02]  /*cac0*/  ISETP.GE.U32.AND P3, PT, R16, UR10, PT ;  /* 0x0000000a10007c0c */ /* 0x000fc4000bf66070 */
[----:B------:R-:W-:Y:S01]  /*cad0*/  IADD3 R9, PT, PT, R17, R9, RZ ;  /* 0x0000000911097210 */ /* 0x000fe20007ffe0ff */
[----:B------:R-:W-:Y:S01]  /*cae0*/  UIADD3.X UR7, UPT, UPT, URZ, UR7, URZ, UP0, !UPT ;  /* 0x00000007ff077290 */ /* 0x000fe200087fe4ff */
[----:B------:R-:W-:Y:S02]  /*caf0*/  @!P0 LEA.HI.X R7, R26, R11, R2, 0x4, P2 ;  /* 0x0000000b1a078211 */ /* 0x000fe400010f2402 */
[----:B------:R-:W-:Y:S01]  /*cb00*/  ISETP.GE.U32.AND.EX P3, PT, R9, UR11, PT, P3 ;  /* 0x0000000b09007c0c */ /* 0x000fe2000bf66130 */
[----:B------:R-:W-:Y:S02]  /*cb10*/  @!P1 IMAD R11, R4, UR9, RZ ;  /* 0x00000009040b9c24 */ /* 0x000fe4000f8e02ff */
[----:B---3--:R-:W-:-:S04]  /*cb20*/  IMAD.WIDE.U32 R20, R0, UR5, R24 ;  /* 0x0000000500147c25 */ /* 0x008fc8000f8e0018 */
[----:B------:R-:W-:Y:S02]  /*cb30*/  IMAD R13, R0, UR7, RZ ;  /* 0x00000007000d7c24 */ /* 0x000fe4000f8e02ff */
[----:B------:R-:W-:Y:S02]  /*cb40*/  @!P4 IMAD R5, R5, UR9, RZ ;  /* 0x000000090505cc24 */ /* 0x000fe4000f8e02ff */
[C---:B------:R-:W-:Y:S02]  /*cb50*/  @!P1 IMAD R4, R8.reuse, UR14, R11 ;  /* 0x0000000e08049c24 */ /* 0x040fe4000f8e020b */
[----:B------:R-:W-:Y:S01]  /*cb60*/  @!P1 IMAD.WIDE.U32 R22, R8, UR9, RZ ;  /* 0x0000000908169c25 */ /* 0x000fe2000f8e00ff */
[----:B------:R-:W-:Y:S02]  /*cb70*/  IADD3 R2, PT, PT, R21, R13, RZ ;  /* 0x0000000d15027210 */ /* 0x000fe40007ffe0ff */
[----:B------:R-:W-:Y:S01]  /*cb80*/  ISETP.GE.U32.AND P2, PT, R20, UR10, PT ;  /* 0x0000000a14007c0c */ /* 0x000fe2000bf46070 */
[C---:B------:R-:W-:Y:S01]  /*cb90*/  @!P4 IMAD R8, R12.reuse, UR14, R5 ;  /* 0x0000000e0c08cc24 */ /* 0x040fe2000f8e0205 */
[----:B------:R-:W-:Y:S01]  /*cba0*/  @!P1 IADD3 R11, PT, PT, R23, R4, RZ ;  /* 0x00000004170b9210 */ /* 0x000fe20007ffe0ff */
[----:B------:R-:W-:Y:S01]  /*cbb0*/  @!P4 IMAD.WIDE.U32 R26, R12, UR9, RZ ;  /* 0x000000090c1acc25 */ /* 0x000fe2000f8e00ff */
[----:B------:R-:W3:Y:S01]  /*cbc0*/  @!P0 LDG.E.128 R4, desc[UR12][R6.64] ;  /* 0x0000000c06048981 */ /* 0x000ee2000c1e1d00 */
[----:B------:R-:W1:Y:S01]  /*cbd0*/  @!P3 LDC.64 R12, c[0x0][0x380] ;  /* 0x0000e000ff0cbb82 */ /* 0x000e620000000a00 */
[----:B------:R-:W-:-:S02]  /*cbe0*/  ISETP.GE.U32.AND.EX P2, PT, R2, UR11, PT, P2 ;  /* 0x0000000b02007c0c */ /* 0x000fc4000bf46120 */
[C---:B--2---:R-:W-:Y:S02]  /*cbf0*/  @!P1 LEA R10, P5, R22.reuse, R14, 0x4 ;  /* 0x0000000e160a9211 */ /* 0x044fe400078a20ff */
[----:B------:R-:W-:Y:S02]  /*cc00*/  @!P4 IADD3 R8, PT, PT, R27, R8, RZ ;  /* 0x000000081b08c210 */ /* 0x000fe40007ffe0ff */
[----:B------:R-:W-:Y:S02]  /*cc10*/  @!P1 LEA.HI.X R11, R22, R15, R11, 0x4, P5 ;  /* 0x0000000f160b9211 */ /* 0x000fe400028f240b */
[----:B0-----:R-:W-:Y:S01]  /*cc20*/  @!P4 LEA R14, P5, R26, R18, 0x4 ;  /* 0x000000121a0ec211 */ /* 0x001fe200078a20ff */
[----:B------:R-:W-:-:S03]  /*cc30*/  @!P3 IMAD R17, R9, UR9, RZ ;  /* 0x000000090911bc24 */ /* 0x000fc6000f8e02ff */
[----:B------:R-:W-:Y:S01]  /*cc40*/  @!P4 LEA.HI.X R15, R26, R19, R8, 0x4, P5 ;  /* 0x000000131a0fc211 */ /* 0x000fe200028f2408 */
[----:B------:R-:W0:Y:S01]  /*cc50*/  @!P2 LDC.64 R22, c[0x0][0x380] ;  /* 0x0000e000ff16ab82 */ /* 0x000e220000000a00 */
[----:B------:R-:W2:Y:S01]  /*cc60*/  @!P1 LDG.E.128 R8, desc[UR12][R10.64] ;  /* 0x0000000c0a089981 */ /* 0x000ea2000c1e1d00 */
[C---:B------:R-:W-:Y:S02]  /*cc70*/  @!P3 IMAD R17, R16.reuse, UR14, R17 ;  /* 0x0000000e1011bc24 */ /* 0x040fe4000f8e0211 */
[----:B------:R-:W-:-:S04]  /*cc80*/  @!P3 IMAD.WIDE.U32 R18, R16, UR9, RZ ;  /* 0x000000091012bc25 */ /* 0x000fc8000f8e00ff */
[----:B------:R-:W-:Y:S01]  /*cc90*/  @!P3 IMAD.IADD R17, R19, 0x1, R17 ;  /* 0x000000011311b824 */ /* 0x000fe200078e0211 */
[----:B-1----:R-:W-:Y:S01]  /*cca0*/  @!P3 LEA R16, P5, R18, R12, 0x4 ;  /* 0x0000000c1210b211 */ /* 0x002fe200078a20ff */
[----:B------:R-:W-:-:S03]  /*ccb0*/  @!P2 IMAD R21, R2, UR9, RZ ;  /* 0x000000090215ac24 */ /* 0x000fc6000f8e02ff */
[----:B------:R-:W-:Y:S02]  /*ccc0*/  @!P3 LEA.HI.X R17, R18, R13, R17, 0x4, P5 ;  /* 0x0000000d1211b211 */ /* 0x000fe400028f2411 */
[----:B------:R-:W4:Y:S01]  /*ccd0*/  @!P4 LDG.E.128 R12, desc[UR12][R14.64] ;  /* 0x0000000c0e0cc981 */ /* 0x000f22000c1e1d00 */
[C---:B------:R-:W-:Y:S02]  /*cce0*/  @!P2 IMAD R27, R20.reuse, UR14, R21 ;  /* 0x0000000e141bac24 */ /* 0x040fe4000f8e0215 */
[----:B------:R-:W-:Y:S01]  /*ccf0*/  @!P2 IMAD.WIDE.U32 R20, R20, UR9, RZ ;  /* 0x000000091414ac25 */ /* 0x000fe2000f8e00ff */
[----:B------:R-:W5:Y:S02]  /*cd00*/  @!P3 LDG.E.128 R16, desc[UR12][R16.64] ;  /* 0x0000000c1010b981 */ /* 0x000f64000c1e1d00 */
[----:B0-----:R-:W-:Y:S02]  /*cd10*/  @!P2 LEA R22, P5, R20, R22, 0x4 ;  /* 0x000000161416a211 */ /* 0x001fe400078a20ff */
[----:B------:R-:W-:-:S04]  /*cd20*/  @!P2 IADD3 R2, PT, PT, R21, R27, RZ ;  /* 0x0000001b1502a210 */ /* 0x000fc80007ffe0ff */
[----:B------:R-:W-:-:S06]  /*cd30*/  @!P2 LEA.HI.X R23, R20, R23, R2, 0x4, P5 ;  /* 0x000000171417a211 */ /* 0x000fcc00028f2402 */
        /* <DEDUP_REMOVED lines=17> */
[----:B------:R-:W-:Y:S01]  /*ce50*/  UIADD3.X UR7, UPT, UPT, URZ, UR7, URZ, UP0, !UPT ;  /* 0x00000007ff077290 */ /* 0x000fe200087fe4ff */
[----:B------:R-:W-:Y:S02]  /*ce60*/  ISETP.GE.U32.AND P1, PT, R8, UR10, PT ;  /* 0x0000000a08007c0c */ /* 0x000fe4000bf26070 */
[----:B------:R-:W-:Y:S01]  /*ce70*/  IADD3 R4, PT, PT, R9, R5, RZ ;  /* 0x0000000509047210 */ /* 0x000fe20007ffe0ff */
[----:B------:R-:W-:Y:S02]  /*ce80*/  UIADD3 UR6, UP0, UPT, UR4, UR5, URZ ;  /* 0x0000000504067290 */ /* 0x000fe4000ff1e0ff */
[----:B------:R-:W-:Y:S01]  /*ce90*/  IMAD R5, R0, UR7, RZ ;  /* 0x0000000700057c24 */ /* 0x000fe2000f8e02ff */
[----:B------:R-:W-:Y:S01]  /*cea0*/  ISETP.GE.U32.AND.EX P1, PT, R4, UR11, PT, P1 ;  /* 0x0000000b04007c0c */ /* 0x000fe2000bf26110 */
[----:B------:R-:W-:Y:S01]  /*ceb0*/  UIADD3.X UR7, UPT, UPT, URZ, UR7, URZ, UP0, !UPT ;  /* 0x00000007ff077290 */ /* 0x000fe200087fe4ff */
[----:B-1----:R-:W-:-:S04]  /*cec0*/  IMAD.WIDE.U32 R12, R0, UR5, R24 ;  /* 0x00000005000c7c25 */ /* 0x002fc8000f8e0018 */
[----:B------:R-:W-:Y:S01]  /*ced0*/  IMAD.IADD R5, R13, 0x1, R5 ;  /* 0x000000010d057824 */ /* 0x000fe200078e0205 */
[----:B------:R-:W-:Y:S01]  /*cee0*/  ISETP.GE.U32.AND P4, PT, R12, UR10, PT ;  /* 0x0000000a0c007c0c */ /* 0x000fe2000bf86070 */
[----:B------:R-:W-:-:S04]  /*cef0*/  IMAD.WIDE.U32 R14, R0, UR6, R24 ;  /* 0x00000006000e7c25 */ /* 0x000fc8000f8e0018 */
[----:B------:R-:W-:Y:S01]  /*cf00*/  IMAD R9, R0, UR7, RZ ;  /* 0x0000000700097c24 */ /* 0x000fe2000f8e02ff */
[----:B-----5:R1:W-:Y:S01]  /*cf10*/  @!P3 STS.128 [R3], R16 ;  /* 0x000000100300b388 */ /* 0x0203e20000000c00 */
[----:B------:R-:W-:Y:S01]  /*cf20*/  @!P0 IMAD R7, R2, UR9, RZ ;  /* 0x0000000902078c24 */ /* 0x000fe2000f8e02ff */
[----:B------:R-:W-:Y:S02]  /*cf30*/  ISETP.GE.U32.AND.EX P4, PT, R5, UR11, PT, P4 ;  /* 0x0000000b05007c0c */ /* 0x000fe4000bf86140 */
[----:B------:R-:W-:Y:S02]  /*cf40*/  ISETP.GE.U32.AND P3, PT, R14, UR10, PT ;  /* 0x0000000a0e007c0c */ /* 0x000fe4000bf66070 */
[----:B------:R-:W-:Y:S01]  /*cf50*/  IADD3 R2, PT, PT, R15, R9, RZ ;  /* 0x000000090f027210 */ /* 0x000fe20007ffe0ff */
[----:B------:R-:W-:Y:S01]  /*cf60*/  UIADD3 UR5, UP0, UPT, UR4, UR6, URZ ;  /* 0x0000000604057290 */ /* 0x000fe2000ff1e0ff */
[----:B------:R-:W-:Y:S02]  /*cf70*/  @!P0 IMAD R7, R6, UR14, R7 ;  /* 0x0000000e06078c24 */ /* 0x000fe4000f8e0207 */
[----:B------:R-:W-:Y:S01]  /*cf80*/  ISETP.GE.U32.AND.EX P3, PT, R2, UR11, PT, P3 ;  /* 0x0000000b02007c0c */ /* 0x000fe2000bf66130 */
[----:B-1----:R-:W1:Y:S01]  /*cf90*/  @!P1 LDC.64 R16, c[0x0][0x380] ;  /* 0x0000e000ff109b82 */ /* 0x002e620000000a00 */
[----:B------:R-:W-:Y:S01]  /*cfa0*/  @!P0 IMAD.WIDE.U32 R18, R6, UR9, RZ ;  /* 0x0000000906128c25 */ /* 0x000fe2000f8e00ff */
[----:B------:R-:W-:-:S02]  /*cfb0*/  UIADD3.X UR7, UPT, UPT, URZ, UR7, URZ, UP0, !UPT ;  /* 0x00000007ff077290 */ /* 0x000fc400087fe4ff */
[----:B0-----:R-:W-:Y:S02]  /*cfc0*/  @!P0 LEA R6, P5, R18, R10, 0x4 ;  /* 0x0000000a12068211 */ /* 0x001fe400078a20ff */
[----:B------:R-:W-:Y:S01]  /*cfd0*/  @!P0 IADD3 R7, PT, PT, R19, R7, RZ ;  /* 0x0000000713078210 */ /* 0x000fe20007ffe0ff */
[----:B------:R0:W-:Y:S01]  /*cfe0*/  @!P2 STS.128 [R3], R20 ;  /* 0x000000140300a388 */ /* 0x0001e20000000c00 */
[----:B------:R-:W-:Y:S02]  /*cff0*/  IMAD R9, R0, UR7, RZ ;  /* 0x0000000700097c24 */ /* 0x000fe4000f8e02ff */
[----:B------:R-:W-:Y:S02]  /*d000*/  @!P0 LEA.HI.X R7, R18, R11, R7, 0x4, P5 ;  /* 0x0000000b12078211 */ /* 0x000fe400028f2407 */
[----:B------:R-:W2:Y:S01]  /*d010*/  @!P4 LDC.64 R10, c[0x0][0x380] ;  /* 0x0000e000ff0acb82 */ /* 0x000ea20000000a00 */
[----:B------:R-:W-:Y:S02]  /*d020*/  @!P1 IMAD R13, R4, UR9, RZ ;  /* 0x00000009040d9c24 */ /* 0x000fe4000f8e02ff */
[----:B------:R-:W-:-:S05]  /*d030*/  @!P1 IMAD.WIDE.U32 R26, R8, UR9, RZ ;  /* 0x00000009081a9c25 */ /* 0x000fca000f8e00ff */
[----:B------:R-:W3:Y:S01]  /*d040*/  @!P3 LDC.64 R18, c[0x0][0x380] ;  /* 0x0000e000ff12bb82 */ /* 0x000ee20000000a00 */
[----:B0-----:R-:W-:-:S03]  /*d050*/  IMAD.WIDE.U32 R20, R0, UR5, R24 ;  /* 0x0000000500147c25 */ /* 0x001fc6000f8e0018 */
[----:B------:R-:W-:Y:S02]  /*d060*/  ISETP.GE.U32.AND P2, PT, R20, UR10, PT ;  /* 0x0000000a14007c0c */ /* 0x000fe4000bf46070 */
[----:B------:R-:W-:Y:S01]  /*d070*/  IADD3 R9, PT, PT, R21, R9, RZ ;  /* 0x0000000915097210 */ /* 0x000fe20007ffe0ff */
[----:B------:R-:W-:-:S03]  /*d080*/  @!P1 IMAD R13, R8, UR14, R13 ;  /* 0x0000000e080d9c24 */ /* 0x000fc6000f8e020d */
[----:B------:R-:W-:Y:S01]  /*d090*/  ISETP.GE.U32.AND.EX P2, PT, R9, UR11, PT, P2 ;  /* 0x0000000b09007c0c */ /* 0x000fe2000bf46120 */
[----:B------:R-:W-:Y:S01]  /*d0a0*/  @!P1 IMAD.IADD R4, R27, 0x1, R13 ;  /* 0x000000011b049824 */ /* 0x000fe200078e020d */
[----:B-1----:R-:W-:Y:S01]  /*d0b0*/  @!P1 LEA R22, P5, R26, R16, 0x4 ;  /* 0x000000101a169211 */ /* 0x002fe200078a20ff */
[----:B------:R-:W-:-:S03]  /*d0c0*/  @!P4 IMAD R5, R5, UR9, RZ ;  /* 0x000000090505cc24 */ /* 0x000fc6000f8e02ff */
[----:B------:R-:W-:Y:S01]  /*d0d0*/  @!P1 LEA.HI.X R23, R26, R17, R4, 0x4, P5 ;  /* 0x000000111a179211 */ /* 0x000fe200028f2404 */
[C---:B------:R-:W-:Y:S02]  /*d0e0*/  @!P4 IMAD R8, R12.reuse, UR14, R5 ;  /* 0x0000000e0c08cc24 */ /* 0x040fe4000f8e0205 */
[----:B------:R-:W4:Y:S01]  /*d0f0*/  @!P0 LDG.E.128 R4, desc[UR12][R6.64] ;  /* 0x0000000c06048981 */ /* 0x000f22000c1e1d00 */
[----:B------:R-:W-:-:S03]  /*d100*/  @!P4 IMAD.WIDE.U32 R26, R12, UR9, RZ ;  /* 0x000000090c1acc25 */ /* 0x000fc6000f8e00ff */
[----:B------:R-:W0:Y:S01]  /*d110*/  @!P2 LDC.64 R16, c[0x0][0x380] ;  /* 0x0000e000ff10ab82 */ /* 0x000e220000000a00 */
[----:B------:R-:W-:Y:S01]  /*d120*/  @!P3 IMAD R21, R2, UR9, RZ ;  /* 0x000000090215bc24 */ /* 0x000fe2000f8e02ff */
[----:B--2---:R-:W-:Y:S02]  /*d130*/  @!P4 LEA R12, P5, R26, R10, 0x4 ;  /* 0x0000000a1a0cc211 */ /* 0x004fe400078a20ff */
[----:B------:R-:W-:Y:S01]  /*d140*/  @!P4 IADD3 R8, PT, PT, R27, R8, RZ ;  /* 0x000000081b08c210 */ /* 0x000fe20007ffe0ff */
[C---:B------:R-:W-:Y:S02]  /*d150*/  @!P3 IMAD R21, R14.reuse, UR14, R21 ;  /* 0x0000000e0e15bc24 */ /* 0x040fe4000f8e0215 */
[----:B------:R-:W-:Y:S01]  /*d160*/  @!P3 IMAD.WIDE.U32 R14, R14, UR9, RZ ;  /* 0x000000090e0ebc25 */ /* 0x000fe2000f8e00ff */
[----:B------:R-:W-:Y:S02]  /*d170*/  @!P4 LEA.HI.X R13, R26, R11, R8, 0x4, P5 ;  /* 0x0000000b1a0dc211 */ /* 0x000fe400028f2408 */
[----:B---3--:R-:W-:-:S02]  /*d180*/  @!P3 LEA R18, P5, R14, R18, 0x4 ;  /* 0x000000120e12b211 */ /* 0x008fc400078a20ff */
[----:B------:R-:W-:Y:S01]  /*d190*/  @!P3 IADD3 R21, PT, PT, R15, R21, RZ ;  /* 0x000000150f15b210 */ /* 0x000fe20007ffe0ff */
[----:B------:R-:W-:Y:S02]  /*d1a0*/  @!P2 IMAD R27, R9, UR9, RZ ;  /* 0x00000009091bac24 */ /* 0x000fe4000f8e02ff */
[----:B------:R-:W2:Y:S01]  /*d1b0*/  @!P1 LDG.E.128 R8, desc[UR12][R22.64] ;  /* 0x0000000c16089981 */ /* 0x000ea2000c1e1d00 */
[----:B------:R-:W-:-:S03]  /*d1c0*/  @!P3 LEA.HI.X R19, R14, R19, R21, 0x4, P5 ;  /* 0x000000130e13b211 */ /* 0x000fc600028f2415 */
[----:B------:R-:W3:Y:S01]  /*d1d0*/  @!P4 LDG.E.128 R12, desc[UR12][R12.64] ;  /* 0x0000000c0c0cc981 */ /* 0x000ee2000c1e1d00 */
[C---:B------:R-:W-:Y:S02]  /*d1e0*/  @!P2 IMAD R21, R20.reuse, UR14, R27 ;  /* 0x0000000e1415ac24 */ /* 0x040fe4000f8e021b */
[----:B------:R-:W-:-:S03]  /*d1f0*/  @!P2 IMAD.WIDE.U32 R26, R20, UR9, RZ ;  /* 0x00000009141aac25 */ /* 0x000fc6000f8e00ff */
[----:B0-----:R-:W-:Y:S02]  /*d200*/  @!P2 LEA R20, P5, R26, R16, 0x4 ;  /* 0x000000101a14a211 */ /* 0x001fe400078a20ff */
[----:B------:R-:W-:-:S04]  /*d210*/  @!P2 IADD3 R2, PT, PT, R27, R21, RZ ;  /* 0x000000151b02a210 */ /* 0x000fc80007ffe0ff */
[----:B------:R-:W-:Y:S02]  /*d220*/  @!P2 LEA.HI.X R21, R26, R17, R2, 0x4, P5 ;  /* 0x000000111a15a211 */ /* 0x000fe400028f2402 */
[----:B------:R-:W5:Y:S04]  /*d230*/  @!P3 LDG.E.128 R16, desc[UR12][R18.64] ;  /* 0x0000000c1210b981 */ /* 0x000f68000c1e1d00 */
[----:B------:R-:W5:Y:S01]  /*d240*/  @!P2 LDG.E.128 R20, desc[UR12][R20.64] ;  /* 0x0000000c1414a981 */ /* 0x000f62000c1e1d00 */
[----:B------:R-:W-:-:S04]  /*d250*/  UIADD3 UR5, UP0, UPT, UR4, UR5, URZ ;  /* 0x0000000504057290 */ /* 0x000fc8000ff1e0ff */
[----:B------:R-:W-:Y:S02]  /*d260*/  UIADD3.X UR7, UPT, UPT, URZ, UR7, URZ, UP0, !UPT ;  /* 0x00000007ff077290 */ /* 0x000fe400087fe4ff */
[----:B------:R-:W-:-:S04]  /*d270*/  IMAD.WIDE.U32 R28, R0, UR5, R24 ;  /* 0x00000005001c7c25 */ /* 0x000fc8000f8e0018 */
[----:B------:R-:W-:Y:S01]  /*d280*/  IMAD R27, R0, UR7, RZ ;  /* 0x00000007001b7c24 */ /* 0x000fe2000f8e02ff */
[----:B------:R-:W-:-:S03]  /*d290*/  UIADD3 UR5, UP0, UPT, UR4, UR5, URZ ;  /* 0x0000000504057290 */ /* 0x000fc6000ff1e0ff */
[----:B------:R-:W-:Y:S01]  /*d2a0*/  IMAD.IADD R2, R29, 0x1, R27 ;  /* 0x000000011d027824 */ /* 0x000fe200078e021b */
[----:B------:R-:W-:Y:S02]  /*d2b0*/  UIADD3.X UR7, UPT, UPT, URZ, UR7, URZ, UP0, !UPT ;  /* 0x00000007ff077290 */ /* 0x000fe400087fe4ff */
[----:B------:R-:W-:-:S06]  /*d2c0*/  UIADD3 UR6, UP0, UPT, UR4, UR5, URZ ;  /* 0x0000000504067290 */ /* 0x000fcc000ff1e0ff */
[----:B------:R-:W-:Y:S01]  /*d2d0*/  IMAD.WIDE.U32 R26, R0, UR6, R24 ;  /* 0x00000006001a7c25 */ /* 0x000fe2000f8e0018 */
[----:B----4-:R0:W-:Y:S01]  /*d2e0*/  @!P0 STS.128 [R3], R4 ;  /* 0x0000000403008388 */ /* 0x0101e20000000c00 */
[----:B------:R-:W-:-:S04]  /*d2f0*/  ISETP.GE.U32.AND P0, PT, R28, UR10, PT ;  /* 0x0000000a1c007c0c */ /* 0x000fc8000bf06070 */
[----:B------:R-:W-:Y:S01]  /*d300*/  ISETP.GE.U32.AND.EX P0, PT, R2, UR11, PT, P0 ;  /* 0x0000000b02007c0c */ /* 0x000fe2000bf06100 */
[----:B0-----:R-:W-:-:S04]  /*d310*/  IMAD.WIDE.U32 R6, R0, UR5, R24 ;  /* 0x0000000500067c25 */ /* 0x001fc8000f8e0018 */
[----:B------:R-:W-:Y:S01]  /*d320*/  IMAD R5, R0, UR7, RZ ;  /* 0x0000000700057c24 */ /* 0x000fe2000f8e02ff */
[----:B--2---:R0:W-:Y:S01]  /*d330*/  @!P1 STS.128 [R3], R8 ;  /* 0x0000000803009388 */ /* 0x0041e20000000c00 */
[----:B------:R-:W-:-:S03]  /*d340*/  UIADD3.X UR7, UPT, UPT, URZ, UR7, URZ, UP0, !UPT ;  /* 0x00000007ff077290 */ /* 0x000fc600087fe4ff */
[----:B---3--:R1:W-:Y:S01]  /*d350*/  @!P4 STS.128 [R3], R12 ;  /* 0x0000000c0300c388 */ /* 0x0083e20000000c00 */
[----:B------:R-:W-:Y:S02]  /*d360*/  ISETP.GE.U32.AND P4, PT, R6, UR10, PT ;  /* 0x0000000a06007c0c */ /* 0x000fe4000bf86070 */
[----:B------:R-:W-:Y:S01]  /*d370*/  IADD3 R4, PT, PT, R7, R5, RZ ;  /* 0x0000000507047210 */ /* 0x000fe20007ffe0ff */
[----:B------:R-:W-:-:S03]  /*d380*/  IMAD R5, R0, UR7, RZ ;  /* 0x0000000700057c24 */ /* 0x000fc6000f8e02ff */
[----:B------:R-:W-:Y:S01]  /*d390*/  ISETP.GE.U32.AND.EX P4, PT, R4, UR11, PT, P4 ;  /* 0x0000000b04007c0c */ /* 0x000fe2000bf86140 */
[----:B0-----:R-:W0:Y:S01]  /*d3a0*/  @!P0 LDC.64 R8, c[0x0][0x380] ;  /* 0x0000e000ff088b82 */ /* 0x001e220000000a00 */
[----:B------:R-:W-:Y:S01]  /*d3b0*/  UIADD3 UR6, UP0, UPT, UR4, UR6, URZ ;  /* 0x0000000604067290 */ /* 0x000fe2000ff1e0ff */
[----:B------:R-:W-:Y:S02]  /*d3c0*/  ISETP.GE.U32.AND P1, PT, R26, UR10, PT ;  /* 0x0000000a1a007c0c */ /* 0x000fe4000bf26070 */
[----:B------:R-:W-:Y:S01]  /*d3d0*/  IADD3 R5, PT, PT, R27, R5, RZ ;  /* 0x000000051b057210 */ /* 0x000fe20007ffe0ff */
[----:B------:R-:W-:Y:S01]  /*d3e0*/  UIADD3.X UR7, UPT, UPT, URZ, UR7, URZ, UP0, !UPT ;  /* 0x00000007ff077290 */ /* 0x000fe200087fe4ff */
[----:B------:R-:W-:Y:S01]  /*d3f0*/  @!P0 IMAD R7, R2, UR9, RZ ;  /* 0x0000000902078c24 */ /* 0x000fe2000f8e02ff */
[----:B------:R-:W-:Y:S01]  /*d400*/  UIADD3 UR5, UP0, UPT, UR4, UR6, URZ ;  /* 0x0000000604057290 */ /* 0x000fe2000ff1e0ff */
[----:B------:R-:W-:Y:S01]  /*d410*/  ISETP.GE.U32.AND.EX P1, PT, R5, UR11, PT, P1 ;  /* 0x0000000b05007c0c */ /* 0x000fe2000bf26110 */
[----:B-----5:R2:W-:Y:S01]  /*d420*/  @!P3 STS.128 [R3], R16 ;  /* 0x000000100300b388 */ /* 0x0205e20000000c00 */
[----:B-1----:R-:W-:-:S04]  /*d430*/  IMAD.WIDE.U32 R14, R0, UR6, R24 ;  /* 0x00000006000e7c25 */ /* 0x002fc8000f8e0018 */
[----:B------:R-:W-:Y:S01]  /*d440*/  IMAD R11, R0, UR7, RZ ;  /* 0x00000007000b7c24 */ /* 0x000fe2000f8e02ff */
[----:B------:R-:W-:Y:S01]  /*d450*/  UIADD3.X UR7, UPT, UPT, URZ, UR7, URZ, UP0, !UPT ;  /* 0x00000007ff077290 */ /* 0x000fe200087fe4ff */
[C---:B------:R-:W-:Y:S02]  /*d460*/  @!P0 IMAD R7, R28.reuse, UR14, R7 ;  /* 0x0000000e1c078c24 */ /* 0x040fe4000f8e0207 */
[----:B------:R-:W-:Y:S01]  /*d470*/  @!P0 IMAD.WIDE.U32 R28, R28, UR9, RZ ;  /* 0x000000091c1c8c25 */ /* 0x000fe2000f8e00ff */
[----:B------:R1:W-:Y:S01]  /*d480*/  @!P2 STS.128 [R3], R20 ;  /* 0x000000140300a388 */ /* 0x0003e20000000c00 */
[----:B--2---:R-:W2:Y:S01]  /*d490*/  @!P4 LDC.64 R16, c[0x0][0x380] ;  /* 0x0000e000ff10cb82 */ /* 0x004ea20000000a00 */
[----:B------:R-:W-:Y:S01]  /*d4a0*/  ISETP.GE.U32.AND P5, PT, R14, UR10, PT ;  /* 0x0000000a0e007c0c */ /* 0x000fe2000bfa6070 */
[----:B------:R-:W-:Y:S01]  /*d4b0*/  @!P0 IMAD.IADD R2, R29, 0x1, R7 ;  /* 0x000000011d028824 */ /* 0x000fe200078e0207 */
[----:B------:R-:W-:Y:S01]  /*d4c0*/  IADD3 R15, PT, PT, R15, R11, RZ ;  /* 0x0000000b0f0f7210 */ /* 0x000fe20007ffe0ff */
[----:B------:R-:W-:Y:S01]  /*d4d0*/  IMAD.WIDE.U32 R12, R0, UR5, R24 ;  /* 0x00000005000c7c25 */ /* 0x000fe2000f8e0018 */
[----:B0-----:R-:W-:-:S03]  /*d4e0*/  @!P0 LEA R8, P2, R28, R8, 0x4 ;  /* 0x000000081c088211 */ /* 0x001fc600078420ff */
[----:B------:R-:W-:Y:S01]  /*d4f0*/  IMAD R7, R0, UR7, RZ ;  /* 0x0000000700077c24 */ /* 0x000fe2000f8e02ff */
[----:B------:R-:W0:Y:S01]  /*d500*/  @!P1 LDC.64 R10, c[0x0][0x380] ;  /* 0x0000e000ff0a9b82 */ /* 0x000e220000000a00 */
[----:B------:R-:W-:Y:S02]  /*d510*/  ISETP.GE.U32.AND.EX P5, PT, R15, UR11, PT, P5 ;  /* 0x0000000b0f007c0c */ /* 0x000fe4000bfa6150 */
[----:B------:R-:W-:Y:S02]  /*d520*/  @!P0 LEA.HI.X R9, R28, R9, R2, 0x4, P2 ;  /* 0x000000091c098211 */ /* 0x000fe400010f2402 */
[----:B------:R-:W-:Y:S02]  /*d530*/  ISETP.GE.U32.AND P3, PT, R12, UR10, PT ;  /* 0x0000000a0c007c0c */ /* 0x000fe4000bf66070 */
[----:B------:R-:W-:Y:S01]  /*d540*/  IADD3 R2, PT, PT, R13, R7, RZ ;  /* 0x000000070d027210 */ /* 0x000fe20007ffe0ff */
[----:B------:R-:W-:-:S03]  /*d550*/  @!P4 IMAD R7, R4, UR9, RZ ;  /* 0x000000090407cc24 */ /* 0x000fc6000f8e02ff */
[----:B------:R-:W-:Y:S01]  /*d560*/  ISETP.GE.U32.AND.EX P3, PT, R2, UR11, PT, P3 ;  /* 0x0000000b02007c0c */ /* 0x000fe2000bf66130 */
[----:B------:R-:W-:Y:S02]  /*d570*/  @!P1 IMAD R5, R5, UR9, RZ ;  /* 0x0000000905059c24 */ /* 0x000fe4000f8e02ff */
[C---:B-1----:R-:W-:Y:S01]  /*d580*/  @!P4 IMAD.WIDE.U32 R20, R6.reuse, UR9, RZ ;  /* 0x000000090614cc25 */ /* 0x042fe2000f8e00ff */
[----:B------:R-:W1:Y:S03]  /*d590*/  @!P5 LDC.64 R18, c[0x0][0x380] ;  /* 0x0000e000ff12db82 */ /* 0x000e660000000a00 */
[----:B------:R-:W-:Y:S01]  /*d5a0*/  @!P4 IMAD R7, R6, UR14, R7 ;  /* 0x0000000e0607cc24 */ /* 0x000fe2000f8e0207 */
[----:B--2---:R-:W-:Y:S01]  /*d5b0*/  @!P4 LEA R22, P2, R20, R16, 0x4 ;  /* 0x000000101416c211 */ /* 0x004fe200078420ff */
[----:B------:R-:W-:-:S03]  /*d5c0*/  @!P1 IMAD R4, R26, UR14, R5 ;  /* 0x0000000e1a049c24 */ /* 0x000fc6000f8e0205 */
[----:B------:R-:W-:Y:S01]  /*d5d0*/  @!P4 IADD3 R5, PT, PT, R21, R7, RZ ;  /* 0x000000071505c210 */ /* 0x000fe20007ffe0ff */
[----:B------:R-:W-:-:S03]  /*d5e0*/  @!P1 IMAD.WIDE.U32 R26, R26, UR9, RZ ;  /* 0x000000091a1a9c25 */ /* 0x000fc6000f8e00ff */
[----:B------:R-:W-:Y:S02]  /*d5f0*/  @!P4 LEA.HI.X R23, R20, R17, R5, 0x4, P2 ;  /* 0x000000111417c211 */ /* 0x000fe400010f2405 */
[----:B------:R-:W2:Y:S01]  /*d600*/  @!P3 LDC.64 R16, c[0x0][0x380] ;  /* 0x0000e000ff10bb82 */ /* 0x000ea20000000a00 */
[C---:B0-----:R-:W-:Y:S02]  /*d610*/  @!P1 LEA R20, P2, R26.reuse, R10, 0x4 ;  /* 0x0000000a1a149211 */ /* 0x041fe400078420ff */
[----:B------:R-:W-:Y:S02]  /*d620*/  @!P1 IADD3 R10, PT, PT, R27, R4, RZ ;  /* 0x000000041b0a9210 */ /* 0x000fe40007ffe0ff */
[----:B------:R-:W3:Y:S01]  /*d630*/  @!P0 LDG.E.128 R4, desc[UR12][R8.64] ;  /* 0x0000000c08048981 */ /* 0x000ee2000c1e1d00 */
[----:B------:R-:W-:Y:S01]  /*d640*/  @!P5 IMAD R15, R15, UR9, RZ ;  /* 0x000000090f0fdc24 */ /* 0x000fe2000f8e02ff */
[----:B------:R-:W-:-:S03]  /*d650*/  @!P1 LEA.HI.X R21, R26, R11, R10, 0x4, P2 ;  /* 0x0000000b1a159211 */ /* 0x000fc600010f240a */
[C---:B------:R-:W-:Y:S02]  /*d660*/  @!P5 IMAD R13, R14.reuse, UR14, R15 ;  /* 0x0000000e0e0ddc24 */ /* 0x040fe4000f8e020f */
[----:B------:R-:W-:Y:S01]  /*d670*/  @!P5 IMAD.WIDE.U32 R14, R14, UR9, RZ ;  /* 0x000000090e0edc25 */ /* 0x000fe2000f8e00ff */
[----:B------:R0:W4:Y:S03]  /*d680*/  @!P4 LDG.E.128 R8, desc[UR12][R22.64] ;  /* 0x0000000c1608c981 */ /* 0x000126000c1e1d00 */
[----:B------:R-:W-:Y:S01]  /*d690*/  @!P3 IMAD R27, R2, UR9, RZ ;  /* 0x00000009021bbc24 */ /* 0x000fe2000f8e02ff */
[----:B-1----:R-:W-:Y:S01]  /*d6a0*/  @!P5 LEA R18, P2, R14, R18, 0x4 ;  /* 0x000000120e12d211 */ /* 0x002fe200078420ff */
[----:B------:R-:W-:Y:S02]  /*d6b0*/  @!P5 IMAD.IADD R13, R15, 0x1, R13 ;  /* 0x000000010f0dd824 */ /* 0x000fe400078e020d */
[----:B------:R-:W-:-:S02]  /*d6c0*/  @!P3 IMAD R2, R12, UR14, R27 ;  /* 0x0000000e0c02bc24 */ /* 0x000fc4000f8e021b */
[----:B0-----:R-:W-:Y:S01]  /*d6d0*/  @!P3 IMAD.WIDE.U32 R22, R12, UR9, RZ ;  /* 0x000000090c16bc25 */ /* 0x001fe2000f8e00ff */
[----:B------:R-:W-:Y:S02]  /*d6e0*/  @!P5 LEA.HI.X R19, R14, R19, R13, 0x4, P2 ;  /* 0x000000130e13d211 */ /* 0x000fe400010f240d */
[----:B------:R2:W5:Y:S02]  /*d6f0*/  @!P1 LDG.E.128 R12, desc[UR12][R20.64] ;  /* 0x0000000c140c9981 */ /* 0x000564000c1e1d00 */
[----:B------:R-:W-:Y:S02]  /*d700*/  @!P3 IADD3 R2, PT, PT, R23, R2, RZ ;  /* 0x000000021702b210 */ /* 0x000fe40007ffe0ff */
[----:B--2---:R-:W-:-:S04]  /*d710*/  @!P3 LEA R20, P2, R22, R16, 0x4 ;  /* 0x000000101614b211 */ /* 0x004fc800078420ff */
[----:B------:R-:W-:Y:S02]  /*d720*/  @!P3 LEA.HI.X R21, R22, R17, R2, 0x4, P2 ;  /* 0x000000111615b211 */ /* 0x000fe400010f2402 */
[----:B------:R-:W2:Y:S04]  /*d730*/  @!P5 LDG.E.128 R16, desc[UR12][R18.64] ;  /* 0x0000000c1210d981 */ /* 0x000ea8000c1e1d00 */
[----:B------:R-:W2:Y:S01]  /*d740*/  @!P3 LDG.E.128 R20, desc[UR12][R20.64] ;  /* 0x0000000c1414b981 */ /* 0x000ea2000c1e1d00 */
[----:B------:R-:W-:-:S04]  /*d750*/  UIADD3 UR5, UP0, UPT, UR4, UR5, URZ ;  /* 0x0000000504057290 */ /* 0x000fc8000ff1e0ff */
[----:B------:R-:W-:Y:S02]  /*d760*/  UIADD3.X UR7, UPT, UPT, URZ, UR7, URZ, UP0, !UPT ;  /* 0x00000007ff077290 */ /* 0x000fe400087fe4ff */
[----:B------:R-:W-:-:S04]  /*d770*/  UIADD3 UR6, UP0, UPT, UR4, UR5, URZ ;  /* 0x0000000504067290 */ /* 0x000fc8000ff1e0ff */
[C---:B------:R-:W-:Y:S01]  /*d780*/  IMAD R27, R0.reuse, UR7, RZ ;  /* 0x00000007001b7c24 */ /* 0x040fe2000f8e02ff */
[----:B------:R-:W-:Y:S01]  /*d790*/  UIADD3.X UR8, UPT, UPT, URZ, UR7, URZ, UP0, !UPT ;  /* 0x00000007ff087290 */ /* 0x000fe200087fe4ff */
[----:B---3--:R0:W-:Y:S04]  /*d7a0*/  @!P0 STS.128 [R3], R4 ;  /* 0x0000000403008388 */ /* 0x0081e80000000c00 */
[----:B----4-:R1:W-:Y:S01]  /*d7b0*/  @!P4 STS.128 [R3], R8 ;  /* 0x000000080300c388 */ /* 0x0103e20000000c00 */
[----:B0-----:R-:W-:-:S03]  /*d7c0*/  IMAD.WIDE.U32 R6, R0, UR5, R24 ;  /* 0x0000000500067c25 */ /* 0x001fc6000f8e0018 */
[----:B------:R-:W-:Y:S02]  /*d7d0*/  ISETP.GE.U32.AND P2, PT, R6, UR10, PT ;  /* 0x0000000a06007c0c */ /* 0x000fe4000bf46070 */
[----:B------:R-:W-:Y:S01]  /*d7e0*/  IADD3 R26, PT, PT, R7, R27, RZ ;  /* 0x0000001b071a7210 */ /* 0x000fe20007ffe0ff */
[C---:B------:R-:W-:Y:S02]  /*d7f0*/  IMAD R27, R0.reuse, UR8, RZ ;  /* 0x00000008001b7c24 */ /* 0x040fe4000f8e02ff */
[----:B-1----:R-:W-:Y:S01]  /*d800*/  IMAD.WIDE.U32 R8, R0, UR6, R24 ;  /* 0x0000000600087c25 */ /* 0x002fe2000f8e0018 */
[----:B------:R-:W-:Y:S01]  /*d810*/  UIADD3 UR6, UP0, UPT, UR4, UR6, URZ ;  /* 0x0000000604067290 */ /* 0x000fe2000ff1e0ff */
[----:B------:R-:W-:-:S03]  /*d820*/  ISETP.GE.U32.AND.EX P2, PT, R26, UR11, PT, P2 ;  /* 0x0000000b1a007c0c */ /* 0x000fc6000bf46120 */
[----:B------:R-:W-:Y:S01]  /*d830*/  UIADD3.X UR8, UPT, UPT, URZ, UR8, URZ, UP0, !UPT ;  /* 0x00000008ff087290 */ /* 0x000fe200087fe4ff */
[----:B------:R-:W-:Y:S02]  /*d840*/  ISETP.GE.U32.AND P0, PT, R8, UR10, PT ;  /* 0x0000000a08007c0c */ /* 0x000fe4000bf06070 */
[----:B------:R-:W-:Y:S01]  /*d850*/  IADD3 R2, PT, PT, R9, R27, RZ ;  /* 0x0000001b09027210 */ /* 0x000fe20007ffe0ff */
[----:B------:R-:W-:Y:S01]  /*d860*/  IMAD.WIDE.U32 R10, R0, UR6, R24 ;  /* 0x00000006000a7c25 */ /* 0x000fe2000f8e0018 */
[----:B------:R-:W-:Y:S02]  /*d870*/  UIADD3 UR6, UP0, UPT, UR4, UR6, URZ ;  /* 0x0000000604067290 */ /* 0x000fe4000ff1e0ff */
[----:B------:R-:W-:Y:S01]  /*d880*/  ISETP.GE.U32.AND.EX P0, PT, R2, UR11, PT, P0 ;  /* 0x0000000b02007c0c */ /* 0x000fe2000bf06100 */
[----:B------:R-:W-:Y:S01]  /*d890*/  IMAD R5, R0, UR8, RZ ;  /* 0x0000000800057c24 */ /* 0x000fe2000f8e02ff */
[----:B-----5:R0:W-:Y:S01]  /*d8a0*/  @!P1 STS.128 [R3], R12 ;  /* 0x0000000c03009388 */ /* 0x0201e20000000c00 */
[----:B------:R-:W-:Y:S01]  /*d8b0*/  ISETP.GE.U32.AND P4, PT, R10, UR10, PT ;  /* 0x0000000a0a007c0c */ /* 0x000fe2000bf86070 */
[----:B------:R-:W-:Y:S01]  /*d8c0*/  UIADD3.X UR8, UPT, UPT, URZ, UR8, URZ, UP0, !UPT ;  /* 0x00000008ff087290 */ /* 0x000fe200087fe4ff */
[----:B------:R-:W-:Y:S01]  /*d8d0*/  IMAD.IADD R4, R11, 0x1, R5 ;  /* 0x000000010b047824 */ /* 0x000fe200078e0205 */
[----:B--2---:R1:W-:Y:S04]  /*d8e0*/  @!P5 STS.128 [R3], R16 ;  /* 0x000000100300d388 */ /* 0x0043e80000000c00 */
[----:B------:R-:W-:Y:S01]  /*d8f0*/  ISETP.GE.U32.AND.EX P4, PT, R4, UR11, PT, P4 ;  /* 0x0000000b04007c0c */ /* 0x000fe2000bf86140 */
[C---:B------:R-:W-:Y:S01]  /*d900*/  IMAD R7, R0.reuse, UR8, RZ ;  /* 0x0000000800077c24 */ /* 0x040fe2000f8e02ff */
[----:B0-----:R-:W0:Y:S01]  /*d910*/  @!P2 LDC.64 R12, c[0x0][0x380] ;  /* 0x0000e000ff0cab82 */ /* 0x001e220000000a00 */
[----:B-1----:R-:W-:Y:S01]  /*d920*/  IMAD.WIDE.U32 R16, R0, UR6, R24 ;  /* 0x0000000600107c25 */ /* 0x002fe2000f8e0018 */
[----:B------:R-:W-:-:S06]  /*d930*/  UIADD3 UR6, UP0, UPT, UR4, UR6, URZ ;  /* 0x0000000604067290 */ /* 0x000fcc000ff1e0ff */
[----:B------:R-:W1:Y:S01]  /*d940*/  @!P0 LDC.64 R14, c[0x0][0x380] ;  /* 0x0000e000ff0e8b82 */ /* 0x000e620000000a00 */
[----:B------:R-:W-:Y:S01]  /*d950*/  UIADD3.X UR8, UPT, UPT, URZ, UR8, URZ, UP0, !UPT ;  /* 0x00000008ff087290 */ /* 0x000fe200087fe4ff */
[----:B------:R-:W-:Y:S01]  /*d960*/  @!P0 IMAD R9, R2, UR9, RZ ;  /* 0x0000000902098c24 */ /* 0x000fe2000f8e02ff */
[----:B------:R-:W-:Y:S01]  /*d970*/  ISETP.GE.U32.AND P1, PT, R16, UR10, PT ;  /* 0x0000000a10007c0c */ /* 0x000fe2000bf26070 */
[----:B------:R-:W-:Y:S01]  /*d980*/  IMAD.WIDE.U32 R18, R0, UR6, R24 ;  /* 0x0000000600127c25 */ /* 0x000fe2000f8e0018 */
[----:B------:R-:W-:-:S03]  /*d990*/  IADD3 R2, PT, PT, R17, R7, RZ ;  /* 0x0000000711027210 */ /* 0x000fc60007ffe0ff */
[----:B------:R-:W-:Y:S01]  /*d9a0*/  IMAD R11, R0, UR8, RZ ;  /* 0x00000008000b7c24 */ /* 0x000fe2000f8e02ff */
[----:B------:R2:W-:Y:S01]  /*d9b0*/  @!P3 STS.128 [R3], R20 ;  /* 0x000000140300b388 */ /* 0x0005e20000000c00 */
[----:B------:R-:W-:Y:S01]  /*d9c0*/  @!P2 IMAD R5, R26, UR9, RZ ;  /* 0x000000091a05ac24 */ /* 0x000fe2000f8e02ff */
[----:B------:R-:W-:Y:S02]  /*d9d0*/  ISETP.GE.U32.AND.EX P1, PT, R2, UR11, PT, P1 ;  /* 0x0000000b02007c0c */ /* 0x000fe4000bf26110 */
[----:B------:R-:W-:Y:S02]  /*d9e0*/  ISETP.GE.U32.AND P3, PT, R18, UR10, PT ;  /* 0x0000000a12007c0c */ /* 0x000fe4000bf66070 */
[----:B------:R-:W-:Y:S01]  /*d9f0*/  IADD3 R11, PT, PT, R19, R11, RZ ;  /* 0x0000000b130b7210 */ /* 0x000fe20007ffe0ff */
[----:B------:R-:W-:-:S03]  /*da00*/  @!P2 IMAD R5, R6, UR14, R5 ;  /* 0x0000000e0605ac24 */ /* 0x000fc6000f8e0205 */
[----:B------:R-:W-:Y:S01]  /*da10*/  ISETP.GE.U32.AND.EX P3, PT, R11, UR11, PT, P3 ;  /* 0x0000000b0b007c0c */ /* 0x000fe2000bf66130 */
[----:B--2---:R-:W2:Y:S01]  /*da20*/  @!P4 LDC.64 R22, c[0x0][0x380] ;  /* 0x0000e000ff16cb82 */ /* 0x004ea20000000a00 */
[----:B------:R-:W-:-:S03]  /*da30*/  @!P2 IMAD.WIDE.U32 R20, R6, UR9, RZ ;  /* 0x000000090614ac25 */ /* 0x000fc6000f8e00ff */
[----:B0-----:R-:W-:Y:S02]  /*da40*/  @!P2 LEA R12, P5, R20, R12, 0x4 ;  /* 0x0000000c140ca211 */ /* 0x001fe400078a20ff */
[----:B------:R-:W-:Y:S01]  /*da50*/  @!P2 IADD3 R5, PT, PT, R21, R5, RZ ;  /* 0x000000051505a210 */ /* 0x000fe20007ffe0ff */
[----:B------:R-:W-:-:S05]  /*da60*/  @!P0 IMAD R9, R8, UR14, R9 ;  /* 0x0000000e08098c24 */ /* 0x000fca000f8e0209 */
[----:B------:R-:W0:Y:S01]  /*da70*/  @!P3 LDC.64 R26, c[0x0][0x380] ;  /* 0x0000e000ff1abb82 */ /* 0x000e220000000a00 */
[----:B------:R-:W-:Y:S01]  /*da80*/  @!P0 IMAD.WIDE.U32 R6, R8, UR9, RZ ;  /* 0x0000000908068c25 */ /* 0x000fe2000f8e00ff */
[----:B------:R-:W-:-:S03]  /*da90*/  @!P2 LEA.HI.X R13, R20, R13, R5, 0x4, P5 ;  /* 0x0000000d140da211 */ /* 0x000fc600028f2405 */
[----:B------:R-:W-:Y:S01]  /*daa0*/  @!P0 IMAD.IADD R9, R7, 0x1, R9 ;  /* 0x0000000107098824 */ /* 0x000fe200078e0209 */
[----:B-1----:R-:W-:Y:S01]  /*dab0*/  @!P0 LEA R8, P5, R6, R14, 0x4 ;  /* 0x0000000e06088211 */ /* 0x002fe200078a20ff */
[----:B------:R-:W-:Y:S01]  /*dac0*/  @!P4 IMAD R5, R4, UR9, RZ ;  /* 0x000000090405cc24 */ /* 0x000fe2000f8e02ff */
[----:B------:R-:W1:Y:S01]  /*dad0*/  @!P1 LDC.64 R20, c[0x0][0x380] ;  /* 0x0000e000ff149b82 */ /* 0x000e620000000a00 */
[----:B------:R-:W-:Y:S01]  /*dae0*/  @!P4 IMAD.WIDE.U32 R28, R10, UR9, RZ ;  /* 0x000000090a1ccc25 */ /* 0x000fe2000f8e00ff */
[----:B------:R-:W-:-:S03]  /*daf0*/  @!P0 LEA.HI.X R9, R6, R15, R9, 0x4, P5 ;  /* 0x0000000f06098211 */ /* 0x000fc600028f2409 */
[----:B------:R-:W-:Y:S02]  /*db00*/  @!P4 IMAD R14, R10, UR14, R5 ;  /* 0x0000000e0a0ecc24 */ /* 0x000fe4000f8e0205 */
[----:B------:R2:W3:Y:S03]  /*db10*/  @!P2 LDG.E.128 R4, desc[UR12][R12.64] ;  /* 0x0000000c0c04a981 */ /* 0x0004e6000c1e1d00 */
[----:B------:R-:W-:Y:S01]  /*db20*/  @!P4 IADD3 R14, PT, PT, R29, R14, RZ ;  /* 0x0000000e1d0ec210 */ /* 0x000fe20007ffe0ff */
[----:B------:R-:W-:Y:S01]  /*db30*/  @!P1 IMAD R15, R2, UR9, RZ ;  /* 0x00000009020f9c24 */ /* 0x000fe2000f8e02ff */
[----:B--2---:R-:W-:-:S03]  /*db40*/  @!P4 LEA R12, P5, R28, R22, 0x4 ;  /* 0x000000161c0cc211 */ /* 0x004fc600078a20ff */
[----:B------:R-:W-:Y:S01]  /*db50*/  @!P1 IMAD R2, R16, UR14, R15 ;  /* 0x0000000e10029c24 */ /* 0x000fe2000f8e020f */
[----:B------:R-:W-:Y:S01]  /*db60*/  @!P4 LEA.HI.X R13, R28, R23, R14, 0x4, P5 ;  /* 0x000000171c0dc211 */ /* 0x000fe200028f240e */
[----:B------:R-:W-:-:S04]  /*db70*/  @!P1 IMAD.WIDE.U32 R16, R16, UR9, RZ ;  /* 0x0000000910109c25 */ /* 0x000fc8000f8e00ff */
[----:B------:R-:W-:Y:S01]  /*db80*/  @!P3 IMAD R19, R11, UR9, RZ ;  /* 0x000000090b13bc24 */ /* 0x000fe2000f8e02ff */
[----:B------:R-:W2:Y:S04]  /*db90*/  @!P4 LDG.E.128 R12, desc[UR12][R12.64] ;  /* 0x0000000c0c0cc981 */ /* 0x000ea8000c1e1d00 */
[----:B------:R-:W4:Y:S01]  /*dba0*/  @!P0 LDG.E.128 R8, desc[UR12][R8.64] ;  /* 0x0000000c08088981 */ /* 0x000f22000c1e1d00 */
[----:B------:R-:W-:Y:S01]  /*dbb0*/  @!P3 IMAD R19, R18, UR14, R19 ;  /* 0x0000000e1213bc24 */ /* 0x000fe2000f8e0213 */
[----:B-1----:R-:W-:Y:S01]  /*dbc0*/  @!P1 LEA R20, P5, R16, R20, 0x4 ;  /* 0x0000001410149211 */ /* 0x002fe200078a20ff */
[----:B------:R-:W-:Y:S01]  /*dbd0*/  @!P3 IMAD.WIDE.U32 R22, R18, UR9, RZ ;  /* 0x000000091216bc25 */ /* 0x000fe2000f8e00ff */
[----:B------:R-:W-:-:S04]  /*dbe0*/  @!P1 IADD3 R2, PT, PT, R17, R2, RZ ;  /* 0x0000000211029210 */ /* 0x000fc80007ffe0ff */
[----:B------:R-:W-:Y:S02]  /*dbf0*/  @!P1 LEA.HI.X R21, R16, R21, R2, 0x4, P5 ;  /* 0x0000001510159211 */ /* 0x000fe400028f2402 */
[----:B0-----:R-:W-:Y:S02]  /*dc00*/  @!P3 LEA R26, P5, R22, R26, 0x4 ;  /* 0x0000001a161ab211 */ /* 0x001fe400078a20ff */
[----:B------:R-:W-:-:S04]  /*dc10*/  @!P3 IADD3 R19, PT, PT, R23, R19, RZ ;  /* 0x000000131713b210 */ /* 0x000fc80007ffe0ff */
[----:B------:R-:W-:Y:S02]  /*dc20*/  @!P3 LEA.HI.X R27, R22, R27, R19, 0x4, P5 ;  /* 0x0000001b161bb211 */ /* 0x000fe400028f2413 */
[----:B------:R-:W5:Y:S04]  /*dc30*/  @!P1 LDG.E.128 R16, desc[UR12][R20.64] ;  /* 0x0000000c14109981 */ /* 0x000f68000c1e1d00 */
[----:B------:R0:W5:Y:S01]  /*dc40*/  @!P3 LDG.E.128 R20, desc[UR12][R26.64] ;  /* 0x0000000c1a14b981 */ /* 0x000162000c1e1d00 */
[----:B------:R-:W-:-:S04]  /*dc50*/  UIADD3 UR6, UP0, UPT, UR4, UR6, URZ ;  /* 0x0000000604067290 */ /* 0x000fc8000ff1e0ff */
[----:B------:R-:W-:Y:S02]  /*dc60*/  UIADD3.X UR8, UPT, UPT, URZ, UR8, URZ, UP0, !UPT ;  /* 0x00000008ff087290 */ /* 0x000fe400087fe4ff */
[----:B0-----:R-:W-:Y:S01]  /*dc70*/  IMAD.WIDE.U32 R26, R0, UR6, R24 ;  /* 0x00000006001a7c25 */ /* 0x001fe2000f8e0018 */
[----:B------:R-:W-:-:S03]  /*dc80*/  UIADD3 UR6, UP0, UPT, UR4, UR6, URZ ;  /* 0x0000000604067290 */ /* 0x000fc6000ff1e0ff */
[----:B------:R-:W-:Y:S01]  /*dc90*/  IMAD R29, R0, UR8, RZ ;  /* 0x00000008001d7c24 */ /* 0x000fe2000f8e02ff */
[----:B------:R-:W-:-:S03]  /*dca0*/  UIADD3.X UR8, UPT, UPT, URZ, UR8, URZ, UP0, !UPT ;  /* 0x00000008ff087290 */ /* 0x000fc600087fe4ff */
[----:B------:R-:W-:Y:S01]  /*dcb0*/  IMAD.IADD R2, R27, 0x1, R29 ;  /* 0x000000011b027824 */ /* 0x000fe200078e021d */
[----:B------:R-:W-:Y:S01]  /*dcc0*/  UIADD3 UR5, UP0, UPT, UR4, UR6, URZ ;  /* 0x0000000604057290 */ /* 0x000fe2000ff1e0ff */
[----:B---3--:R0:W-:Y:S01]  /*dcd0*/  @!P2 STS.128 [R3], R4 ;  /* 0x000000040300a388 */ /* 0x0081e20000000c00 */
[----:B------:R-:W-:-:S04]  /*dce0*/  ISETP.GE.U32.AND P2, PT, R26, UR10, PT ;  /* 0x0000000a1a007c0c */ /* 0x000fc8000bf46070 */
[----:B------:R-:W-:Y:S01]  /*dcf0*/  ISETP.GE.U32.AND.EX P2, PT, R2, UR11, PT, P2 ;  /* 0x0000000b02007c0c */ /* 0x000fe2000bf46120 */
[C---:B0-----:R-:W-:Y:S01]  /*dd00*/  IMAD R5, R0.reuse, UR8, RZ ;  /* 0x0000000800057c24 */ /* 0x041fe2000f8e02ff */
[----:B------:R-:W-:Y:S01]  /*dd10*/  UIADD3.X UR8, UPT, UPT, URZ, UR8, URZ, UP0, !UPT ;  /* 0x00000008ff087290 */ /* 0x000fe200087fe4ff */
[----:B------:R-:W-:-:S05]  /*dd20*/  IMAD.WIDE.U32 R6, R0, UR6, R24 ;  /* 0x0000000600067c25 */ /* 0x000fca000f8e0018 */
[----:B------:R-:W-:Y:S01]  /*dd30*/  IADD3 R5, PT, PT, R7, R5, RZ ;  /* 0x0000000507057210 */ /* 0x000fe20007ffe0ff */
[----:B----4-:R0:W-:Y:S01]  /*dd40*/  @!P0 STS.128 [R3], R8 ;  /* 0x0000000803008388 */ /* 0x0101e20000000c00 */
[----:B------:R-:W-:-:S03]  /*dd50*/  IMAD R7, R0, UR8, RZ ;  /* 0x0000000800077c24 */ /* 0x000fc6000f8e02ff */
[----:B--2---:R1:W-:Y:S01]  /*dd60*/  @!P4 STS.128 [R3], R12 ;  /* 0x0000000c0300c388 */ /* 0x0043e20000000c00 */
[----:B------:R-:W-:-:S04]  /*dd70*/  ISETP.GE.U32.AND P4, PT, R6, UR10, PT ;  /* 0x0000000a06007c0c */ /* 0x000fc8000bf86070 */
[----:B------:R-:W-:Y:S01]  /*dd80*/  ISETP.GE.U32.AND.EX P4, PT, R5, UR11, PT, P4 ;  /* 0x0000000b05007c0c */ /* 0x000fe2000bf86140 */
[----:B0-----:R-:W-:Y:S01]  /*dd90*/  IMAD.WIDE.U32 R8, R0, UR5, R24 ;  /* 0x0000000500087c25 */ /* 0x001fe2000f8e0018 */
[----:B-1----:R-:W0:Y:S02]  /*dda0*/  @!P2 LDC.64 R12, c[0x0][0x380] ;  /* 0x0000e000ff0cab82 */ /* 0x002e240000000a00 */
[----:B------:R-:W-:Y:S02]  /*ddb0*/  ISETP.GE.U32.AND P0, PT, R8, UR10, PT ;  /* 0x0000000a08007c0c */ /* 0x000fe4000bf06070 */
[----:B------:R-:W-:Y:S01]  /*ddc0*/  IADD3 R4, PT, PT, R9, R7, RZ ;  /* 0x0000000709047210 */ /* 0x000fe20007ffe0ff */
[----:B------:R-:W-:-:S03]  /*ddd0*/  UIADD3 UR5, UP0, UPT, UR4, UR5, URZ ;  /* 0x0000000504057290 */ /* 0x000fc6000ff1e0ff */
[----:B------:R-:W-:Y:S01]  /*dde0*/  ISETP.GE.U32.AND.EX P0, PT, R4, UR11, PT, P0 ;  /* 0x0000000b04007c0c */ /* 0x000fe2000bf06100 */
[----:B------:R-:W-:Y:S01]  /*ddf0*/  UIADD3.X UR8, UPT, UPT, URZ, UR8, URZ, UP0, !UPT ;  /* 0x00000008ff087290 */ /* 0x000fe200087fe4ff */
[----:B-----5:R-:W-:Y:S01]  /*de00*/  @!P1 STS.128 [R3], R16 ;  /* 0x0000001003009388 */ /* 0x020fe20000000c00 */
[----:B------:R-:W-:Y:S01]  /*de10*/  UIADD3 UR6, UP0, UPT, UR4, UR5, URZ ;  /* 0x0000000504067290 */ /* 0x000fe2000ff1e0ff */
[----:B------:R-:W-:Y:S02]  /*de20*/  @!P2 IMAD R7, R2, UR9, RZ ;  /* 0x000000090207ac24 */ /* 0x000fe4000f8e02ff */
[----:B------:R1:W-:Y:S01]  /*de30*/  @!P3 STS.128 [R3], R20 ;  /* 0x000000140300b388 */ /* 0x0003e20000000c00 */
[----:B------:R-:W-:Y:S01]  /*de40*/  UIADD3.X UR7, UPT, UPT, URZ, UR8, URZ, UP0, !UPT ;  /* 0x00000008ff077290 */ /* 0x000fe200087fe4ff */
[----:B------:R-:W-:-:S04]  /*de50*/  IMAD.WIDE.U32 R14, R0, UR5, R24 ;  /* 0x00000005000e7c25 */ /* 0x000fc8000f8e0018 */
[----:B------:R-:W-:Y:S01]  /*de60*/  IMAD R9, R0, UR8, RZ ;  /* 0x0000000800097c24 */ /* 0x000fe2000f8e02ff */
[----:B------:R-:W2:Y:S01]  /*de70*/  @!P0 LDC.64 R10, c[0x0][0x380] ;  /* 0x0000e000ff0a8b82 */ /* 0x000ea20000000a00 */
[C---:B------:R-:W-:Y:S02]  /*de80*/  @!P2 IMAD R7, R26.reuse, UR14, R7 ;  /* 0x0000000e1a07ac24 */ /* 0x040fe4000f8e0207 */
[----:B------:R-:W-:-:S05]  /*de90*/  @!P2 IMAD.WIDE.U32 R28, R26, UR9, RZ ;  /* 0x000000091a1cac25 */ /* 0x000fca000f8e00ff */
[----:B-1----:R-:W1:Y:S01]  /*dea0*/  @!P4 LDC.64 R20, c[0x0][0x380] ;  /* 0x0000e000ff14cb82 */ /* 0x002e620000000a00 */
[----:B------:R-:W-:Y:S01]  /*deb0*/  IMAD.IADD R2, R15, 0x1, R9 ;  /* 0x000000010f027824 */ /* 0x000fe200078e0209 */
[----:B------:R-:W-:Y:S01]  /*dec0*/  ISETP.GE.U32.AND P5, PT, R14, UR10, PT ;  /* 0x0000000a0e007c0c */ /* 0x000fe2000bfa6070 */
[----:B------:R-:W-:Y:S01]  /*ded0*/  IMAD.WIDE.U32 R16, R0, UR6, R24 ;  /* 0x0000000600107c25 */ /* 0x000fe2000f8e0018 */
[----:B0-----:R-:W-:-:S03]  /*dee0*/  @!P2 LEA R26, P1, R28, R12, 0x4 ;  /* 0x0000000c1c1aa211 */ /* 0x001fc600078220ff */
[----:B------:R-:W-:Y:S01]  /*def0*/  IMAD R9, R0, UR7, RZ ;  /* 0x0000000700097c24 */ /* 0x000fe2000f8e02ff */
[----:B------:R-:W-:Y:S02]  /*df00*/  @!P2 IADD3 R7, PT, PT, R29, R7, RZ ;  /* 0x000000071d07a210 */ /* 0x000fe40007ffe0ff */
[----:B------:R-:W-:Y:S02]  /*df10*/  ISETP.GE.U32.AND.EX P5, PT, R2, UR11, PT, P5 ;  /* 0x0000000b02007c0c */ /* 0x000fe4000bfa6150 */
[----:B------:R-:W-:Y:S02]  /*df20*/  ISETP.GE.U32.AND P3, PT, R16, UR10, PT ;  /* 0x0000000a10007c0c */ /* 0x000fe4000bf66070 */
[----:B------:R-:W-:Y:S02]  /*df30*/  IADD3 R12, PT, PT, R17, R9, RZ ;  /* 0x00000009110c7210 */ /* 0x000fe40007ffe0ff */
[----:B------:R-:W-:Y:S01]  /*df40*/  @!P2 LEA.HI.X R27, R28, R13, R7, 0x4, P1 ;  /* 0x0000000d1c1ba211 */ /* 0x000fe200008f2407 */
[----:B------:R-:W-:Y:S01]  /*df50*/  @!P4 IMAD R7, R5, UR9, RZ ;  /* 0x000000090507cc24 */ /* 0x000fe2000f8e02ff */
[----:B------:R-:W-:Y:S01]  /*df60*/  ISETP.GE.U32.AND.EX P3, PT, R12, UR11, PT, P3 ;  /* 0x0000000b0c007c0c */ /* 0x000fe2000bf66130 */
[----:B------:R-:W-:-:S02]  /*df70*/  @!P0 IMAD R13, R4, UR9, RZ ;  /* 0x00000009040d8c24 */ /* 0x000fc4000f8e02ff */
[C---:B------:R-:W-:Y:S02]  /*df80*/  @!P4 IMAD.WIDE.U32 R4, R6.reuse, UR9, RZ ;  /* 0x000000090604cc25 */ /* 0x040fe4000f8e00ff */
[----:B------:R-:W0:Y:S02]  /*df90*/  @!P5 LDC.64 R18, c[0x0][0x380] ;  /* 0x0000e000ff12db82 */ /* 0x000e240000000a00 */
[----:B------:R-:W-:Y:S02]  /*dfa0*/  @!P4 IMAD R9, R6, UR14, R7 ;  /* 0x0000000e0609cc24 */ /* 0x000fe4000f8e0207 */
[C---:B------:R-:W-:Y:S02]  /*dfb0*/  @!P0 IMAD R7, R8.reuse, UR14, R13 ;  /* 0x0000000e08078c24 */ /* 0x040fe4000f8e020d */
[----:B------:R-:W-:Y:S01]  /*dfc0*/  @!P0 IMAD.WIDE.U32 R28, R8, UR9, RZ ;  /* 0x00000009081c8c25 */ /* 0x000fe2000f8e00ff */
[----:B-1----:R-:W-:Y:S02]  /*dfd0*/  @!P4 LEA R8, P1, R4, R20, 0x4 ;  /* 0x000000140408c211 */ /* 0x002fe400078220ff */
[----:B------:R-:W-:-:S02]  /*dfe0*/  @!P4 IADD3 R5, PT, PT, R5, R9, RZ ;  /* 0x000000090505c210 */ /* 0x000fc40007ffe0ff */
[----:B--2---:R-:W-:Y:S02]  /*dff0*/  @!P0 LEA R22, P6, R28, R10, 0x4 ;  /* 0x0000000a1c168211 */ /* 0x004fe400078c20ff */
[----:B------:R-:W-:Y:S02]  /*e000*/  @!P4 LEA.HI.X R9, R4, R21, R5, 0x4, P1 ;  /* 0x000000150409c211 */ /* 0x000fe400008f2405 */
[----:B------:R-:W1:Y:S01]  /*e010*/  @!P3 LDC.64 R20, c[0x0][0x380] ;  /* 0x0000e000ff14bb82 */ /* 0x000e620000000a00 */
[----:B------:R-:W-:Y:S02]  /*e020*/  @!P0 IADD3 R10, PT, PT, R29, R7, RZ ;  /* 0x000000071d0a8210 */ /* 0x000fe40007ffe0ff */
[----:B------:R2:W3:Y:S01]  /*e030*/  @!P2 LDG.E.128 R4, desc[UR12][R26.64] ;  /* 0x0000000c1a04a981 */ /* 0x0004e2000c1e1d00 */
[----:B------:R-:W-:Y:S02]  /*e040*/  @!P5 IMAD R13, R2, UR9, RZ ;  /* 0x00000009020ddc24 */ /* 0x000fe4000f8e02ff */
[----:B------:R-:W-:-:S02]  /*e050*/  @!P3 IMAD R17, R12, UR9, RZ ;  /* 0x000000090c11bc24 */ /* 0x000fc4000f8e02ff */
[C---:B------:R-:W-:Y:S02]  /*e060*/  @!P5 IMAD R13, R14.reuse, UR14, R13 ;  /* 0x0000000e0e0ddc24 */ /* 0x040fe4000f8e020d */
[----:B------:R-:W-:-:S04]  /*e070*/  @!P5 IMAD.WIDE.U32 R14, R14, UR9, RZ ;  /* 0x000000090e0edc25 */ /* 0x000fc8000f8e00ff */
[----:B------:R-:W-:Y:S01]  /*e080*/  @!P5 IMAD.IADD R12, R15, 0x1, R13 ;  /* 0x000000010f0cd824 */ /* 0x000fe200078e020d */
[----:B0-----:R-:W-:Y:S01]  /*e090*/  @!P5 LEA R18, P1, R14, R18, 0x4 ;  /* 0x000000120e12d211 */ /* 0x001fe200078220ff */
[C---:B------:R-:W-:Y:S02]  /*e0a0*/  @!P3 IMAD R2, R16.reuse, UR14, R17 ;  /* 0x0000000e1002bc24 */ /* 0x040fe4000f8e0211 */
[----:B--2---:R-:W-:Y:S01]  /*e0b0*/  @!P3 IMAD.WIDE.U32 R26, R16, UR9, RZ ;  /* 0x00000009101abc25 */ /* 0x004fe2000f8e00ff */
[----:B------:R-:W-:Y:S02]  /*e0c0*/  @!P0 LEA.HI.X R23, R28, R11, R10, 0x4, P6 ;  /* 0x0000000b1c178211 */ /* 0x000fe400030f240a */
[----:B------:R-:W-:Y:S01]  /*e0d0*/  @!P5 LEA.HI.X R19, R14, R19, R12, 0x4, P1 ;  /* 0x000000130e13d211 */ /* 0x000fe200008f240c */
[----:B------:R-:W2:Y:S01]  /*e0e0*/  @!P4 LDG.E.128 R8, desc[UR12][R8.64] ;  /* 0x0000000c0808c981 */ /* 0x000ea2000c1e1d00 */
[----:B------:R-:W-:Y:S02]  /*e0f0*/  @!P3 IADD3 R2, PT, PT, R27, R2, RZ ;  /* 0x000000021b02b210 */ /* 0x000fe40007ffe0ff */
[C---:B-1----:R-:W-:Y:S01]  /*e100*/  @!P3 LEA R20, P1, R26.reuse, R20, 0x4 ;  /* 0x000000141a14b211 */ /* 0x042fe200078220ff */
[----:B------:R-:W4:Y:S03]  /*e110*/  @!P0 LDG.E.128 R12, desc[UR12][R22.64] ;  /* 0x0000000c160c8981 */ /* 0x000f26000c1e1d00 */
[----:B------:R-:W-:Y:S01]  /*e120*/  @!P3 LEA.HI.X R21, R26, R21, R2, 0x4, P1 ;  /* 0x000000151a15b211 */ /* 0x000fe200008f2402 */
[----:B------:R-:W5:Y:S05]  /*e130*/  @!P5 LDG.E.128 R16, desc[UR12][R18.64] ;  /* 0x0000000c1210d981 */ /* 0x000f6a000c1e1d00 */
[----:B------:R-:W5:Y:S01]  /*e140*/  @!P3 LDG.E.128 R20, desc[UR12][R20.64] ;  /* 0x0000000c1414b981 */ /* 0x000f62000c1e1d00 */
[----:B------:R-:W-:-:S04]  /*e150*/  UIADD3 UR6, UP0, UPT, UR4, UR6, URZ ;  /* 0x0000000604067290 */ /* 0x000fc8000ff1e0ff */
[----:B------:R-:W-:Y:S02]  /*e160*/  UIADD3.X UR7, UPT, UPT, URZ, UR7, URZ, UP0, !UPT ;  /* 0x00000007ff077290 */ /* 0x000fe400087fe4ff */
[----:B------:R-:W-:-:S04]  /*e170*/  UIADD3 UR5, UP0, UPT, UR4, UR6, URZ ;  /* 0x0000000604057290 */ /* 0x000fc8000ff1e0ff */
[----:B------:R-:W-:Y:S01]  /*e180*/  IMAD R27, R0, UR7, RZ ;  /* 0x00000007001b7c24 */ /* 0x000fe2000f8e02ff */
[----:B------:R-:W-:-:S06]  /*e190*/  UIADD3.X UR7, UPT, UPT, URZ, UR7, URZ, UP0, !UPT ;  /* 0x00000007ff077290 */ /* 0x000fcc00087fe4ff */
[C---:B------:R-:W-:Y:S01]  /*e1a0*/  IMAD R29, R0.reuse, UR7, RZ ;  /* 0x00000007001d7c24 */ /* 0x040fe2000f8e02ff */
[----:B---3--:R0:W-:Y:S02]  /*e1b0*/  @!P2 STS.128 [R3], R4 ;  /* 0x000000040300a388 */ /* 0x0081e40000000c00 */
[----:B0-----:R-:W-:-:S05]  /*e1c0*/  IMAD.WIDE.U32 R6, R0, UR6, R24 ;  /* 0x0000000600067c25 */ /* 0x001fca000f8e0018 */
[----:B------:R-:W-:Y:S01]  /*e1d0*/  IADD3 R4, PT, PT, R7, R27, RZ ;  /* 0x0000001b07047210 */ /* 0x000fe20007ffe0ff */
[----:B------:R-:W-:Y:S01]  /*e1e0*/  IMAD.WIDE.U32 R26, R0, UR5, R24 ;  /* 0x00000005001a7c25 */ /* 0x000fe2000f8e0018 */
[----:B------:R-:W-:Y:S01]  /*e1f0*/  ISETP.GE.U32.AND P2, PT, R6, UR10, PT ;  /* 0x0000000a06007c0c */ /* 0x000fe2000bf46070 */
[----:B------:R-:W-:-:S03]  /*e200*/  UIADD3 UR5, UP0, UPT, UR4, UR5, URZ ;  /* 0x0000000504057290 */ /* 0x000fc6000ff1e0ff */
[----:B------:R-:W-:Y:S02]  /*e210*/  ISETP.GE.U32.AND.EX P2, PT, R4, UR11, PT, P2 ;  /* 0x0000000b04007c0c */ /* 0x000fe4000bf46120 */
[----:B------:R-:W-:Y:S02]  /*e220*/  ISETP.GE.U32.AND P1, PT, R26, UR10, PT ;  /* 0x0000000a1a007c0c */ /* 0x000fe4000bf26070 */
[----:B------:R-:W-:Y:S01]  /*e230*/  IADD3 R2, PT, PT, R27, R29, RZ ;  /* 0x0000001d1b027210 */ /* 0x000fe20007ffe0ff */
[----:B------:R-:W-:-:S03]  /*e240*/  UIADD3.X UR7, UPT, UPT, URZ, UR7, URZ, UP0, !UPT ;  /* 0x00000007ff077290 */ /* 0x000fc600087fe4ff */
[----:B------:R-:W-:Y:S01]  /*e250*/  ISETP.GE.U32.AND.EX P1, PT, R2, UR11, PT, P1 ;  /* 0x0000000b02007c0c */ /* 0x000fe2000bf26110 */
[----:B------:R-:W-:Y:S01]  /*e260*/  UIADD3 UR6, UP0, UPT, UR4, UR5, URZ ;  /* 0x0000000504067290 */ /* 0x000fe2000ff1e0ff */
[----:B--2---:R0:W-:Y:S01]  /*e270*/  @!P4 STS.128 [R3], R8 ;  /* 0x000000080300c388 */ /* 0x0041e20000000c00 */
[C---:B------:R-:W-:Y:S02]  /*e280*/  IMAD R5, R0.reuse, UR7, RZ ;  /* 0x0000000700057c24 */ /* 0x040fe4000f8e02ff */
[----:B------:R-:W-:Y:S01]  /*e290*/  UIADD3.X UR7, UPT, UPT, URZ, UR7, URZ, UP0, !UPT ;  /* 0x00000007ff077290 */ /* 0x000fe200087fe4ff */
[----:B----4-:R1:W-:Y:S04]  /*e2a0*/  @!P0 STS.128 [R3], R12 ;  /* 0x0000000c03008388 */ /* 0x0103e80000000c00 */
[----:B-----5:R2:W-:Y:S01]  /*e2b0*/  @!P5 STS.128 [R3], R16 ;  /* 0x000000100300d388 */ /* 0x0205e20000000c00 */
[----:B0-----:R-:W-:Y:S01]  /*e2c0*/  IMAD.WIDE.U32 R8, R0, UR5, R24 ;  /* 0x0000000500087c25 */ /* 0x001fe2000f8e0018 */
[----:B------:R-:W0:Y:S03]  /*e2d0*/  @!P2 LDC.64 R10, c[0x0][0x380] ;  /* 0x0000e000ff0aab82 */ /* 0x000e260000000a00 */
[----:B------:R-:W-:Y:S01]  /*e2e0*/  IMAD.IADD R5, R9, 0x1, R5 ;  /* 0x0000000109057824 */ /* 0x000fe200078e0205 */
[----:B------:R-:W-:Y:S01]  /*e2f0*/  ISETP.GE.U32.AND P4, PT, R8, UR10, PT ;  /* 0x0000000a08007c0c */ /* 0x000fe2000bf86070 */
[----:B-1----:R-:W-:-:S03]  /*e300*/  IMAD.WIDE.U32 R12, R0, UR6, R24 ;  /* 0x00000006000c7c25 */ /* 0x002fc6000f8e0018 */
[----:B------:R-:W1:Y:S01]  /*e310*/  @!P1 LDC.64 R14, c[0x0][0x380] ;  /* 0x0000e000ff0e9b82 */ /* 0x000e620000000a00 */
[----:B------:R-:W-:Y:S01]  /*e320*/  IMAD R9, R0, UR7, RZ ;  /* 0x0000000700097c24 */ /* 0x000fe2000f8e02ff */
[----:B------:R-:W-:Y:S01]  /*e330*/  ISETP.GE.U32.AND.EX P4, PT, R5, UR11, PT, P4 ;  /* 0x0000000b05007c0c */ /* 0x000fe2000bf86140 */
[----:B------:R3:W-:Y:S01]  /*e340*/  @!P3 STS.128 [R3], R20 ;  /* 0x000000140300b388 */ /* 0x0007e20000000c00 */
[----:B------:R-:W-:Y:S02]  /*e350*/  ISETP.GE.U32.AND P3, PT, R12, UR10, PT ;  /* 0x0000000a0c007c0c */ /* 0x000fe4000bf66070 */
[----:B------:R-:W-:Y:S01]  /*e360*/  IADD3 R9, PT, PT, R13, R9, RZ ;  /* 0x000000090d097210 */ /* 0x000fe20007ffe0ff */
[----:B------:R-:W-:-:S03]  /*e370*/  @!P2 IMAD R7, R4, UR9, RZ ;  /* 0x000000090407ac24 */ /* 0x000fc6000f8e02ff */
[----:B------:R-:W-:Y:S01]  /*e380*/  ISETP.GE.U32.AND.EX P3, PT, R9, UR11, PT, P3 ;  /* 0x0000000b09007c0c */ /* 0x000fe2000bf66130 */
[----:B------:R-:W-:Y:S01]  /*e390*/  @!P2 IMAD R7, R6, UR14, R7 ;  /* 0x0000000e0607ac24 */ /* 0x000fe2000f8e0207 */
[----:B------:R-:W-:Y:S01]  /*e3a0*/  UIADD3 UR6, UP0, UPT, UR4, UR6, URZ ;  /* 0x0000000604067290 */ /* 0x000fe2000ff1e0ff */
[----:B------:R-:W-:Y:S02]  /*e3b0*/  @!P1 IMAD R13, R2, UR9, RZ ;  /* 0x00000009020d9c24 */ /* 0x000fe4000f8e02ff */
[----:B--2---:R-:W-:Y:S01]  /*e3c0*/  @!P2 IMAD.WIDE.U32 R16, R6, UR9, RZ ;  /* 0x000000090610ac25 */ /* 0x004fe2000f8e00ff */
[----:B------:R-:W-:Y:S01]  /*e3d0*/  UIADD3.X UR7, UPT, UPT, URZ, UR7, URZ, UP0, !UPT ;  /* 0x00000007ff077290 */ /* 0x000fe200087fe4ff */
[----:B---3--:R-:W2:Y:S02]  /*e3e0*/  @!P4 LDC.64 R20, c[0x0][0x380] ;  /* 0x0000e000ff14cb82 */ /* 0x008ea40000000a00 */
[----:B------:R-:W-:Y:S01]  /*e3f0*/  @!P1 IMAD R13, R26, UR14, R13 ;  /* 0x0000000e1a0d9c24 */ /* 0x000fe2000f8e020d */
[----:B0-----:R-:W-:Y:S01]  /*e400*/  @!P2 LEA R6, P0, R16, R10, 0x4 ;  /* 0x0000000a1006a211 */ /* 0x001fe200078020ff */
[----:B------:R-:W-:Y:S01]  /*e410*/  @!P1 IMAD.WIDE.U32 R26, R26, UR9, RZ ;  /* 0x000000091a1a9c25 */ /* 0x000fe2000f8e00ff */
[----:B------:R-:W-:-:S03]  /*e420*/  @!P2 IADD3 R2, PT, PT, R17, R7, RZ ;  /* 0x000000071102a210 */ /* 0x000fc60007ffe0ff */
[----:B------:R-:W0:Y:S01]  /*e430*/  @!P3 LDC.64 R18, c[0x0][0x380] ;  /* 0x0000e000ff12bb82 */ /* 0x000e220000000a00 */
[----:B------:R-:W-:Y:S01]  /*e440*/  @!P2 LEA.HI.X R7, R16, R11, R2, 0x4, P0 ;  /* 0x0000000b1007a211 */ /* 0x000fe200000f2402 */
[----:B------:R-:W-:Y:S01]  /*e450*/  IMAD.WIDE.U32 R16, R0, UR6, R24 ;  /* 0x0000000600107c25 */ /* 0x000fe2000f8e0018 */
[----:B-1----:R-:W-:Y:S02]  /*e460*/  @!P1 LEA R10, P0, R26, R14, 0x4 ;  /* 0x0000000e1a0a9211 */ /* 0x002fe400078020ff */
[----:B------:R-:W-:Y:S01]  /*e470*/  @!P1 IADD3 R13, PT, PT, R27, R13, RZ ;  /* 0x0000000d1b0d9210 */ /* 0x000fe20007ffe0ff */
[----:B------:R-:W-:-:S03]  /*e480*/  IMAD R23, R0, UR7, RZ ;  /* 0x0000000700177c24 */ /* 0x000fc6000f8e02ff */
[----:B------:R-:W-:Y:S01]  /*e490*/  @!P1 LEA.HI.X R11, R26, R15, R13, 0x4, P0 ;  /* 0x0000000f1a0b9211 */ /* 0x000fe200000f240d */
[----:B------:R-:W-:Y:S01]  /*e4a0*/  IMAD.IADD R2, R17, 0x1, R23 ;  /* 0x0000000111027824 */ /* 0x000fe200078e0217 */
[----:B------:R-:W-:Y:S01]  /*e4b0*/  ISETP.GE.U32.AND P0, PT, R16, UR10, PT ;  /* 0x0000000a10007c0c */ /* 0x000fe2000bf06070 */
[----:B------:R-:W-:Y:S02]  /*e4c0*/  @!P4 IMAD R13, R5, UR9, RZ ;  /* 0x00000009050dcc24 */ /* 0x000fe4000f8e02ff */
[----:B------:R-:W3:Y:S01]  /*e4d0*/  @!P2 LDG.E.128 R4, desc[UR12][R6.64] ;  /* 0x0000000c0604a981 */ /* 0x000ee2000c1e1d00 */
[----:B------:R-:W-:Y:S01]  /*e4e0*/  ISETP.GE.U32.AND.EX P0, PT, R2, UR11, PT, P0 ;  /* 0x0000000b02007c0c */ /* 0x000fe2000bf06100 */
[C---:B------:R-:W-:Y:S02]  /*e4f0*/  @!P4 IMAD R13, R8.reuse, UR14, R13 ;  /* 0x0000000e080dcc24 */ /* 0x040fe4000f8e020d */
[----:B------:R-:W-:-:S04]  /*e500*/  @!P4 IMAD.WIDE.U32 R22, R8, UR9, RZ ;  /* 0x000000090816cc25 */ /* 0x000fc8000f8e00ff */
[----:B------:R-:W-:Y:S01]  /*e510*/  @!P3 IMAD R9, R9, UR9, RZ ;  /* 0x000000090909bc24 */ /* 0x000fe2000f8e02ff */
[----:B------:R-:W-:-:S03]  /*e520*/  @!P4 IADD3 R8, PT, PT, R23, R13, RZ ;  /* 0x0000000d1708c210 */ /* 0x000fc60007ffe0ff */
[----:B------:R-:W-:Y:S01]  /*e530*/  @!P3 IMAD R9, R12, UR14, R9 ;  /* 0x0000000e0c09bc24 */ /* 0x000fe2000f8e0209 */
[----:B--2---:R-:W-:Y:S01]  /*e540*/  @!P4 LEA R14, P5, R22, R20, 0x4 ;  /* 0x00000014160ec211 */ /* 0x004fe200078a20ff */
[----:B------:R-:W-:-:S03]  /*e550*/  @!P3 IMAD.WIDE.U32 R12, R12, UR9, RZ ;  /* 0x000000090c0cbc25 */ /* 0x000fc6000f8e00ff */
[----:B------:R-:W-:Y:S02]  /*e560*/  @!P4 LEA.HI.X R15, R22, R21, R8, 0x4, P5 ;  /* 0x00000015160fc211 */ /* 0x000fe400028f2408 */
[----:B------:R-:W-:Y:S01]  /*e570*/  @!P3 IADD3 R13, PT, PT, R13, R9, RZ ;  /* 0x000000090d0db210 */ /* 0x000fe20007ffe0ff */
[----:B------:R-:W1:Y:S01]  /*e580*/  @!P0 LDC.64 R20, c[0x0][0x380] ;  /* 0x0000e000ff148b82 */ /* 0x000e620000000a00 */
[C---:B0-----:R-:W-:Y:S01]  /*e590*/  @!P3 LEA R18, P5, R12.reuse, R18, 0x4 ;  /* 0x000000120c12b211 */ /* 0x041fe200078a20ff */
[----:B------:R-:W2:Y:S03]  /*e5a0*/  @!P1 LDG.E.128 R8, desc[UR12][R10.64] ;  /* 0x0000000c0a089981 */ /* 0x000ea6000c1e1d00 */
[----:B------:R-:W-:Y:S02]  /*e5b0*/  @!P3 LEA.HI.X R19, R12, R19, R13, 0x4, P5 ;  /* 0x000000130c13b211 */ /* 0x000fe400028f240d */
[----:B------:R-:W4:Y:S01]  /*e5c0*/  @!P4 LDG.E.128 R12, desc[UR12][R14.64] ;  /* 0x0000000c0e0cc981 */ /* 0x000f22000c1e1d00 */
[----:B------:R-:W-:-:S02]  /*e5d0*/  @!P0 IMAD R17, R2, UR9, RZ ;  /* 0x0000000902118c24 */ /* 0x000fc4000f8e02ff */
[----:B------:R-:W-:-:S04]  /*e5e0*/  @!P0 IMAD.WIDE.U32 R22, R16, UR9, RZ ;  /* 0x0000000910168c25 */ /* 0x000fc8000f8e00ff */
[----:B------:R-:W-:Y:S02]  /*e5f0*/  @!P0 IMAD R2, R16, UR14, R17 ;  /* 0x0000000e10028c24 */ /* 0x000fe4000f8e0211 */
[----:B------:R-:W5:Y:S03]  /*e600*/  @!P3 LDG.E.128 R16, desc[UR12][R18.64] ;  /* 0x0000000c1210b981 */ /* 0x000f66000c1e1d00 */
[----:B------:R-:W-:Y:S02]  /*e610*/  @!P0 IADD3 R2, PT, PT, R23, R2, RZ ;  /* 0x0000000217028210 */ /* 0x000fe40007ffe0ff */
[----:B-1----:R-:W-:-:S04]  /*e620*/  @!P0 LEA R20, P5, R22, R20, 0x4 ;  /* 0x0000001416148211 */ /* 0x002fc800078a20ff */
[----:B------:R-:W-:-:S06]  /*e630*/  @!P0 LEA.HI.X R21, R22, R21, R2, 0x4, P5 ;  /* 0x0000001516158211 */ /* 0x000fcc00028f2402 */
        /* <DEDUP_REMOVED lines=16> */
[----:B--2---:R1:W-:Y:S01]  /*e740*/  @!P1 STS.128 [R3], R8 ;  /* 0x0000000803009388 */ /* 0x0043e20000000c00 */
[----:B------:R-:W-:-:S03]  /*e750*/  ISETP.GE.U32.AND P1, PT, R6, UR10, PT ;  /* 0x0000000a06007c0c */ /* 0x000fc6000bf26070 */
[----:B----4-:R2:W-:Y:S01]  /*e760*/  @!P4 STS.128 [R3], R12 ;  /* 0x0000000c0300c388 */ /* 0x0105e20000000c00 */
[C---:B-1----:R-:W-:Y:S01]  /*e770*/  IMAD.WIDE.U32 R8, R0.reuse, UR5, R24 ;  /* 0x0000000500087c25 */ /* 0x042fe2000f8e0018 */
[----:B------:R-:W-:Y:S01]  /*e780*/  UIADD3 UR5, UP0, UPT, UR4, UR5, URZ ;  /* 0x0000000504057290 */ /* 0x000fe2000ff1e0ff */
[----:B--2---:R-:W-:Y:S02]  /*e790*/  IADD3 R14, PT, PT, R7, R27, RZ ;  /* 0x0000001b070e7210 */ /* 0x004fe40007ffe0ff */
[----:B------:R-:W-:Y:S01]  /*e7a0*/  IMAD R7, R0, UR8, RZ ;  /* 0x0000000800077c24 */ /* 0x000fe2000f8e02ff */
[----:B------:R-:W-:Y:S01]  /*e7b0*/  ISETP.GE.U32.AND P4, PT, R8, UR10, PT ;  /* 0x0000000a08007c0c */ /* 0x000fe2000bf86070 */
[----:B------:R-:W-:Y:S01]  /*e7c0*/  UIADD3.X UR8, UPT, UPT, URZ, UR8, URZ, UP0, !UPT ;  /* 0x00000008ff087290 */ /* 0x000fe200087fe4ff */
[----:B------:R-:W-:Y:S02]  /*e7d0*/  ISETP.GE.U32.AND.EX P1, PT, R14, UR11, PT, P1 ;  /* 0x0000000b0e007c0c */ /* 0x000fe4000bf26110 */
[----:B------:R-:W-:Y:S01]  /*e7e0*/  IADD3 R7, PT, PT, R9, R7, RZ ;  /* 0x0000000709077210 */ /* 0x000fe20007ffe0ff */
[----:B------:R-:W-:-:S03]  /*e7f0*/  @!P2 IMAD R9, R2, UR9, RZ ;  /* 0x000000090209ac24 */ /* 0x000fc6000f8e02ff */
[----:B------:R-:W-:Y:S01]  /*e800*/  ISETP.GE.U32.AND.EX P4, PT, R7, UR11, PT, P4 ;  /* 0x0000000b07007c0c */ /* 0x000fe2000bf86140 */
[----:B------:R-:W-:-:S04]  /*e810*/  IMAD.WIDE.U32 R10, R0, UR5, R24 ;  /* 0x00000005000a7c25 */ /* 0x000fc8000f8e0018 */
[----:B------:R-:W-:Y:S02]  /*e820*/  IMAD R13, R0, UR8, RZ ;  /* 0x00000008000d7c24 */ /* 0x000fe4000f8e02ff */
[C---:B------:R-:W-:Y:S02]  /*e830*/  @!P2 IMAD R9, R26.reuse, UR14, R9 ;  /* 0x0000000e1a09ac24 */ /* 0x040fe4000f8e0209 */
[----:B------:R-:W-:Y:S01]  /*e840*/  @!P2 IMAD.WIDE.U32 R26, R26, UR9, RZ ;  /* 0x000000091a1aac25 */ /* 0x000fe2000f8e00ff */
[----:B------:R-:W-:Y:S01]  /*e850*/  IADD3 R2, PT, PT, R11, R13, RZ ;  /* 0x0000000d0b027210 */ /* 0x000fe20007ffe0ff */
[----:B-----5:R1:W-:Y:S01]  /*e860*/  @!P3 STS.128 [R3], R16 ;  /* 0x000000100300b388 */ /* 0x0203e20000000c00 */
[----:B------:R-:W2:Y:S01]  /*e870*/  @!P1 LDC.64 R12, c[0x0][0x380] ;  /* 0x0000e000ff0c9b82 */ /* 0x000ea20000000a00 */
[----:B------:R-:W-:Y:S01]  /*e880*/  ISETP.GE.U32.AND P3, PT, R10, UR10, PT ;  /* 0x0000000a0a007c0c */ /* 0x000fe2000bf66070 */
[----:B------:R-:W-:Y:S01]  /*e890*/  UIADD3 UR5, UP0, UPT, UR4, UR5, URZ ;  /* 0x0000000504057290 */ /* 0x000fe2000ff1e0ff */
[----:B------:R-:W-:Y:S01]  /*e8a0*/  @!P2 IMAD.IADD R9, R27, 0x1, R9 ;  /* 0x000000011b09a824 */ /* 0x000fe200078e0209 */
[----:B0-----:R-:W-:-:S02]  /*e8b0*/  @!P2 LEA R4, P5, R26, R4, 0x4 ;  /* 0x000000041a04a211 */ /* 0x001fc400078a20ff */
[----:B------:R-:W-:Y:S01]  /*e8c0*/  ISETP.GE.U32.AND.EX P3, PT, R2, UR11, PT, P3 ;  /* 0x0000000b02007c0c */ /* 0x000fe2000bf66130 */
[----:B------:R-:W-:Y:S01]  /*e8d0*/  UIADD3.X UR8, UPT, UPT, URZ, UR8, URZ, UP0, !UPT ;  /* 0x00000008ff087290 */ /* 0x000fe200087fe4ff */
[----:B------:R-:W-:Y:S01]  /*e8e0*/  @!P1 IMAD R11, R14, UR9, RZ ;  /* 0x000000090e0b9c24 */ /* 0x000fe2000f8e02ff */
[----:B------:R-:W-:Y:S01]  /*e8f0*/  @!P2 LEA.HI.X R5, R26, R5, R9, 0x4, P5 ;  /* 0x000000051a05a211 */ /* 0x000fe200028f2409 */
[----:B-1----:R-:W0:Y:S01]  /*e900*/  @!P4 LDC.64 R18, c[0x0][0x380] ;  /* 0x0000e000ff12cb82 */ /* 0x002e220000000a00 */
[----:B------:R1:W-:Y:S01]  /*e910*/  @!P0 STS.128 [R3], R20 ;  /* 0x0000001403008388 */ /* 0x0003e20000000c00 */
[----:B------:R-:W-:Y:S02]  /*e920*/  @!P1 IMAD R9, R6, UR14, R11 ;  /* 0x0000000e06099c24 */ /* 0x000fe4000f8e020b */
[----:B------:R-:W-:-:S04]  /*e930*/  IMAD.WIDE.U32 R16, R0, UR5, R24 ;  /* 0x0000000500107c25 */ /* 0x000fc8000f8e0018 */
[----:B------:R-:W-:Y:S02]  /*e940*/  IMAD R15, R0, UR8, RZ ;  /* 0x00000008000f7c24 */ /* 0x000fe4000f8e02ff */
[----:B------:R-:W-:Y:S02]  /*e950*/  @!P4 IMAD R11, R7, UR9, RZ ;  /* 0x00000009070bcc24 */ /* 0x000fe4000f8e02ff */
[----:B-1----:R-:W-:Y:S02]  /*e960*/  @!P1 IMAD.WIDE.U32 R20, R6, UR9, RZ ;  /* 0x0000000906149c25 */ /* 0x002fe4000f8e00ff */
[----:B------:R-:W3:Y:S01]  /*e970*/  @!P2 LDG.E.128 R4, desc[UR12][R4.64] ;  /* 0x0000000c0404a981 */ /* 0x000ee2000c1e1d00 */
[----:B------:R-:W-:Y:S02]  /*e980*/  IADD3 R17, PT, PT, R17, R15, RZ ;  /* 0x0000000f11117210 */ /* 0x000fe40007ffe0ff */
[----:B------:R-:W1:Y:S01]  /*e990*/  @!P3 LDC.64 R14, c[0x0][0x380] ;  /* 0x0000e000ff0ebb82 */ /* 0x000e620000000a00 */
[C---:B------:R-:W-:Y:S01]  /*e9a0*/  @!P4 IMAD R11, R8.reuse, UR14, R11 ;  /* 0x0000000e080bcc24 */ /* 0x040fe2000f8e020b */
[----:B------:R-:W-:Y:S01]  /*e9b0*/  @!P1 IADD3 R9, PT, PT, R21, R9, RZ ;  /* 0x0000000915099210 */ /* 0x000fe20007ffe0ff */
[----:B------:R-:W-:Y:S01]  /*e9c0*/  @!P4 IMAD.WIDE.U32 R22, R8, UR9, RZ ;  /* 0x000000090816cc25 */ /* 0x000fe2000f8e00ff */
[----:B--2---:R-:W-:-:S02]  /*e9d0*/  @!P1 LEA R8, P5, R20, R12, 0x4 ;  /* 0x0000000c14089211 */ /* 0x004fc400078a20ff */
[----:B------:R-:W-:Y:S02]  /*e9e0*/  ISETP.GE.U32.AND P0, PT, R16, UR10, PT ;  /* 0x0000000a10007c0c */ /* 0x000fe4000bf06070 */
[----:B------:R-:W-:Y:S02]  /*e9f0*/  @!P1 LEA.HI.X R9, R20, R13, R9, 0x4, P5 ;  /* 0x0000000d14099211 */ /* 0x000fe400028f2409 */
[----:B------:R-:W-:Y:S01]  /*ea00*/  @!P4 IADD3 R11, PT, PT, R23, R11, RZ ;  /* 0x0000000b170bc210 */ /* 0x000fe20007ffe0ff */
[----:B------:R-:W-:Y:S01]  /*ea10*/  @!P3 IMAD R23, R2, UR9, RZ ;  /* 0x000000090217bc24 */ /* 0x000fe2000f8e02ff */
[----:B------:R-:W-:Y:S02]  /*ea20*/  ISETP.GE.U32.AND.EX P0, PT, R17, UR11, PT, P0 ;  /* 0x0000000b11007c0c */ /* 0x000fe4000bf06100 */
[----:B0-----:R-:W-:Y:S01]  /*ea30*/  @!P4 LEA R12, P5, R22, R18, 0x4 ;  /* 0x00000012160cc211 */ /* 0x001fe200078a20ff */
[----:B------:R-:W-:-:S03]  /*ea40*/  @!P3 IMAD R2, R10, UR14, R23 ;  /* 0x0000000e0a02bc24 */ /* 0x000fc6000f8e0217 */
[----:B------:R-:W-:Y:S01]  /*ea50*/  @!P4 LEA.HI.X R13, R22, R19, R11, 0x4, P5 ;  /* 0x00000013160dc211 */ /* 0x000fe200028f240b */
[----:B------:R-:W-:Y:S02]  /*ea60*/  @!P3 IMAD.WIDE.U32 R22, R10, UR9, RZ ;  /* 0x000000090a16bc25 */ /* 0x000fe4000f8e00ff */
[----:B------:R-:W2:Y:S02]  /*ea70*/  @!P1 LDG.E.128 R8, desc[UR12][R8.64] ;  /* 0x0000000c08089981 */ /* 0x000ea4000c1e1d00 */
[----:B------:R-:W-:Y:S01]  /*ea80*/  @!P3 IMAD.IADD R2, R23, 0x1, R2 ;  /* 0x000000011702b824 */ /* 0x000fe200078e0202 */
[C---:B-1----:R-:W-:Y:S01]  /*ea90*/  @!P3 LEA R18, P5, R22.reuse, R14, 0x4 ;  /* 0x0000000e1612b211 */ /* 0x042fe200078a20ff */
[----:B------:R-:W0:Y:S01]  /*eaa0*/  @!P0 LDC.64 R20, c[0x0][0x380] ;  /* 0x0000e000ff148b82 */ /* 0x000e220000000a00 */
[----:B------:R-:W-:Y:S02]  /*eab0*/  @!P0 IMAD R17, R17, UR9, RZ ;  /* 0x0000000911118c24 */ /* 0x000fe4000f8e02ff */
[----:B------:R-:W-:-:S02]  /*eac0*/  @!P3 LEA.HI.X R19, R22, R15, R2, 0x4, P5 ;  /* 0x0000000f1613b211 */ /* 0x000fc400028f2402 */
[----:B------:R-:W4:Y:S01]  /*ead0*/  @!P4 LDG.E.128 R12, desc[UR12][R12.64] ;  /* 0x0000000c0c0cc981 */ /* 0x000f22000c1e1d00 */
[C---:B------:R-:W-:Y:S02]  /*eae0*/  @!P0 IMAD R2, R16.reuse, UR14, R17 ;  /* 0x0000000e10028c24 */ /* 0x040fe4000f8e0211 */
[----:B------:R-:W-:Y:S02]  /*eaf0*/  @!P0 IMAD.WIDE.U32 R22, R16, UR9, RZ ;  /* 0x0000000910168c25 */ /* 0x000fe4000f8e00ff */
[----:B------:R-:W5:Y:S03]  /*eb00*/  @!P3 LDG.E.128 R16, desc[UR12][R18.64] ;  /* 0x0000000c1210b981 */ /* 0x000f66000c1e1d00 */
[----:B------:R-:W-:Y:S02]  /*eb10*/  @!P0 IADD3 R2, PT, PT, R23, R2, RZ ;  /* 0x0000000217028210 */ /* 0x000fe40007ffe0ff */
        /* <DEDUP_REMOVED lines=9> */
[----:B------:R-:W-:Y:S01]  /*ebb0*/  IADD3 R2, PT, PT, R7, R27, RZ ;  /* 0x0000001b07027210 */ /* 0x000fe20007ffe0ff */
[----:B------:R-:W-:-:S03]  /*ebc0*/  UIADD3 UR5, UP0, UPT, UR4, UR5, URZ ;  /* 0x0000000504057290 */ /* 0x000fc6000ff1e0ff */
[----:B------:R-:W-:Y:S01]  /*ebd0*/  ISETP.GE.U32.AND.EX P2, PT, R2, UR11, PT, P2 ;  /* 0x0000000b02007c0c */ /* 0x000fe2000bf46120 */
[----:B------:R-:W-:Y:S01]  /*ebe0*/  UIADD3.X UR8, UPT, UPT, URZ, UR8, URZ, UP0, !UPT ;  /* 0x00000008ff087290 */ /* 0x000fe200087fe4ff */
[----:B--2---:R0:W-:Y:S05]  /*ebf0*/  @!P1 STS.128 [R3], R8 ;  /* 0x0000000803009388 */ /* 0x0041ea0000000c00 */
[C---:B------:R-:W-:Y:S02]  /*ec00*/  IMAD R27, R0.reuse, UR8, RZ ;  /* 0x00000008001b7c24 */ /* 0x040fe4000f8e02ff */
[----:B0-----:R-:W-:-:S04]  /*ec10*/  IMAD.WIDE.U32 R8, R0, UR5, R24 ;  /* 0x0000000500087c25 */ /* 0x001fc8000f8e0018 */
[----:B------:R-:W0:Y:S01]  /*ec20*/  @!P2 LDC.64 R10, c[0x0][0x380] ;  /* 0x0000e000ff0aab82 */ /* 0x000e220000000a00 */
[----:B------:R-:W-:Y:S01]  /*ec30*/  UIADD3 UR5, UP0, UPT, UR4, UR5, URZ ;  /* 0x0000000504057290 */ /* 0x000fe2000ff1e0ff */
[----:B------:R-:W-:Y:S02]  /*ec40*/  ISETP.GE.U32.AND P1, PT, R8, UR10, PT ;  /* 0x0000000a08007c0c */ /* 0x000fe4000bf26070 */
[----:B------:R-:W-:Y:S01]  /*ec50*/  IADD3 R4, PT, PT, R9, R27, RZ ;  /* 0x0000001b09047210 */ /* 0x000fe20007ffe0ff */
[----:B------:R-:W-:Y:S01]  /*ec60*/  UIADD3.X UR8, UPT, UPT, URZ, UR8, URZ, UP0, !UPT ;  /* 0x00000008ff087290 */ /* 0x000fe200087fe4ff */
[----:B----4-:R1:W-:Y:S02]  /*ec70*/  @!P4 STS.128 [R3], R12 ;  /* 0x0000000c0300c388 */ /* 0x0103e40000000c00 */
[----:B------:R-:W-:Y:S01]  /*ec80*/  ISETP.GE.U32.AND.EX P1, PT, R4, UR11, PT, P1 ;  /* 0x0000000b04007c0c */ /* 0x000fe2000bf26110 */
[----:B------:R-:W-:Y:S02]  /*ec90*/  @!P2 IMAD R5, R2, UR9, RZ ;  /* 0x000000090205ac24 */ /* 0x000fe4000f8e02ff */
[----:B------:R-:W-:Y:S01]  /*eca0*/  IMAD R7, R0, UR8, RZ ;  /* 0x0000000800077c24 */ /* 0x000fe2000f8e02ff */
[----:B-----5:R2:W-:Y:S01]  /*ecb0*/  @!P3 STS.128 [R3], R16 ;  /* 0x000000100300b388 */ /* 0x0205e20000000c00 */
[----:B------:R-:W-:-:S02]  /*ecc0*/  @!P2 IMAD R5, R6, UR14, R5 ;  /* 0x0000000e0605ac24 */ /* 0x000fc4000f8e0205 */
[----:B------:R-:W-:-:S04]  /*ecd0*/  @!P2 IMAD.WIDE.U32 R26, R6, UR9, RZ ;  /* 0x00000009061aac25 */ /* 0x000fc8000f8e00ff */
[----:B-1----:R-:W-:Y:S01]  /*ece0*/  IMAD.WIDE.U32 R12, R0, UR5, R24 ;  /* 0x00000005000c7c25 */ /* 0x002fe2000f8e0018 */
[----:B------:R-:W-:Y:S01]  /*ecf0*/  UIADD3 UR5, UP0, UPT, UR4, UR5, URZ ;  /* 0x0000000504057290 */ /* 0x000fe2000ff1e0ff */
[----:B------:R-:W1:Y:S02]  /*ed00*/  @!P1 LDC.64 R14, c[0x0][0x380] ;  /* 0x0000e000ff0e9b82 */ /* 0x000e640000000a00 */
[----:B------:R-:W-:Y:S01]  /*ed10*/  IMAD.IADD R2, R13, 0x1, R7 ;  /* 0x000000010d027824 */ /* 0x000fe200078e0207 */
[----:B------:R-:W-:Y:S01]  /*ed20*/  UIADD3.X UR8, UPT, UPT, URZ, UR8, URZ, UP0, !UPT ;  /* 0x00000008ff087290 */ /* 0x000fe200087fe4ff */
[----:B------:R-:W-:Y:S01]  /*ed30*/  ISETP.GE.U32.AND P3, PT, R12, UR10, PT ;  /* 0x0000000a0c007c0c */ /* 0x000fe2000bf66070 */
[----:B------:R-:W-:Y:S02]  /*ed40*/  UIADD3 UR6, UP0, UPT, UR4, UR5, URZ ;  /* 0x0000000504067290 */ /* 0x000fe4000ff1e0ff */
[----:B------:R-:W-:Y:S01]  /*ed50*/  IMAD.WIDE.U32 R6, R0, UR5, R24 ;  /* 0x0000000500067c25 */ /* 0x000fe2000f8e0018 */
[----:B0-----:R-:W-:-:S02]  /*ed60*/  @!P2 LEA R10, P4, R26, R10, 0x4 ;  /* 0x0000000a1a0aa211 */ /* 0x001fc400078820ff */
[----:B------:R-:W-:Y:S01]  /*ed70*/  ISETP.GE.U32.AND.EX P3, PT, R2, UR11, PT, P3 ;  /* 0x0000000b02007c0c */ /* 0x000fe2000bf66130 */
[C---:B------:R-:W-:Y:S01]  /*ed80*/  IMAD R9, R0.reuse, UR8, RZ ;  /* 0x0000000800097c24 */ /* 0x040fe2000f8e02ff */
[----:B------:R-:W-:Y:S01]  /*ed90*/  @!P2 IADD3 R5, PT, PT, R27, R5, RZ ;  /* 0x000000051b05a210 */ /* 0x000fe20007ffe0ff */
[----:B------:R-:W-:Y:S01]  /*eda0*/  UIADD3.X UR8, UPT, UPT, URZ, UR8, URZ, UP0, !UPT ;  /* 0x00000008ff087290 */ /* 0x000fe200087fe4ff */
[----:B--2---:R-:W-:Y:S02]  /*edb0*/  IMAD.WIDE.U32 R18, R0, UR6, R24 ;  /* 0x0000000600127c25 */ /* 0x004fe4000f8e0018 */
[----:B------:R-:W-:Y:S02]  /*edc0*/  @!P2 LEA.HI.X R11, R26, R11, R5, 0x4, P4 ;  /* 0x0000000b1a0ba211 */ /* 0x000fe400020f2405 */
[----:B------:R-:W-:Y:S02]  /*edd0*/  ISETP.GE.U32.AND P4, PT, R6, UR10, PT ;  /* 0x0000000a06007c0c */ /* 0x000fe4000bf86070 */
[----:B------:R-:W-:Y:S01]  /*ede0*/  IADD3 R5, PT, PT, R7, R9, RZ ;  /* 0x0000000907057210 */ /* 0x000fe20007ffe0ff */
[----:B------:R-:W-:Y:S01]  /*edf0*/  IMAD R9, R0, UR8, RZ ;  /* 0x0000000800097c24 */ /* 0x000fe2000f8e02ff */
[----:B------:R-:W-:Y:S01]  /*ee00*/  ISETP.GE.U32.AND P5, PT, R18, UR10, PT ;  /* 0x0000000a12007c0c */ /* 0x000fe2000bfa6070 */
[----:B------:R-:W-:Y:S01]  /*ee10*/  @!P1 IMAD R7, R4, UR9, RZ ;  /* 0x0000000904079c24 */ /* 0x000fe2000f8e02ff */
[----:B------:R-:W-:Y:S01]  /*ee20*/  ISETP.GE.U32.AND.EX P4, PT, R5, UR11, PT, P4 ;  /* 0x0000000b05007c0c */ /* 0x000fe2000bf86140 */
[----:B------:R-:W0:Y:S01]  /*ee30*/  @!P3 LDC.64 R16, c[0x0][0x380] ;  /* 0x0000e000ff10bb82 */ /* 0x000e220000000a00 */
[----:B------:R-:W-:Y:S01]  /*ee40*/  IADD3 R4, PT, PT, R19, R9, RZ ;  /* 0x0000000913047210 */ /* 0x000fe20007ffe0ff */
[----:B------:R2:W-:Y:S01]  /*ee50*/  @!P0 STS.128 [R3], R20 ;  /* 0x0000001403008388 */ /* 0x0005e20000000c00 */
[----:B------:R-:W-:-:S02]  /*ee60*/  @!P1 IMAD R7, R8, UR14, R7 ;  /* 0x0000000e08079c24 */ /* 0x000fc4000f8e0207 */
[----:B------:R-:W-:Y:S01]  /*ee70*/  ISETP.GE.U32.AND.EX P5, PT, R4, UR11, PT, P5 ;  /* 0x0000000b04007c0c */ /* 0x000fe2000bfa6150 */
[----:B------:R-:W-:Y:S02]  /*ee80*/  @!P3 IMAD R13, R2, UR9, RZ ;  /* 0x00000009020dbc24 */ /* 0x000fe4000f8e02ff */
[----:B------:R-:W-:-:S04]  /*ee90*/  @!P3 IMAD.WIDE.U32 R26, R12, UR9, RZ ;  /* 0x000000090c1abc25 */ /* 0x000fc8000f8e00ff */
[----:B--2---:R-:W-:Y:S02]  /*eea0*/  @!P1 IMAD.WIDE.U32 R20, R8, UR9, RZ ;  /* 0x0000000908149c25 */ /* 0x004fe4000f8e00ff */
[----:B------:R-:W2:Y:S02]  /*eeb0*/  @!P4 LDC.64 R8, c[0x0][0x380] ;  /* 0x0000e000ff08cb82 */ /* 0x000ea40000000a00 */
[----:B------:R-:W-:Y:S01]  /*eec0*/  @!P1 IMAD.IADD R2, R21, 0x1, R7 ;  /* 0x0000000115029824 */ /* 0x000fe200078e0207 */
[----:B-1----:R-:W-:-:S04]  /*eed0*/  @!P1 LEA R14, P0, R20, R14, 0x4 ;  /* 0x0000000e140e9211 */ /* 0x002fc800078020ff */
[----:B------:R-:W-:Y:S01]  /*eee0*/  @!P1 LEA.HI.X R15, R20, R15, R2, 0x4, P0 ;  /* 0x0000000f140f9211 */ /* 0x000fe200000f2402 */
[----:B------:R-:W-:Y:S01]  /*eef0*/  @!P3 IMAD R2, R12, UR14, R13 ;  /* 0x0000000e0c02bc24 */ /* 0x000fe2000f8e020d */
[----:B------:R0:W3:Y:S01]  /*ef00*/  @!P2 LDG.E.128 R20, desc[UR12][R10.64] ;  /* 0x0000000c0a14a981 */ /* 0x0000e2000c1e1d00 */
[----:B------:R-:W1:Y:S01]  /*ef10*/  @!P5 LDC.64 R12, c[0x0][0x380] ;  /* 0x0000e000ff0cdb82 */ /* 0x000e620000000a00 */
[----:B------:R-:W-:Y:S02]  /*ef20*/  @!P4 IMAD R5, R5, UR9, RZ ;  /* 0x000000090505cc24 */ /* 0x000fe4000f8e02ff */
[----:B------:R-:W-:Y:S02]  /*ef30*/  @!P3 IADD3 R2, PT, PT, R27, R2, RZ ;  /* 0x000000021b02b210 */ /* 0x000fe40007ffe0ff */
[----:B0-----:R-:W-:Y:S01]  /*ef40*/  @!P3 LEA R10, P0, R26, R16, 0x4 ;  /* 0x000000101a0ab211 */ /* 0x001fe200078020ff */
[----:B------:R-:W-:-:S03]  /*ef50*/  @!P5 IMAD R7, R4, UR9, RZ ;  /* 0x000000090407dc24 */ /* 0x000fc6000f8e02ff */
[----:B------:R-:W-:Y:S01]  /*ef60*/  @!P3 LEA.HI.X R11, R26, R17, R2, 0x4, P0 ;  /* 0x000000111a0bb211 */ /* 0x000fe200000f2402 */
[----:B------:R-:W-:-:S04]  /*ef70*/  @!P4 IMAD.WIDE.U32 R26, R6, UR9, RZ ;  /* 0x00000009061acc25 */ /* 0x000fc8000f8e00ff */
[----:B------:R-:W-:Y:S01]  /*ef80*/  @!P4 IMAD R5, R6, UR14, R5 ;  /* 0x0000000e0605cc24 */ /* 0x000fe2000f8e0205 */
[----:B--2---:R-:W-:Y:S01]  /*ef90*/  @!P4 LEA R16, P0, R26, R8, 0x4 ;  /* 0x000000081a10c211 */ /* 0x004fe200078020ff */
[C---:B------:R-:W-:Y:S02]  /*efa0*/  @!P5 IMAD R2, R18.reuse, UR14, R7 ;  /* 0x0000000e1202dc24 */ /* 0x040fe4000f8e0207 */
[----:B------:R-:W-:Y:S01]  /*efb0*/  @!P5 IMAD.WIDE.U32 R18, R18, UR9, RZ ;  /* 0x000000091212dc25 */ /* 0x000fe2000f8e00ff */
[----:B------:R-:W-:Y:S02]  /*efc0*/  @!P4 IADD3 R8, PT, PT, R27, R5, RZ ;  /* 0x000000051b08c210 */ /* 0x000fe40007ffe0ff */
[----:B------:R-:W2:Y:S02]  /*efd0*/  @!P1 LDG.E.128 R4, desc[UR12][R14.64] ;  /* 0x0000000c0e049981 */ /* 0x000ea4000c1e1d00 */
[----:B------:R-:W-:Y:S02]  /*efe0*/  @!P4 LEA.HI.X R17, R26, R9, R8, 0x4, P0 ;  /* 0x000000091a11c211 */ /* 0x000fe400000f2408 */
[----:B-1----:R-:W-:Y:S01]  /*eff0*/  @!P5 LEA R26, P0, R18, R12, 0x4 ;  /* 0x0000000c121ad211 */ /* 0x002fe200078020ff */
[----:B------:R-:W4:Y:S01]  /*f000*/  @!P3 LDG.E.128 R8, desc[UR12][R10.64] ;  /* 0x0000000c0a08b981 */ /* 0x000f22000c1e1d00 */
        /* <DEDUP_REMOVED lines=13> */
[----:B--2---:R0:W-:Y:S01]  /*f0e0*/  @!P1 STS.128 [R3], R4 ;  /* 0x0000000403009388 */ /* 0x0041e20000000c00 */
[----:B------:R-:W-:Y:S02]  /*f0f0*/  UIADD3.X UR8, UPT, UPT, URZ, UR8, URZ, UP0, !UPT ;  /* 0x00000008ff087290 */ /* 0x000fe400087fe4ff */
[----:B------:R-:W-:Y:S01]  /*f100*/  UIADD3 UR5, UP0, UPT, UR4, UR6, URZ ;  /* 0x0000000604057290 */ /* 0x000fe2000ff1e0ff */
[----:B----4-:R1:W-:Y:S03]  /*f110*/  @!P3 STS.128 [R3], R8 ;  /* 0x000000080300b388 */ /* 0x0103e60000000c00 */
[C---:B------:R-:W-:Y:S01]  /*f120*/  IMAD R21, R0.reuse, UR8, RZ ;  /* 0x0000000800157c24 */ /* 0x040fe2000f8e02ff */
[----:B------:R-:W-:Y:S01]  /*f130*/  UIADD3.X UR8, UPT, UPT, URZ, UR8, URZ, UP0, !UPT ;  /* 0x00000008ff087290 */ /* 0x000fe200087fe4ff */
[----:B-----5:R2:W-:Y:S04]  /*f140*/  @!P4 STS.128 [R3], R12 ;  /* 0x0000000c0300c388 */ /* 0x0205e80000000c00 */
[----:B------:R3:W-:Y:S01]  /*f150*/  @!P5 STS.128 [R3], R16 ;  /* 0x000000100300d388 */ /* 0x0007e20000000c00 */
[----:B0-----:R-:W-:-:S05]  /*f160*/  IMAD.WIDE.U32 R6, R0, UR6, R24 ;  /* 0x0000000600067c25 */ /* 0x001fca000f8e0018 */
[----:B------:R-:W-:Y:S01]  /*f170*/  IADD3 R4, PT, PT, R7, R21, RZ ;  /* 0x0000001507047210 */ /* 0x000fe20007ffe0ff */
[----:B-1----:R-:W-:Y:S01]  /*f180*/  IMAD.WIDE.U32 R10, R0, UR5, R24 ;  /* 0x00000005000a7c25 */ /* 0x002fe2000f8e0018 */
[----:B------:R-:W-:Y:S01]  /*f190*/  ISETP.GE.U32.AND P1, PT, R6, UR10, PT ;  /* 0x0000000a06007c0c */ /* 0x000fe2000bf26070 */
[----:B------:R-:W0:Y:S01]  /*f1a0*/  @!P0 LDC.64 R8, c[0x0][0x380] ;  /* 0x0000e000ff088b82 */ /* 0x000e220000000a00 */
[----:B------:R-:W-:Y:S01]  /*f1b0*/  UIADD3 UR5, UP0, UPT, UR4, UR5, URZ ;  /* 0x0000000504057290 */ /* 0x000fe2000ff1e0ff */
[----:B------:R-:W-:Y:S01]  /*f1c0*/  IMAD R21, R0, UR8, RZ ;  /* 0x0000000800157c24 */ /* 0x000fe2000f8e02ff */
[----:B------:R-:W-:Y:S01]  /*f1d0*/  ISETP.GE.U32.AND.EX P1, PT, R4, UR11, PT, P1 ;  /* 0x0000000b04007c0c */ /* 0x000fe2000bf26110 */
[----:B------:R-:W-:Y:S01]  /*f1e0*/  @!P0 IMAD R7, R2, UR9, RZ ;  /* 0x0000000902078c24 */ /* 0x000fe2000f8e02ff */
[----:B------:R-:W-:Y:S01]  /*f1f0*/  ISETP.GE.U32.AND P2, PT, R10, UR10, PT ;  /* 0x0000000a0a007c0c */ /* 0x000fe2000bf46070 */
[----:B------:R-:W-:Y:S01]  /*f200*/  UIADD3.X UR8, UPT, UPT, URZ, UR8, URZ, UP0, !UPT ;  /* 0x00000008ff087290 */ /* 0x000fe200087fe4ff */
[----:B------:R-:W-:Y:S01]  /*f210*/  IADD3 R5, PT, PT, R11, R21, RZ ;  /* 0x000000150b057210 */ /* 0x000fe20007ffe0ff */
[----:B------:R-:W-:-:S02]  /*f220*/  UIADD3 UR6, UP0, UPT, UR4, UR5, URZ ;  /* 0x0000000504067290 */ /* 0x000fc4000ff1e0ff */
[C---:B--2---:R-:W-:Y:S01]  /*f230*/  IMAD.WIDE.U32 R14, R0.reuse, UR5, R24 ;  /* 0x00000005000e7c25 */ /* 0x044fe2000f8e0018 */
[----:B------:R-:W-:Y:S01]  /*f240*/  ISETP.GE.U32.AND.EX P2, PT, R5, UR11, PT, P2 ;  /* 0x0000000b05007c0c */ /* 0x000fe2000bf46120 */
[----:B------:R-:W-:Y:S02]  /*f250*/  UIADD3.X UR7, UPT, UPT, URZ, UR8, URZ, UP0, !UPT ;  /* 0x00000008ff077290 */ /* 0x000fe400087fe4ff */
[----:B------:R-:W-:Y:S01]  /*f260*/  IMAD R11, R0, UR8, RZ ;  /* 0x00000008000b7c24 */ /* 0x000fe2000f8e02ff */
[----:B------:R-:W-:Y:S01]  /*f270*/  ISETP.GE.U32.AND P3, PT, R14, UR10, PT ;  /* 0x0000000a0e007c0c */ /* 0x000fe2000bf66070 */
[C---:B------:R-:W-:Y:S01]  /*f280*/  @!P0 IMAD R7, R20.reuse, UR14, R7 ;  /* 0x0000000e14078c24 */ /* 0x040fe2000f8e0207 */
[----:B---3--:R-:W1:Y:S01]  /*f290*/  @!P1 LDC.64 R16, c[0x0][0x380] ;  /* 0x0000e000ff109b82 */ /* 0x008e620000000a00 */
[----:B------:R-:W-:Y:S01]  /*f2a0*/  @!P0 IMAD.WIDE.U32 R18, R20, UR9, RZ ;  /* 0x0000000914128c25 */ /* 0x000fe2000f8e00ff */
[----:B------:R-:W-:-:S03]  /*f2b0*/  IADD3 R2, PT, PT, R15, R11, RZ ;  /* 0x0000000b0f027210 */ /* 0x000fc60007ffe0ff */
[C---:B------:R-:W-:Y:S01]  /*f2c0*/  IMAD.WIDE.U32 R12, R0.reuse, UR6, R24 ;  /* 0x00000006000c7c25 */ /* 0x040fe2000f8e0018 */
[----:B------:R-:W-:Y:S02]  /*f2d0*/  @!P0 IADD3 R7, PT, PT, R19, R7, RZ ;  /* 0x0000000713078210 */ /* 0x000fe40007ffe0ff */
[----:B------:R-:W2:Y:S01]  /*f2e0*/  @!P2 LDC.64 R20, c[0x0][0x380] ;  /* 0x0000e000ff14ab82 */ /* 0x000ea20000000a00 */
[----:B------:R-:W-:Y:S01]  /*f2f0*/  IMAD R11, R0, UR7, RZ ;  /* 0x00000007000b7c24 */ /* 0x000fe2000f8e02ff */
[----:B0-----:R-:W-:Y:S01]  /*f300*/  @!P0 LEA R8, P5, R18, R8, 0x4 ;  /* 0x0000000812088211 */ /* 0x001fe200078a20ff */
[----:B------:R-:W-:Y:S01]  /*f310*/  @!P2 IMAD.WIDE.U32 R26, R10, UR9, RZ ;  /* 0x000000090a1aac25 */ /* 0x000fe2000f8e00ff */
[----:B------:R-:W-:Y:S02]  /*f320*/  ISETP.GE.U32.AND P4, PT, R12, UR10, PT ;  /* 0x0000000a0c007c0c */ /* 0x000fe4000bf86070 */
[----:B------:R-:W-:Y:S01]  /*f330*/  ISETP.GE.U32.AND.EX P3, PT, R2, UR11, PT, P3 ;  /* 0x0000000b02007c0c */ /* 0x000fe2000bf66130 */
[----:B------:R-:W-:Y:S01]  /*f340*/  IMAD.IADD R11, R13, 0x1, R11 ;  /* 0x000000010d0b7824 */ /* 0x000fe200078e020b */
[----:B------:R-:W-:Y:S01]  /*f350*/  @!P0 LEA.HI.X R9, R18, R9, R7, 0x4, P5 ;  /* 0x0000000912098211 */ /* 0x000fe200028f2407 */
[----:B------:R-:W-:-:S02]  /*f360*/  @!P1 IMAD R7, R4, UR9, RZ ;  /* 0x0000000904079c24 */ /* 0x000fc4000f8e02ff */
[----:B------:R-:W-:Y:S01]  /*f370*/  @!P2 IMAD R13, R5, UR9, RZ ;  /* 0x00000009050dac24 */ /* 0x000fe2000f8e02ff */
[----:B------:R-:W-:Y:S01]  /*f380*/  ISETP.GE.U32.AND.EX P4, PT, R11, UR11, PT, P4 ;  /* 0x0000000b0b007c0c */ /* 0x000fe2000bf86140 */
[----:B------:R-:W-:-:S04]  /*f390*/  @!P1 IMAD.WIDE.U32 R4, R6, UR9, RZ ;  /* 0x0000000906049c25 */ /* 0x000fc8000f8e00ff */
[----:B------:R-:W-:Y:S01]  /*f3a0*/  @!P1 IMAD R7, R6, UR14, R7 ;  /* 0x0000000e06079c24 */ /* 0x000fe2000f8e0207 */
[----:B-1----:R-:W-:Y:S01]  /*f3b0*/  @!P1 LEA R16, P5, R4, R16, 0x4 ;  /* 0x0000001004109211 */ /* 0x002fe200078a20ff */
[----:B------:R-:W-:Y:S01]  /*f3c0*/  @!P2 IMAD R6, R10, UR14, R13 ;  /* 0x0000000e0a06ac24 */ /* 0x000fe2000f8e020d */
[----:B------:R-:W0:Y:S02]  /*f3d0*/  @!P3 LDC.64 R18, c[0x0][0x380] ;  /* 0x0000e000ff12bb82 */ /* 0x000e240000000a00 */
[----:B------:R-:W-:Y:S02]  /*f3e0*/  @!P1 IADD3 R5, PT, PT, R5, R7, RZ ;  /* 0x0000000705059210 */ /* 0x000fe40007ffe0ff */
[----:B------:R-:W-:Y:S02]  /*f3f0*/  @!P2 IADD3 R6, PT, PT, R27, R6, RZ ;  /* 0x000000061b06a210 */ /* 0x000fe40007ffe0ff */
[----:B------:R-:W-:Y:S02]  /*f400*/  @!P1 LEA.HI.X R17, R4, R17, R5, 0x4, P5 ;  /* 0x0000001104119211 */ /* 0x000fe400028f2405 */
[----:B------:R-:W1:Y:S01]  /*f410*/  @!P4 LDC.64 R22, c[0x0][0x380] ;  /* 0x0000e000ff16cb82 */ /* 0x000e620000000a00 */
[----:B--2---:R-:W-:Y:S01]  /*f420*/  @!P2 LEA R20, P5, R26, R20, 0x4 ;  /* 0x000000141a14a211 */ /* 0x004fe200078a20ff */
[----:B------:R-:W-:-:S03]  /*f430*/  @!P4 IMAD R11, R11, UR9, RZ ;  /* 0x000000090b0bcc24 */ /* 0x000fc6000f8e02ff */
[----:B------:R-:W-:Y:S02]  /*f440*/  @!P2 LEA.HI.X R21, R26, R21, R6, 0x4, P5 ;  /* 0x000000151a15a211 */ /* 0x000fe400028f2406 */
[----:B------:R-:W2:Y:S01]  /*f450*/  @!P0 LDG.E.128 R4, desc[UR12][R8.64] ;  /* 0x0000000c08048981 */ /* 0x000ea2000c1e1d00 */
[----:B------:R-:W-:Y:S02]  /*f460*/  @!P3 IMAD R13, R2, UR9, RZ ;  /* 0x00000009020dbc24 */ /* 0x000fe4000f8e02ff */
[----:B------:R-:W-:Y:S02]  /*f470*/  @!P4 IMAD R2, R12, UR14, R11 ;  /* 0x0000000e0c02cc24 */ /* 0x000fe4000f8e020b */
[----:B------:R-:W-:-:S04]  /*f480*/  @!P3 IMAD.WIDE.U32 R26, R14, UR9, RZ ;  /* 0x000000090e1abc25 */ /* 0x000fc8000f8e00ff */
[----:B------:R-:W-:Y:S01]  /*f490*/  @!P3 IMAD R14, R14, UR14, R13 ;  /* 0x0000000e0e0ebc24 */ /* 0x000fe2000f8e020d */
[----:B------:R-:W3:Y:S01]  /*f4a0*/  @!P1 LDG.E.128 R8, desc[UR12][R16.64] ;  /* 0x0000000c10089981 */ /* 0x000ee2000c1e1d00 */
        /* <DEDUP_REMOVED lines=17> */
[----:B------:R-:W-:-:S04]  /*f5c0*/  UIADD3.X UR6, UPT, UPT, URZ, UR7, URZ, UP0, !UPT ;  /* 0x00000007ff067290 */ /* 0x000fc800087fe4ff */
[----:B------:R-:W-:Y:S02]  /*f5d0*/  IADD3 R2, PT, PT, R7, R27, RZ ;  /* 0x0000001b07027210 */ /* 0x000fe40007ffe0ff */
        /* <DEDUP_REMOVED lines=9> */
[----:B----4-:R-:W-:Y:S01]  /*f670*/  @!P2 STS.128 [R3], R12 ;  /* 0x0000000c0300a388 */ /* 0x010fe20000000c00 */
[----:B------:R-:W-:Y:S02]  /*f680*/  UIADD3 UR7, UP0, UPT, UR4, UR5, URZ ;  /* 0x0000000504077290 */ /* 0x000fe4000ff1e0ff */
[C---:B------:R-:W-:Y:S01]  /*f690*/  IMAD.WIDE.U32 R10, R0.reuse, UR5, R24 ;  /* 0x00000005000a7c25 */ /* 0x040fe2000f8e0018 */
[----:B-----5:R0:W-:Y:S03]  /*f6a0*/  @!P3 STS.128 [R3], R16 ;  /* 0x000000100300b388 */ /* 0x0201e60000000c00 */
[----:B------:R-:W-:Y:S01]  /*f6b0*/  IMAD R7, R0, UR6, RZ ;  /* 0x0000000600077c24 */ /* 0x000fe2000f8e02ff */
[----:B------:R-:W-:Y:S01]  /*f6c0*/  UIADD3.X UR5, UPT, UPT, URZ, UR6, URZ, UP0, !UPT ;  /* 0x00000006ff057290 */ /* 0x000fe200087fe4ff */
[----:B------:R-:W-:-:S02]  /*f6d0*/  ISETP.GE.U32.AND P2, PT, R10, UR10, PT ;  /* 0x0000000a0a007c0c */ /* 0x000fc4000bf46070 */
[----:B------:R-:W-:Y:S01]  /*f6e0*/  IMAD.IADD R7, R11, 0x1, R7 ;  /* 0x000000010b077824 */ /* 0x000fe200078e0207 */
[----:B------:R-:W-:Y:S01]  /*f6f0*/  UIADD3 UR6, UP0, UPT, UR4, UR7, URZ ;  /* 0x0000000704067290 */ /* 0x000fe2000ff1e0ff */
[----:B0-----:R-:W0:Y:S01]  /*f700*/  @!P1 LDC.64 R16, c[0x0][0x380] ;  /* 0x0000e000ff109b82 */ /* 0x001e220000000a00 */
[----:B------:R-:W-:Y:S02]  /*f710*/  IMAD.WIDE.U32 R12, R0, UR7, R24 ;  /* 0x00000007000c7c25 */ /* 0x000fe4000f8e0018 */
[----:B------:R-:W-:Y:S01]  /*f720*/  ISETP.GE.U32.AND.EX P2, PT, R7, UR11, PT, P2 ;  /* 0x0000000b07007c0c */ /* 0x000fe2000bf46120 */
[----:B------:R-:W-:-:S04]  /*f730*/  UIADD3.X UR7, UPT, UPT, URZ, UR5, URZ, UP0, !UPT ;  /* 0x00000005ff077290 */ /* 0x000fc800087fe4ff */
[----:B------:R-:W1:Y:S01]  /*f740*/  @!P0 LDC.64 R18, c[0x0][0x380] ;  /* 0x0000e000ff128b82 */ /* 0x000e620000000a00 */
[----:B------:R-:W-:Y:S02]  /*f750*/  @!P1 IMAD R5, R2, UR9, RZ ;  /* 0x0000000902059c24 */ /* 0x000fe4000f8e02ff */
[----:B------:R-:W-:Y:S01]  /*f760*/  IMAD R9, R0, UR5, RZ ;  /* 0x0000000500097c24 */ /* 0x000fe2000f8e02ff */
[----:B------:R2:W-:Y:S01]  /*f770*/  @!P4 STS.128 [R3], R20 ;  /* 0x000000140300c388 */ /* 0x0005e20000000c00 */
[----:B------:R-:W-:Y:S01]  /*f780*/  @!P1 IMAD R5, R6, UR14, R5 ;  /* 0x0000000e06059c24 */ /* 0x000fe2000f8e0205 */
[----:B------:R-:W-:Y:S01]  /*f790*/  ISETP.GE.U32.AND P3, PT, R12, UR10, PT ;  /* 0x0000000a0c007c0c */ /* 0x000fe2000bf66070 */
[----:B------:R-:W-:-:S04]  /*f7a0*/  IMAD.WIDE.U32 R14, R0, UR6, R24 ;  /* 0x00000006000e7c25 */ /* 0x000fc8000f8e0018 */
[----:B------:R-:W-:Y:S02]  /*f7b0*/  @!P0 IMAD R11, R4, UR9, RZ ;  /* 0x00000009040b8c24 */ /* 0x000fe4000f8e02ff */
[----:B--2---:R-:W-:Y:S01]  /*f7c0*/  @!P1 IMAD.WIDE.U32 R22, R6, UR9, RZ ;  /* 0x0000000906169c25 */ /* 0x004fe2000f8e00ff */
[----:B------:R-:W-:-:S03]  /*f7d0*/  IADD3 R6, PT, PT, R13, R9, RZ ;  /* 0x000000090d067210 */ /* 0x000fc60007ffe0ff */
[----:B------:R-:W-:Y:S01]  /*f7e0*/  IMAD R9, R0, UR7, RZ ;  /* 0x0000000700097c24 */ /* 0x000fe2000f8e02ff */
[----:B------:R-:W-:Y:S01]  /*f7f0*/  ISETP.GE.U32.AND.EX P3, PT, R6, UR11, PT, P3 ;  /* 0x0000000b06007c0c */ /* 0x000fe2000bf66130 */
[C---:B------:R-:W-:Y:S02]  /*f800*/  @!P0 IMAD R11, R8.reuse, UR14, R11 ;  /* 0x0000000e080b8c24 */ /* 0x040fe4000f8e020b */
[----:B------:R-:W-:Y:S01]  /*f810*/  @!P0 IMAD.WIDE.U32 R20, R8, UR9, RZ ;  /* 0x0000000908148c25 */ /* 0x000fe2000f8e00ff */
[----:B------:R-:W-:Y:S02]  /*f820*/  IADD3 R2, PT, PT, R15, R9, RZ ;  /* 0x000000090f027210 */ /* 0x000fe40007ffe0ff */
[----:B------:R-:W2:Y:S01]  /*f830*/  @!P2 LDC.64 R8, c[0x0][0x380] ;  /* 0x0000e000ff08ab82 */ /* 0x000ea20000000a00 */
[----:B0-----:R-:W-:Y:S02]  /*f840*/  @!P1 LEA R4, P5, R22, R16, 0x4 ;  /* 0x0000001016049211 */ /* 0x001fe400078a20ff */
[----:B------:R-:W-:-:S02]  /*f850*/  @!P1 IADD3 R5, PT, PT, R23, R5, RZ ;  /* 0x0000000517059210 */ /* 0x000fc40007ffe0ff */
[----:B------:R-:W-:Y:S01]  /*f860*/  ISETP.GE.U32.AND P4, PT, R14, UR10, PT ;  /* 0x0000000a0e007c0c */ /* 0x000fe2000bf86070 */
[----:B------:R-:W-:Y:S01]  /*f870*/  @!P0 IMAD.IADD R11, R21, 0x1, R11 ;  /* 0x00000001150b8824 */ /* 0x000fe200078e020b */
[----:B------:R-:W-:Y:S02]  /*f880*/  @!P1 LEA.HI.X R5, R22, R17, R5, 0x4, P5 ;  /* 0x0000001116059211 */ /* 0x000fe400028f2405 */
[----:B------:R-:W-:Y:S01]  /*f890*/  ISETP.GE.U32.AND.EX P4, PT, R2, UR11, PT, P4 ;  /* 0x0000000b02007c0c */ /* 0x000fe2000bf86140 */
[----:B------:R-:W0:Y:S01]  /*f8a0*/  @!P3 LDC.64 R16, c[0x0][0x380] ;  /* 0x0000e000ff10bb82 */ /* 0x000e220000000a00 */
[----:B-1----:R-:W-:Y:S01]  /*f8b0*/  @!P0 LEA R18, P5, R20, R18, 0x4 ;  /* 0x0000001214128211 */ /* 0x002fe200078a20ff */
[----:B------:R-:W-:-:S03]  /*f8c0*/  @!P3 IMAD R13, R6, UR9, RZ ;  /* 0x00000009060dbc24 */ /* 0x000fc6000f8e02ff */
[----:B------:R-:W-:Y:S01]  /*f8d0*/  @!P0 LEA.HI.X R19, R20, R19, R11, 0x4, P5 ;  /* 0x0000001314138211 */ /* 0x000fe200028f240b */
[----:B------:R-:W-:Y:S02]  /*f8e0*/  @!P2 IMAD R11, R7, UR9, RZ ;  /* 0x00000009070bac24 */ /* 0x000fe4000f8e02ff */
[----:B------:R-:W3:Y:S01]  /*f8f0*/  @!P1 LDG.E.128 R4, desc[UR12][R4.64] ;  /* 0x0000000c04049981 */ /* 0x000ee2000c1e1d00 */
[----:B------:R-:W-:-:S03]  /*f900*/  @!P2 IMAD.WIDE.U32 R22, R10, UR9, RZ ;  /* 0x000000090a16ac25 */ /* 0x000fc6000f8e00ff */
[----:B------:R-:W1:Y:S01]  /*f910*/  @!P4 LDC.64 R20, c[0x0][0x380] ;  /* 0x0000e000ff14cb82 */ /* 0x000e620000000a00 */
[----:B------:R-:W-:Y:S01]  /*f920*/  @!P2 IMAD R11, R10, UR14, R11 ;  /* 0x0000000e0a0bac24 */ /* 0x000fe2000f8e020b */
[----:B--2---:R-:W-:-:S04]  /*f930*/  @!P2 LEA R26, P5, R22, R8, 0x4 ;  /* 0x00000008161aa211 */ /* 0x004fc800078a20ff */
[----:B------:R-:W-:Y:S01]  /*f940*/  @!P2 IADD3 R8, PT, PT, R23, R11, RZ ;  /* 0x0000000b1708a210 */ /* 0x000fe20007ffe0ff */
[C---:B------:R-:W-:Y:S02]  /*f950*/  @!P3 IMAD R11, R12.reuse, UR14, R13 ;  /* 0x0000000e0c0bbc24 */ /* 0x040fe4000f8e020d */
[----:B------:R-:W-:Y:S01]  /*f960*/  @!P3 IMAD.WIDE.U32 R12, R12, UR9, RZ ;  /* 0x000000090c0cbc25 */ /* 0x000fe2000f8e00ff */
[----:B------:R-:W-:-:S03]  /*f970*/  @!P2 LEA.HI.X R27, R22, R9, R8, 0x4, P5 ;  /* 0x00000009161ba211 */ /* 0x000fc600028f2408 */
[----:B------:R-:W-:Y:S01]  /*f980*/  @!P4 IMAD R9, R2, UR9, RZ ;  /* 0x000000090209cc24 */ /* 0x000fe2000f8e02ff */
[----:B------:R-:W-:Y:S01]  /*f990*/  @!P3 IADD3 R11, PT, PT, R13, R11, RZ ;  /* 0x0000000b0d0bb210 */ /* 0x000fe20007ffe0ff */
[----:B------:R-:W-:Y:S01]  /*f9a0*/  @!P4 IMAD.WIDE.U32 R22, R14, UR9, RZ ;  /* 0x000000090e16cc25 */ /* 0x000fe2000f8e00ff */
[----:B0-----:R-:W-:-:S03]  /*f9b0*/  @!P3 LEA R16, P5, R12, R16, 0x4 ;  /* 0x000000100c10b211 */ /* 0x001fc600078a20ff */
[----:B------:R-:W-:Y:S01]  /*f9c0*/  @!P4 IMAD R9, R14, UR14, R9 ;  /* 0x0000000e0e09cc24 */ /* 0x000fe2000f8e0209 */
[----:B------:R-:W-:Y:S02]  /*f9d0*/  @!P3 LEA.HI.X R17, R12, R17, R11, 0x4, P5 ;  /* 0x000000110c11b211 */ /* 0x000fe400028f240b */
[----:B------:R0:W2:Y:S02]  /*f9e0*/  @!P2 LDG.E.128 R12, desc[UR12][R26.64] ;  /* 0x0000000c1a0ca981 */ /* 0x0000a4000c1e1d00 */
[----:B------:R-:W-:Y:S02]  /*f9f0*/  @!P4 IADD3 R2, PT, PT, R23, R9, RZ ;  /* 0x000000091702c210 */ /* 0x000fe40007ffe0ff */
[----:B------:R-:W4:Y:S01]  /*fa00*/  @!P0 LDG.E.128 R8, desc[UR12][R18.64] ;  /* 0x0000000c12088981 */ /* 0x000f22000c1e1d00 */
[----:B-1----:R-:W-:-:S04]  /*fa10*/  @!P4 LEA R20, P5, R22, R20, 0x4 ;  /* 0x000000141614c211 */ /* 0x002fc800078a20ff */
[----:B------:R-:W-:Y:S01]  /*fa20*/  @!P4 LEA.HI.X R21, R22, R21, R2, 0x4, P5 ;  /* 0x000000151615c211 */ /* 0x000fe200028f2402 */
[----:B------:R-:W5:Y:S05]  /*fa30*/  @!P3 LDG.E.128 R16, desc[UR12][R16.64] ;  /* 0x0000000c1010b981 */ /* 0x000f6a000c1e1d00 */
[----:B------:R-:W5:Y:S01]  /*fa40*/  @!P4 LDG.E.128 R20, desc[UR12][R20.64] ;  /* 0x0000000c1414c981 */ /* 0x000f62000c1e1d00 */
[----:B------:R-:W-:-:S04]  /*fa50*/  UIADD3 UR6, UP0, UPT, UR4, UR6, URZ ;  /* 0x0000000604067290 */ /* 0x000fc8000ff1e0ff */
[----:B------:R-:W-:Y:S02]  /*fa60*/  UIADD3.X UR7, UPT, UPT, URZ, UR7, URZ, UP0, !UPT ;  /* 0x00000007ff077290 */ /* 0x000fe400087fe4ff */
[----:B------:R-:W-:-:S04]  /*fa70*/  IMAD.WIDE.U32 R28, R0, UR6, R24 ;  /* 0x00000006001c7c25 */ /* 0x000fc8000f8e0018 */
[----:B------:R-:W-:-:S04]  /*fa80*/  IMAD R2, R0, UR7, RZ ;  /* 0x0000000700027c24 */ /* 0x000fc8000f8e02ff */
[----:B0-----:R-:W-:Y:S01]  /*fa90*/  IMAD.IADD R26, R29, 0x1, R2 ;  /* 0x000000011d1a7824 */ /* 0x001fe200078e0202 */
[----:B------:R-:W-:-:S04]  /*faa0*/  UIADD3 UR6, UP0, UPT, UR4, UR6, URZ ;  /* 0x0000000604067290 */ /* 0x000fc8000ff1e0ff */
[----:B------:R-:W-:Y:S02]  /*fab0*/  UIADD3.X UR7, UPT, UPT, URZ, UR7, URZ, UP0, !UPT ;  /* 0x00000007ff077290 */ /* 0x000fe400087fe4ff */
[----:B------:R-:W-:-:S04]  /*fac0*/  UIADD3 UR5, UP0, UPT, UR4, UR6, URZ ;  /* 0x0000000604057290 */ /* 0x000fc8000ff1e0ff */
[----:B------:R-:W-:Y:S01]  /*fad0*/  IMAD R27, R0, UR7, RZ ;  /* 0x00000007001b7c24 */ /* 0x000fe2000f8e02ff */
[----:B---3--:R0:W-:Y:S01]  /*fae0*/  @!P1 STS.128 [R3], R4 ;  /* 0x0000000403009388 */ /* 0x0081e20000000c00 */
[----:B------:R-:W-:-:S04]  /*faf0*/  ISETP.GE.U32.AND P1, PT, R28, UR10, PT ;  /* 0x0000000a1c007c0c */ /* 0x000fc8000bf26070 */
[----:B------:R-:W-:-:S13]  /*fb00*/  ISETP.GE.U32.AND.EX P1, PT, R26, UR11, PT, P1 ;  /* 0x0000000b1a007c0c */ /* 0x000fda000bf26110 */
[----:B0-----:R-:W0:Y:S01]  /*fb10*/  @!P1 LDC.64 R6, c[0x0][0x380] ;  /* 0x0000e000ff069b82 */ /* 0x001e220000000a00 */
[----:B------:R-:W-:Y:S01]  /*fb20*/  IMAD.WIDE.U32 R4, R0, UR6, R24 ;  /* 0x0000000600047c25 */ /* 0x000fe2000f8e0018 */
[----:B------:R-:W-:-:S04]  /*fb30*/  UIADD3.X UR6, UPT, UPT, URZ, UR7, URZ, UP0, !UPT ;  /* 0x00000007ff067290 */ /* 0x000fc800087fe4ff */
[----:B------:R-:W-:Y:S01]  /*fb40*/  IADD3 R2, PT, PT, R5, R27, RZ ;  /* 0x0000001b05027210 */ /* 0x000fe20007ffe0ff */
[----:B------:R-:W-:Y:S01]  /*fb50*/  @!P1 IMAD R5, R26, UR9, RZ ;  /* 0x000000091a059c24 */ /* 0x000fe2000f8e02ff */
[----:B----4-:R1:W-:Y:S01]  /*fb60*/  @!P0 STS.128 [R3], R8 ;  /* 0x0000000803008388 */ /* 0x0103e20000000c00 */
[----:B------:R-:W-:-:S03]  /*fb70*/  ISETP.GE.U32.AND P0, PT, R4, UR10, PT ;  /* 0x0000000a04007c0c */ /* 0x000fc6000bf06070 */
[----:B--2---:R2:W-:Y:S01]  /*fb80*/  @!P2 STS.128 [R3], R12 ;  /* 0x0000000c0300a388 */ /* 0x0045e20000000c00 */
[----:B------:R-:W-:Y:S01]  /*fb90*/  ISETP.GE.U32.AND.EX P0, PT, R2, UR11, PT, P0 ;  /* 0x0000000b02007c0c */ /* 0x000fe2000bf06100 */
[----:B-1----:R-:W-:Y:S01]  /*fba0*/  IMAD.WIDE.U32 R8, R0, UR5, R24 ;  /* 0x0000000500087c25 */ /* 0x002fe2000f8e0018 */
[----:B------:R-:W-:-:S03]  /*fbb0*/  UIADD3 UR5, UP0, UPT, UR4, UR5, URZ ;  /* 0x0000000504057290 */ /* 0x000fc6000ff1e0ff */
[----:B--2---:R-:W-:Y:S01]  /*fbc0*/  IMAD R13, R0, UR6, RZ ;  /* 0x00000006000d7c24 */ /* 0x004fe2000f8e02ff */
[----:B------:R-:W-:Y:S01]  /*fbd0*/  UIADD3.X UR8, UPT, UPT, URZ, UR6, URZ, UP0, !UPT ;  /* 0x00000006ff087290 */ /* 0x000fe200087fe4ff */
[C---:B------:R-:W-:Y:S01]  /*fbe0*/  @!P1 IMAD R15, R28.reuse, UR14, R5 ;  /* 0x0000000e1c0f9c24 */ /* 0x040fe2000f8e0205 */
[----:B------:R-:W-:Y:S01]  /*fbf0*/  UIADD3 UR6, UP0, UPT, UR4, UR5, URZ ;  /* 0x0000000504067290 */ /* 0x000fe2000ff1e0ff */
[----:B------:R-:W-:Y:S01]  /*fc00*/  @!P1 IMAD.WIDE.U32 R28, R28, UR9, RZ ;  /* 0x000000091c1c9c25 */ /* 0x000fe2000f8e00ff */
[----:B-----5:R1:W-:Y:S01]  /*fc10*/  @!P3 STS.128 [R3], R16 ;  /* 0x000000100300b388 */ /* 0x0203e20000000c00 */
[----:B------:R-:W-:Y:S02]  /*fc20*/  ISETP.GE.U32.AND P2, PT, R8, UR10, PT ;  /* 0x0000000a08007c0c */ /* 0x000fe4000bf46070 */
[----:B------:R-:W-:Y:S01]  /*fc30*/  IMAD.WIDE.U32 R10, R0, UR5, R24 ;  /* 0x00000005000a7c25 */ /* 0x000fe2000f8e0018 */
[----:B------:R-:W-:Y:S01]  /*fc40*/  IADD3 R5, PT, PT, R9, R13, RZ ;  /* 0x0000000d09057210 */ /* 0x000fe20007ffe0ff */
[----:B------:R2:W-:Y:S01]  /*fc50*/  @!P4 STS.128 [R3], R20 ;  /* 0x000000140300c388 */ /* 0x0005e20000000c00 */
[----:B------:R-:W-:Y:S01]  /*fc60*/  UIADD3.X UR7, UPT, UPT, URZ, UR8, URZ, UP0, !UPT ;  /* 0x00000008ff077290 */ /* 0x000fe200087fe4ff */
[----:B0-----:R-:W-:Y:S01]  /*fc70*/  @!P1 LEA R14, P4, R28, R6, 0x4 ;  /* 0x000000061c0e9211 */ /* 0x001fe200078820ff */
[----:B------:R-:W-:Y:S01]  /*fc80*/  UIADD3 UR4, UP0, UPT, UR4, UR6, URZ ;  /* 0x0000000604047290 */ /* 0x000fe2000ff1e0ff */
[----:B------:R-:W-:-:S02]  /*fc90*/  ISETP.GE.U32.AND.EX P2, PT, R5, UR11, PT, P2 ;  /* 0x0000000b05007c0c */ /* 0x000fc4000bf46120 */
[----:B------:R-:W-:Y:S01]  /*fca0*/  ISETP.GE.U32.AND P3, PT, R10, UR10, PT ;  /* 0x0000000a0a007c0c */ /* 0x000fe2000bf66070 */
[C---:B-1----:R-:W-:Y:S01]  /*fcb0*/  IMAD R19, R0.reuse, UR8, RZ ;  /* 0x0000000800137c24 */ /* 0x042fe2000f8e02ff */
[----:B------:R-:W0:Y:S03]  /*fcc0*/  @!P0 LDC.64 R16, c[0x0][0x380] ;  /* 0x0000e000ff108b82 */ /* 0x000e260000000a00 */
[----:B------:R-:W-:Y:S01]  /*fcd0*/  IMAD.IADD R6, R11, 0x1, R19 ;  /* 0x000000010b067824 */ /* 0x000fe200078e0213 */
[----:B------:R-:W-:Y:S01]  /*fce0*/  @!P1 IADD3 R9, PT, PT, R29, R15, RZ ;  /* 0x0000000f1d099210 */ /* 0x000fe20007ffe0ff */
[----:B------:R-:W-:Y:S01]  /*fcf0*/  IMAD.WIDE.U32 R12, R0, UR6, R24 ;  /* 0x00000006000c7c25 */ /* 0x000fe2000f8e0018 */
[----:B------:R-:W-:Y:S02]  /*fd00*/  UIADD3.X UR5, UPT, UPT, URZ, UR7, URZ, UP0, !UPT ;  /* 0x00000007ff057290 */ /* 0x000fe400087fe4ff */
[----:B------:R-:W-:Y:S01]  /*fd10*/  ISETP.GE.U32.AND.EX P3, PT, R6, UR11, PT, P3 ;  /* 0x0000000b06007c0c */ /* 0x000fe2000bf66130 */
[----:B------:R-:W-:Y:S01]  /*fd20*/  IMAD R11, R0, UR7, RZ ;  /* 0x00000007000b7c24 */ /* 0x000fe2000f8e02ff */
[----:B------:R-:W-:Y:S01]  /*fd30*/  @!P1 LEA.HI.X R15, R28, R7, R9, 0x4, P4 ;  /* 0x000000071c0f9211 */ /* 0x000fe200020f2409 */
[----:B------:R-:W-:Y:S01]  /*fd40*/  IMAD.WIDE.U32 R24, R0, UR4, R24 ;  /* 0x0000000400187c25 */ /* 0x000fe2000f8e0018 */
[----:B------:R-:W-:Y:S01]  /*fd50*/  ISETP.GE.U32.AND P4, PT, R12, UR10, PT ;  /* 0x0000000a0c007c0c */ /* 0x000fe2000bf86070 */
[----:B------:R-:W1:Y:S01]  /*fd60*/  @!P2 LDC.64 R18, c[0x0][0x380] ;  /* 0x0000e000ff12ab82 */ /* 0x000e620000000a00 */
[----:B------:R-:W-:Y:S01]  /*fd70*/  IADD3 R7, PT, PT, R13, R11, RZ ;  /* 0x0000000b0d077210 */ /* 0x000fe20007ffe0ff */
[----:B------:R-:W-:Y:S01]  /*fd80*/  IMAD R11, R0, UR5, RZ ;  /* 0x00000005000b7c24 */ /* 0x000fe2000f8e02ff */
[----:B------:R-:W-:-:S02]  /*fd90*/  ISETP.GE.U32.AND P5, PT, R24, UR10, PT ;  /* 0x0000000a18007c0c */ /* 0x000fc4000bfa6070 */
[----:B------:R-:W-:Y:S02]  /*fda0*/  ISETP.GE.U32.AND.EX P4, PT, R7, UR11, PT, P4 ;  /* 0x0000000b07007c0c */ /* 0x000fe4000bf86140 */
[----:B------:R-:W-:Y:S01]  /*fdb0*/  IADD3 R0, PT, PT, R25, R11, RZ ;  /* 0x0000000b19007210 */ /* 0x000fe20007ffe0ff */
[----:B------:R-:W-:Y:S01]  /*fdc0*/  @!P0 IMAD R9, R2, UR9, RZ ;  /* 0x0000000902098c24 */ /* 0x000fe2000f8e02ff */
[----:B--2---:R-:W2:Y:S02]  /*fdd0*/  @!P3 LDC.64 R20, c[0x0][0x380] ;  /* 0x0000e000ff14bb82 */ /* 0x004ea40000000a00 */
[----:B------:R-:W-:Y:S01]  /*fde0*/  ISETP.GE.U32.AND.EX P5, PT, R0, UR11, PT, P5 ;  /* 0x0000000b00007c0c */ /* 0x000fe2000bfa6150 */
[----:B------:R-:W-:-:S04]  /*fdf0*/  @!P0 IMAD.WIDE.U32 R22, R4, UR9, RZ ;  /* 0x0000000904168c25 */ /* 0x000fc8000f8e00ff */
[----:B------:R-:W-:Y:S01]  /*fe00*/  @!P0 IMAD R9, R4, UR14, R9 ;  /* 0x0000000e04098c24 */ /* 0x000fe2000f8e0209 */
[----:B0-----:R-:W-:Y:S01]  /*fe10*/  @!P0 LEA R16, P6, R22, R16, 0x4 ;  /* 0x0000001016108211 */ /* 0x001fe200078c20ff */
[----:B------:R-:W-:Y:S02]  /*fe20*/  @!P2 IMAD R11, R5, UR9, RZ ;  /* 0x00000009050bac24 */ /* 0x000fe4000f8e02ff */
[----:B------:R-:W0:Y:S01]  /*fe30*/  @!P4 LDC.64 R4, c[0x0][0x380] ;  /* 0x0000e000ff04cb82 */ /* 0x000e220000000a00 */
[----:B------:R-:W-:Y:S01]  /*fe40*/  @!P0 IADD3 R2, PT, PT, R23, R9, RZ ;  /* 0x0000000917028210 */ /* 0x000fe20007ffe0ff */
[----:B------:R-:W-:-:S03]  /*fe50*/  @!P2 IMAD R11, R8, UR14, R11 ;  /* 0x0000000e080bac24 */ /* 0x000fc6000f8e020b */
[----:B------:R-:W-:Y:S01]  /*fe60*/  @!P0 LEA.HI.X R17, R22, R17, R2, 0x4, P6 ;  /* 0x0000001116118211 */ /* 0x000fe200030f2402 */
[----:B------:R-:W-:Y:S02]  /*fe70*/  @!P2 IMAD.WIDE.U32 R22, R8, UR9, RZ ;  /* 0x000000090816ac25 */ /* 0x000fe4000f8e00ff */
[----:B------:R-:W3:Y:S02]  /*fe80*/  @!P5 LDC.64 R8, c[0x0][0x380] ;  /* 0x0000e000ff08db82 */ /* 0x000ee40000000a00 */
[----:B------:R-:W-:Y:S01]  /*fe90*/  @!P3 IMAD R13, R6, UR9, RZ ;  /* 0x00000009060dbc24 */ /* 0x000fe2000f8e02ff */
[----:B-1----:R-:W-:Y:S01]  /*fea0*/  @!P2 LEA R18, P6, R22, R18, 0x4 ;  /* 0x000000121612a211 */ /* 0x002fe200078c20ff */
[----:B------:R-:W-:Y:S02]  /*feb0*/  @!P2 IMAD.IADD R2, R23, 0x1, R11 ;  /* 0x000000011702a824 */ /* 0x000fe400078e020b */
[C---:B------:R-:W-:Y:S02]  /*fec0*/  @!P3 IMAD R13, R10.reuse, UR14, R13 ;  /* 0x0000000e0a0dbc24 */ /* 0x040fe4000f8e020d */
[----:B------:R-:W-:Y:S01]  /*fed0*/  @!P3 IMAD.WIDE.U32 R10, R10, UR9, RZ ;  /* 0x000000090a0abc25 */ /* 0x000fe2000f8e00ff */
[----:B------:R-:W-:-:S03]  /*fee0*/  @!P2 LEA.HI.X R19, R22, R19, R2, 0x4, P6 ;  /* 0x000000131613a211 */ /* 0x000fc600030f2402 */
[----:B------:R-:W-:Y:S01]  /*fef0*/  @!P4 IMAD R23, R7, UR9, RZ ;  /* 0x000000090717cc24 */ /* 0x000fe2000f8e02ff */
[----:B--2---:R-:W-:Y:S02]  /*ff00*/  @!P3 LEA R20, P6, R10, R20, 0x4 ;  /* 0x000000140a14b211 */ /* 0x004fe400078c20ff */
[----:B------:R-:W-:Y:S01]  /*ff10*/  @!P3 IADD3 R13, PT, PT, R11, R13, RZ ;  /* 0x0000000d0b0db210 */ /* 0x000fe20007ffe0ff */
[----:B------:R-:W-:-:S03]  /*ff20*/  @!P4 IMAD.WIDE.U32 R6, R12, UR9, RZ ;  /* 0x000000090c06cc25 */ /* 0x000fc6000f8e00ff */
[----:B------:R-:W-:Y:S01]  /*ff30*/  @!P3 LEA.HI.X R21, R10, R21, R13, 0x4, P6 ;  /* 0x000000150a15b211 */ /* 0x000fe200030f240d */
[----:B------:R-:W-:Y:S02]  /*ff40*/  @!P4 IMAD R23, R12, UR14, R23 ;  /* 0x0000000e0c17cc24 */ /* 0x000fe4000f8e0217 */
[----:B------:R-:W-:Y:S01]  /*ff50*/  @!P5 IMAD R13, R0, UR9, RZ ;  /* 0x00000009000ddc24 */ /* 0x000fe2000f8e02ff */
[----:B0-----:R-:W-:Y:S01]  /*ff60*/  @!P4 LEA R22, P6, R6, R4, 0x4 ;  /* 0x000000040616c211 */ /* 0x001fe200078c20ff */
[----:B------:R-:W-:Y:S01]  /*ff70*/  @!P5 IMAD.WIDE.U32 R10, R24, UR9, RZ ;  /* 0x00000009180adc25 */ /* 0x000fe2000f8e00ff */
[----:B------:R-:W-:-:S03]  /*ff80*/  @!P4 IADD3 R0, PT, PT, R7, R23, RZ ;  /* 0x000000170700c210 */ /* 0x000fc60007ffe0ff */
[----:B------:R-:W-:Y:S01]  /*ff90*/  @!P5 IMAD R13, R24, UR14, R13 ;  /* 0x0000000e180ddc24 */ /* 0x000fe2000f8e020d */
[----:B------:R-:W-:Y:S02]  /*ffa0*/  @!P4 LEA.HI.X R23, R6, R5, R0, 0x4, P6 ;  /* 0x000000050617c211 */ /* 0x000fe400030f2400 */
[----:B---3--:R-:W-:Y:S01]  /*ffb0*/  @!P5 LEA R24, P6, R10, R8, 0x4 ;  /* 0x000000080a18d211 */ /* 0x008fe200078c20ff */
[----:B------:R-:W2:Y:S01]  /*ffc0*/  @!P1 LDG.E.128 R4, desc[UR12][R14.64] ;  /* 0x0000000c0e049981 */ /* 0x000ea2000c1e1d00 */
[----:B------:R-:W-:-:S04]  /*ffd0*/  @!P5 IADD3 R0, PT, PT, R11, R13, RZ ;  /* 0x0000000d0b00d210 */ /* 0x000fc80007ffe0ff */
[----:B------:R-:W-:Y:S02]  /*ffe0*/  @!P5 LEA.HI.X R25, R10, R9, R0, 0x4, P6 ;  /* 0x000000090a19d211 */ /* 0x000fe400030f2400 */
[----:B------:R-:W3:Y:S04]  /*fff0*/  @!P0 LDG.E.128 R8, desc[UR12][R16.64] ;  /* 0x0000000c10088981 */ /* 0x000ee8000c1e1d00 */
[----:B------:R-:W4:Y:S04]  /*10000*/  @!P2 LDG.E.128 R12, desc[UR12][R18.64] ;  /* 0x0000000c120ca981 */ /* 0x000f28000c1e1d00 */
[----:B------:R-:W5:Y:S04]  /*10010*/  @!P5 LDG.E.128 R24, desc[UR12][R24.64] ;  /* 0x0000000c1818d981 */ /* 0x000f68000c1e1d00 */
[----:B------:R-:W5:Y:S04]  /*10020*/  @!P3 LDG.E.128 R16, desc[UR12][R20.64] ;  /* 0x0000000c1410b981 */ /* 0x000f68000c1e1d00 */
[----:B------:R-:W5:Y:S04]  /*10030*/  @!P4 LDG.E.128 R20, desc[UR12][R22.64] ;  /* 0x0000000c1614c981 */ /* 0x000f68000c1e1d00 */
[----:B--2---:R-:W-:Y:S04]  /*10040*/  @!P1 STS.128 [R3], R4 ;  /* 0x0000000403009388 */ /* 0x004fe80000000c00 */
[----:B---3--:R-:W-:Y:S04]  /*10050*/  @!P0 STS.128 [R3], R8 ;  /* 0x0000000803008388 */ /* 0x008fe80000000c00 */
[----:B----4-:R-:W-:Y:S04]  /*10060*/  @!P2 STS.128 [R3], R12 ;  /* 0x0000000c0300a388 */ /* 0x010fe80000000c00 */
[----:B-----5:R-:W-:Y:S04]  /*10070*/  @!P3 STS.128 [R3], R16 ;  /* 0x000000100300b388 */ /* 0x020fe80000000c00 */
[----:B------:R-:W-:Y:S04]  /*10080*/  @!P4 STS.128 [R3], R20 ;  /* 0x000000140300c388 */ /* 0x000fe80000000c00 */
[----:B------:R-:W-:Y:S01]  /*10090*/  @!P5 STS.128 [R3], R24 ;  /* 0x000000180300d388 */ /* 0x000fe20000000c00 */
[----:B------:R-:W-:Y:S06]  /*100a0*/  BAR.SYNC.DEFER_BLOCKING 0x0 ;  /* 0x0000000000007b1d */ /* 0x000fec0000010000 */
[----:B------:R-:W-:Y:S05]  /*100b0*/  EXIT ;  /* 0x000000000000794d */ /* 0x000fea0003800000 */
.L_x_81:
        /* <DEDUP_REMOVED lines=12> */
.L_x_130:


//--------------------- .text._Z22stridedBandwidthKernelILi16ELi128EEvPKcmi --------------------------
	.section	.text._Z22stridedBandwidthKernelILi16ELi128EEvPKcmi,"ax",@progbits
	.align	128
        .global         _Z22stridedBandwidthKernelILi16ELi128EEvPKcmi
        .type           _Z22stridedBandwidthKernelILi16ELi128EEvPKcmi,@function
        .size           _Z22stridedBandwidthKernelILi16ELi128EEvPKcmi,(.L_x_131 - _Z22stridedBandwidthKernelILi16ELi128EEvPKcmi)
        .other          _Z22stridedBandwidthKernelILi16ELi128EEvPKcmi,@"STO_CUDA_ENTRY STV_DEFAULT"
_Z22stridedBandwidthKernelILi16ELi128EEvPKcmi:
.text._Z22stridedBandwidthKernelILi16ELi128EEvPKcmi:
        /* <DEDUP_REMOVED lines=12> */
[----:B0-----:R-:W-:-:S04]  /*00c0*/  IMAD.WIDE.U32 R6, R0, UR5, R24 ;  /* 0x0000000500067c25 */ /* 0x001fc8000f8e0018 */
[----:B------:R-:W-:Y:S01]  /*00d0*/  IMAD.WIDE.U32 R4, R0, UR8, R24 ;  /* 0x0000000800047c25 */ /* 0x000fe2000f8e0018 */
[----:B--2---:R-:W-:-:S03]  /*00e0*/  ISETP.GE.U32.AND P0, PT, R6, UR12, PT ;  /* 0x0000000c06007c0c */ /* 0x004fc6000bf06070 */
[----:B------:R-:W-:Y:S01]  /*00f0*/  IMAD R3, R0, UR15, RZ ;  /* 0x0000000f00037c24 */ /* 0x000fe2000f8e02ff */
[----:B------:R-:W-:Y:S02]  /*0100*/  ISETP.GE.U32.AND.EX P0, PT, R7, UR13, PT, P0 ;  /* 0x0000000d07007c0c */ /* 0x000fe4000bf06100 */
[----:B------:R-:W-:Y:S02]  /*0110*/  ISETP.GE.U32.AND P3, PT, R4, UR12, PT ;  /* 0x0000000c04007c0c */ /* 0x000fe4000bf66070 */
[----:B------:R-:W-:-:S04]  /*0120*/  IADD3 R5, PT, PT, R5, R3, RZ ;  /* 0x0000000305057210 */ /* 0x000fc80007ffe0ff */
[----:B------:R-:W-:-:S05]  /*0130*/  ISETP.GE.U32.AND.EX P3, PT, R5, UR13, PT, P3 ;  /* 0x0000000d05007c0c */ /* 0x000fca000bf66130 */
[----:B------:R-:W0:Y:S01]  /*0140*/  @!P0 LDC.64 R12, c[0x0][0x380] ;  /* 0x0000e000ff0c8b82 */ /* 0x000e220000000a00 */
[----:B------:R-:W-:Y:S02]  /*0150*/  @!P0 IMAD R7, R7, UR14, RZ ;  /* 0x0000000e07078c24 */ /* 0x000fe4000f8e02ff */
[----:B------:R-:W-:-:S04]  /*0160*/  @!P0 IMAD.WIDE.U32 R8, R6, UR14, RZ ;  /* 0x0000000e06088c25 */ /* 0x000fc8000f8e00ff */
[----:B------:R-:W-:Y:S01]  /*0170*/  @!P0 IMAD R7, R6, UR9, R7 ;  /* 0x0000000906078c24 */ /* 0x000fe2000f8e0207 */
[----:B------:R-:W1:Y:S01]  /*0180*/  @!P3 LDC.64 R2, c[0x0][0x380] ;  /* 0x0000e000ff02bb82 */ /* 0x000e620000000a00 */
[----:B------:R-:W-:Y:S02]  /*0190*/  @!P3 IMAD R11, R5, UR14, RZ ;  /* 0x0000000e050bbc24 */ /* 0x000fe4000f8e02ff */
[----:B------:R-:W-:Y:S02]  /*01a0*/  @!P0 IMAD.IADD R5, R9, 0x1, R7 ;  /* 0x0000000109058824 */ /* 0x000fe400078e0207 */
[----:B------:R-:W-:-:S04]  /*01b0*/  @!P3 IMAD.WIDE.U32 R6, R4, UR14, RZ ;  /* 0x0000000e0406bc25 */ /* 0x000fc8000f8e00ff */
[----:B------:R-:W-:Y:S01]  /*01c0*/  @!P3 IMAD R11, R4, UR9, R11 ;  /* 0x00000009040bbc24 */ /* 0x000fe2000f8e020b */
[----:B0-----:R-:W-:-:S04]  /*01d0*/  @!P0 LEA R12, P1, R8, R12, 0x4 ;  /* 0x0000000c080c8211 */ /* 0x001fc800078220ff */
[----:B------:R-:W-:Y:S02]  /*01e0*/  @!P0 LEA.HI.X R13, R8, R13, R5, 0x4, P1 ;  /* 0x0000000d080d8211 */ /* 0x000fe400008f2405 */
[C---:B-1----:R-:W-:Y:S02]  /*01f0*/  @!P3 LEA R8, P1, R6.reuse, R2, 0x4 ;  /* 0x000000020608b211 */ /* 0x042fe400078220ff */
[----:B------:R-:W-:Y:S02]  /*0200*/  @!P3 IADD3 R2, PT, PT, R7, R11, RZ ;  /* 0x0000000b0702b210 */ /* 0x000fe40007ffe0ff */
[----:B----4-:R-:W2:Y:S02]  /*0210*/  @!P0 LDG.E.128 R12, desc[UR10][R12.64] ;  /* 0x0000000a0c0c8981 */ /* 0x010ea4000c1e1d00 */
[----:B------:R-:W-:-:S06]  /*0220*/  @!P3 LEA.HI.X R9, R6, R3, R2, 0x4, P1 ;  /* 0x000000030609b211 */ /* 0x000fcc00008f2402 */
[----:B------:R-:W3:Y:S01]  /*0230*/  @!P3 LDG.E.128 R8, desc[UR10][R8.64] ;  /* 0x0000000a0808b981 */ /* 0x000ee2000c1e1d00 */
[----:B------:R-:W-:Y:S01]  /*0240*/  UIADD3 UR8, UP0, UPT, UR4, UR8, URZ ;  /* 0x0000000804087290 */ /* 0x000fe2000ff1e0ff */
[----:B------:R-:W0:Y:S01]  /*0250*/  S2UR UR6, SR_CgaCtaId ;  /* 0x00000000000679c3 */ /* 0x000e220000008800 */
[----:B------:R-:W-:Y:S02]  /*0260*/  UMOV UR5, 0x400 ;  /* 0x0000040000057882 */ /* 0x000fe40000000000 */
[----:B------:R-:W-:Y:S02]  /*0270*/  UIADD3.X UR15, UPT, UPT, URZ, UR15, URZ, UP0, !UPT ;  /* 0x0000000fff0f7290 */ /* 0x000fe400087fe4ff */
[----:B------:R-:W-:Y:S01]  /*0280*/  IMAD.WIDE.U32 R20, R0, UR8, R24 ;  /* 0x0000000800147c25 */ /* 0x000fe2000f8e0018 */
[----:B------:R-:W-:-:S03]  /*0290*/  UIADD3 UR8, UP0, UPT, UR4, UR8, URZ ;  /* 0x0000000804087290 */ /* 0x000fc6000ff1e0ff */
[----:B------:R-:W-:Y:S01]  /*02a0*/  IMAD R3, R0, UR15, RZ ;  /* 0x0000000f00037c24 */ /* 0x000fe2000f8e02ff */
[----:B------:R-:W-:Y:S01]  /*02b0*/  ISETP.GE.U32.AND P1, PT, R20, UR12, PT ;  /* 0x0000000c14007c0c */ /* 0x000fe2000bf26070 */
[----:B------:R-:W-:Y:S01]  /*02c0*/  UIADD3.X UR15, UPT, UPT, URZ, UR15, URZ, UP0, !UPT ;  /* 0x0000000fff0f7290 */ /* 0x000fe200087fe4ff */
[----:B------:R-:W-:Y:S01]  /*02d0*/  IMAD.WIDE.U32 R16, R0, UR8, R24 ;  /* 0x0000000800107c25 */ /* 0x000fe2000f8e0018 */
[----:B------:R-:W-:Y:S01]  /*02e0*/  UIADD3 UR7, UP0, UPT, UR4, UR8, URZ ;  /* 0x0000000804077290 */ /* 0x000fe2000ff1e0ff */
[----:B------:R-:W-:-:S03]  /*02f0*/  IADD3 R2, PT, PT, R21, R3, RZ ;  /* 0x0000000315027210 */ /* 0x000fc60007ffe0ff */
[----:B------:R-:W-:Y:S01]  /*0300*/  IMAD R3, R0, UR15, RZ ;  /* 0x0000000f00037c24 */ /* 0x000fe2000f8e02ff */
[----:B------:R-:W-:Y:S01]  /*0310*/  ISETP.GE.U32.AND.EX P1, PT, R2, UR13, PT, P1 ;  /* 0x0000000d02007c0c */ /* 0x000fe2000bf26110 */
[----:B------:R-:W-:Y:S01]  /*0320*/  UIADD3.X UR8, UPT, UPT, URZ, UR15, URZ, UP0, !UPT ;  /* 0x0000000fff087290 */ /* 0x000fe200087fe4ff */
[----:B------:R-:W-:Y:S01]  /*0330*/  ISETP.GE.U32.AND P2, PT, R16, UR12, PT ;  /* 0x0000000c10007c0c */ /* 0x000fe2000bf46070 */
[----:B------:R-:W-:Y:S02]  /*0340*/  IMAD.IADD R17, R17, 0x1, R3 ;  /* 0x0000000111117824 */ /* 0x000fe400078e0203 */
[C---:B------:R-:W-:Y:S01]  /*0350*/  IMAD.WIDE.U32 R6, R0.reuse, UR7, R24 ;  /* 0x0000000700067c25 */ /* 0x040fe2000f8e0018 */
[----:B0-----:R-:W-:Y:S02]  /*0360*/  ULEA UR5, UR6, UR5, 0x18 ;  /* 0x0000000506057291 */ /* 0x001fe4000f8ec0ff */
[----:B------:R-:W-:Y:S01]  /*0370*/  ISETP.GE.U32.AND.EX P2, PT, R17, UR13, PT, P2 ;  /* 0x0000000d11007c0c */ /* 0x000fe2000bf46120 */
[----:B------:R-:W-:Y:S01]  /*0380*/  IMAD R21, R0, UR8, RZ ;  /* 0x0000000800157c24 */ /* 0x000fe2000f8e02ff */
[----:B------:R-:W-:Y:S01]  /*0390*/  UIADD3 UR6, UP0, UPT, UR4, UR7, URZ ;  /* 0x0000000704067290 */ /* 0x000fe2000ff1e0ff */
[----:B------:R-:W-:-:S02]  /*03a0*/  ISETP.GE.U32.AND P4, PT, R6, UR12, PT ;  /* 0x0000000c06007c0c */ /* 0x000fc4000bf86070 */
[----:B------:R-:W0:Y:S01]  /*03b0*/  @!P1 LDC.64 R4, c[0x0][0x380] ;  /* 0x0000e000ff049b82 */ /* 0x000e220000000a00 */
[----:B------:R-:W-:Y:S01]  /*03c0*/  LEA R3, R24, UR5, 0x4 ;  /* 0x0000000518037c11 */ /* 0x000fe2000f8e20ff */
[----:B------:R-:W-:Y:S01]  /*03d0*/  @!P1 IMAD R19, R2, UR14, RZ ;  /* 0x0000000e02139c24 */ /* 0x000fe2000f8e02ff */
[----:B------:R-:W-:Y:S01]  /*03e0*/  IADD3 R7, PT, PT, R7, R21, RZ ;  /* 0x0000001507077210 */ /* 0x000fe20007ffe0ff */
[----:B------:R-:W-:Y:S02]  /*03f0*/  UIADD3.X UR7, UPT, UPT, URZ, UR8, URZ, UP0, !UPT ;  /* 0x00000008ff077290 */ /* 0x000fe400087fe4ff */
[C---:B------:R-:W-:Y:S01]  /*0400*/  @!P1 IMAD R23, R20.reuse, UR9, R19 ;  /* 0x0000000914179c24 */ /* 0x040fe2000f8e0213 */
[----:B------:R-:W-:Y:S01]  /*0410*/  UIADD3 UR5, UP0, UPT, UR4, UR6, URZ ;  /* 0x0000000604057290 */ /* 0x000fe2000ff1e0ff */
[----:B------:R-:W-:Y:S01]  /*0420*/  @!P1 IMAD.WIDE.U32 R20, R20, UR14, RZ ;  /* 0x0000000e14149c25 */ /* 0x000fe2000f8e00ff */
[----:B------:R-:W1:Y:S02]  /*0430*/  @!P2 LDC.64 R18, c[0x0][0x380] ;  /* 0x0000e000ff12ab82 */ /* 0x000e640000000a00 */
[----:B------:R-:W-:Y:S01]  /*0440*/  UIADD3.X UR8, UPT, UPT, URZ, UR7, URZ, UP0, !UPT ;  /* 0x00000007ff087290 */ /* 0x000fe200087fe4ff */
[----:B------:R-:W-:Y:S01]  /*0450*/  @!P2 IMAD R17, R17, UR14, RZ ;  /* 0x0000000e1111ac24 */ /* 0x000fe2000f8e02ff */
[----:B------:R-:W-:Y:S01]  /*0460*/  @!P1 IADD3 R2, PT, PT, R21, R23, RZ ;  /* 0x0000001715029210 */ /* 0x000fe20007ffe0ff */
[----:B------:R-:W-:-:S02]  /*0470*/  IMAD R21, R0, UR7, RZ ;  /* 0x0000000700157c24 */ /* 0x000fc4000f8e02ff */
[----:B------:R-:W-:Y:S02]  /*0480*/  @!P2 IMAD R17, R16, UR9, R17 ;  /* 0x000000091011ac24 */ /* 0x000fe4000f8e0211 */
[----:B------:R-:W-:Y:S01]  /*0490*/  IMAD R23, R0, UR8, RZ ;  /* 0x0000000800177c24 */ /* 0x000fe2000f8e02ff */
[----:B--2---:R2:W-:Y:S01]  /*04a0*/  @!P0 STS.128 [R3], R12 ;  /* 0x0000000c03008388 */ /* 0x0045e20000000c00 */
[----:B------:R-:W-:Y:S02]  /*04b0*/  ISETP.GE.U32.AND.EX P0, PT, R7, UR13, PT, P4 ;  /* 0x0000000d07007c0c */ /* 0x000fe4000bf06140 */
[----:B0-----:R-:W-:-:S04]  /*04c0*/  @!P1 LEA R4, P4, R20, R4, 0x4 ;  /* 0x0000000414049211 */ /* 0x001fc800078820ff */
[----:B------:R-:W-:Y:S01]  /*04d0*/  @!P1 LEA.HI.X R5, R20, R5, R2, 0x4, P4 ;  /* 0x0000000514059211 */ /* 0x000fe200020f2402 */
[----:B---3--:R0:W-:Y:S06]  /*04e0*/  @!P3 STS.128 [R3], R8 ;  /* 0x000000080300b388 */ /* 0x0081ec0000000c00 */
[----:B------:R-:W-:Y:S02]  /*04f0*/  @!P0 IMAD R7, R7, UR14, RZ ;  /* 0x0000000e07078c24 */ /* 0x000fe4000f8e02ff */
[----:B--2---:R-:W-:-:S04]  /*0500*/  IMAD.WIDE.U32 R12, R0, UR6, R24 ;  /* 0x00000006000c7c25 */ /* 0x004fc8000f8e0018 */
[----:B------:R-:W-:Y:S01]  /*0510*/  IMAD.WIDE.U32 R14, R0, UR5, R24 ;  /* 0x00000005000e7c25 */ /* 0x000fe2000f8e0018 */
[----:B------:R-:W-:-:S03]  /*0520*/  ISETP.GE.U32.AND P3, PT, R12, UR12, PT ;  /* 0x0000000c0c007c0c */ /* 0x000fc6000bf66070 */
[----:B------:R-:W-:Y:S01]  /*0530*/  @!P0 IMAD R7, R6, UR9, R7 ;  /* 0x0000000906078c24 */ /* 0x000fe2000f8e0207 */
[----:B0-----:R-:W0:Y:S01]  /*0540*/  @!P0 LDC.64 R8, c[0x0][0x380] ;  /* 0x0000e000ff088b82 */ /* 0x001e220000000a00 */
[----:B------:R-:W-:Y:S01]  /*0550*/  IMAD.IADD R10, R13, 0x1, R21 ;  /* 0x000000010d0a7824 */ /* 0x000fe200078e0215 */
[----:B------:R-:W-:Y:S01]  /*0560*/  ISETP.GE.U32.AND P4, PT, R14, UR12, PT ;  /* 0x0000000c0e007c0c */ /* 0x000fe2000bf86070 */
[----:B------:R-:W-:Y:S01]  /*0570*/  @!P2 IMAD.WIDE.U32 R20, R16, UR14, RZ ;  /* 0x0000000e1014ac25 */ /* 0x000fe2000f8e00ff */
[----:B------:R-:W-:Y:S02]  /*0580*/  IADD3 R2, PT, PT, R15, R23, RZ ;  /* 0x000000170f027210 */ /* 0x000fe40007ffe0ff */
[----:B------:R-:W-:Y:S01]  /*0590*/  ISETP.GE.U32.AND.EX P3, PT, R10, UR13, PT, P3 ;  /* 0x0000000d0a007c0c */ /* 0x000fe2000bf66130 */
[----:B------:R-:W-:Y:S01]  /*05a0*/  @!P0 IMAD.WIDE.U32 R26, R6, UR14, RZ ;  /* 0x0000000e061a8c25 */ /* 0x000fe2000f8e00ff */
[----:B------:R-:W-:Y:S02]  /*05b0*/  ISETP.GE.U32.AND.EX P4, PT, R2, UR13, PT, P4 ;  /* 0x0000000d02007c0c */ /* 0x000fe4000bf86140 */
[----:B-1----:R-:W-:Y:S01]  /*05c0*/  @!P2 LEA R22, P5, R20, R18, 0x4 ;  /* 0x000000121416a211 */ /* 0x002fe200078a20ff */
[----:B------:R-:W-:Y:S01]  /*05d0*/  @!P0 IMAD.IADD R7, R27, 0x1, R7 ;  /* 0x000000011b078824 */ /* 0x000fe200078e0207 */
[----:B------:R-:W-:-:S04]  /*05e0*/  @!P2 IADD3 R11, PT, PT, R21, R17, RZ ;  /* 0x00000011150ba210 */ /* 0x000fc80007ffe0ff */
[----:B------:R-:W-:-:S03]  /*05f0*/  @!P2 LEA.HI.X R23, R20, R19, R11, 0x4, P5 ;  /* 0x000000131417a211 */ /* 0x000fc600028f240b */
[----:B------:R-:W1:Y:S01]  /*0600*/  @!P3 LDC.64 R16, c[0x0][0x380] ;  /* 0x0000e000ff10bb82 */ /* 0x000e620000000a00 */
[----:B------:R-:W-:Y:S01]  /*0610*/  @!P3 IMAD R13, R10, UR14, RZ ;  /* 0x0000000e0a0dbc24 */ /* 0x000fe2000f8e02ff */
[----:B0-----:R-:W-:-:S06]  /*0620*/  @!P0 LEA R18, P5, R26, R8, 0x4 ;  /* 0x000000081a128211 */ /* 0x001fcc00078a20ff */
[----:B------:R-:W0:Y:S01]  /*0630*/  @!P4 LDC.64 R20, c[0x0][0x380] ;  /* 0x0000e000ff14cb82 */ /* 0x000e220000000a00 */
[----:B------:R-:W-:Y:S02]  /*0640*/  @!P0 LEA.HI.X R19, R26, R9, R7, 0x4, P5 ;  /* 0x000000091a138211 */ /* 0x000fe400028f2407 */
[----:B------:R-:W2:Y:S01]  /*0650*/  @!P1 LDG.E.128 R4, desc[UR10][R4.64] ;  /* 0x0000000a04049981 */ /* 0x000ea2000c1e1d00 */
[----:B------:R-:W-:Y:S02]  /*0660*/  @!P4 IMAD R15, R2, UR14, RZ ;  /* 0x0000000e020fcc24 */ /* 0x000fe4000f8e02ff */
[----:B------:R-:W-:Y:S01]  /*0670*/  @!P3 IMAD R13, R12, UR9, R13 ;  /* 0x000000090c0dbc24 */ /* 0x000fe2000f8e020d */
[----:B------:R3:W4:Y:S01]  /*0680*/  @!P2 LDG.E.128 R8, desc[UR10][R22.64] ;  /* 0x0000000a1608a981 */ /* 0x000722000c1e1d00 */
[C---:B------:R-:W-:Y:S02]  /*0690*/  @!P4 IMAD R2, R14.reuse, UR9, R15 ;  /* 0x000000090e02cc24 */ /* 0x040fe4000f8e020f */
[----:B------:R-:W-:-:S05]  /*06a0*/  @!P4 IMAD.WIDE.U32 R14, R14, UR14, RZ ;  /* 0x0000000e0e0ecc25 */ /* 0x000fca000f8e00ff */
[----:B------:R-:W-:Y:S01]  /*06b0*/  @!P4 IADD3 R2, PT, PT, R15, R2, RZ ;  /* 0x000000020f02c210 */ /* 0x000fe20007ffe0ff */
[----:B---3--:R-:W-:-:S03]  /*06c0*/  @!P3 IMAD.WIDE.U32 R22, R12, UR14, RZ ;  /* 0x0000000e0c16bc25 */ /* 0x008fc6000f8e00ff */
[----:B-1----:R-:W-:Y:S02]  /*06d0*/  @!P3 LEA R16, P5, R22, R16, 0x4 ;  /* 0x000000101610b211 */ /* 0x002fe400078a20ff */
[----:B------:R-:W-:Y:S02]  /*06e0*/  @!P3 IADD3 R13, PT, PT, R23, R13, RZ ;  /* 0x0000000d170db210 */ /* 0x000fe40007ffe0ff */
[----:B0-----:R-:W-:Y:S02]  /*06f0*/  @!P4 LEA R20, P6, R14, R20, 0x4 ;  /* 0x000000140e14c211 */ /* 0x001fe400078c20ff */
[----:B------:R-:W-:Y:S02]  /*0700*/  @!P3 LEA.HI.X R17, R22, R17, R13, 0x4, P5 ;  /* 0x000000111611b211 */ /* 0x000fe400028f240d */
[----:B------:R-:W-:Y:S02]  /*0710*/  @!P4 LEA.HI.X R21, R14, R21, R2, 0x4, P6 ;  /* 0x000000150e15c211 */ /* 0x000fe400030f2402 */
[----:B------:R-:W3:Y:S04]  /*0720*/  @!P0 LDG.E.128 R12, desc[UR10][R18.64] ;  /* 0x0000000a120c8981 */ /* 0x000ee8000c1e1d00 */
        /* <DEDUP_REMOVED lines=8> */
[----:B----4-:R1:W-:Y:S01]  /*07b0*/  @!P2 STS.128 [R3], R8 ;  /* 0x000000080300a388 */ /* 0x0103e20000000c00 */
        /* <DEDUP_REMOVED lines=10> */
[----:B------:R-:W-:-:S03]  /*0860*/  IMAD.WIDE.U32 R6, R0, UR6, R24 ;  /* 0x0000000600067c25 */ /* 0x000fc6000f8e0018 */
[----:B------:R-:W-:Y:S01]  /*0870*/  ISETP.GE.U32.AND.EX P1, PT, R2, UR13, PT, P1 ;  /* 0x0000000d02007c0c */ /* 0x000fe2000bf26110 */
[----:B------:R-:W-:Y:S01]  /*0880*/  IMAD R5, R0, UR7, RZ ;  /* 0x0000000700057c24 */ /* 0x000fe2000f8e02ff */
[----:B---3--:R0:W-:Y:S01]  /*0890*/  @!P0 STS.128 [R3], R12 ;  /* 0x0000000c03008388 */ /* 0x0081e20000000c00 */
[----:B------:R-:W-:-:S03]  /*08a0*/  UIADD3 UR6, UP0, UPT, UR4, UR6, URZ ;  /* 0x0000000604067290 */ /* 0x000fc6000ff1e0ff */
[----:B-----5:R1:W-:Y:S01]  /*08b0*/  @!P3 STS.128 [R3], R16 ;  /* 0x000000100300b388 */ /* 0x0203e20000000c00 */
[----:B------:R-:W-:Y:S01]  /*08c0*/  ISETP.GE.U32.AND P3, PT, R6, UR12, PT ;  /* 0x0000000c06007c0c */ /* 0x000fe2000bf66070 */
[----:B------:R-:W2:Y:S01]  /*08d0*/  @!P2 LDC.64 R10, c[0x0][0x380] ;  /* 0x0000e000ff0aab82 */ /* 0x000ea20000000a00 */
[----:B------:R-:W-:Y:S01]  /*08e0*/  IADD3 R5, PT, PT, R7, R5, RZ ;  /* 0x0000000507057210 */ /* 0x000fe20007ffe0ff */
[----:B------:R-:W-:-:S03]  /*08f0*/  UIADD3.X UR7, UPT, UPT, URZ, UR7, URZ, UP0, !UPT ;  /* 0x00000007ff077290 */ /* 0x000fc600087fe4ff */
[----:B------:R-:W-:Y:S01]  /*0900*/  ISETP.GE.U32.AND.EX P3, PT, R5, UR13, PT, P3 ;  /* 0x0000000d05007c0c */ /* 0x000fe2000bf66130 */
[----:B------:R-:W-:Y:S01]  /*0910*/  UIADD3 UR5, UP0, UPT, UR4, UR6, URZ ;  /* 0x0000000604057290 */ /* 0x000fe2000ff1e0ff */
[----:B------:R-:W-:-:S03]  /*0920*/  @!P2 IMAD R7, R26, UR14, RZ ;  /* 0x0000000e1a07ac24 */ /* 0x000fc6000f8e02ff */
[----:B------:R-:W-:Y:S01]  /*0930*/  UIADD3.X UR8, UPT, UPT, URZ, UR7, URZ, UP0, !UPT ;  /* 0x00000007ff087290 */ /* 0x000fe200087fe4ff */
[C---:B0-----:R-:W-:Y:S01]  /*0940*/  IMAD.WIDE.U32 R12, R0.reuse, UR6, R24 ;  /* 0x00000006000c7c25 */ /* 0x041fe2000f8e0018 */
[----:B-1----:R-:W0:Y:S03]  /*0950*/  @!P1 LDC.64 R16, c[0x0][0x380] ;  /* 0x0000e000ff109b82 */ /* 0x002e260000000a00 */
[----:B------:R-:W-:Y:S01]  /*0960*/  IMAD R19, R0, UR7, RZ ;  /* 0x0000000700137c24 */ /* 0x000fe2000f8e02ff */
[----:B------:R1:W-:Y:S01]  /*0970*/  @!P4 STS.128 [R3], R20 ;  /* 0x000000140300c388 */ /* 0x0003e20000000c00 */
[----:B------:R-:W-:Y:S02]  /*0980*/  @!P2 IMAD R7, R4, UR9, R7 ;  /* 0x000000090407ac24 */ /* 0x000fe4000f8e0207 */
[----:B------:R-:W-:Y:S01]  /*0990*/  IMAD.WIDE.U32 R14, R0, UR5, R24 ;  /* 0x00000005000e7c25 */ /* 0x000fe2000f8e0018 */
[----:B------:R-:W-:-:S03]  /*09a0*/  ISETP.GE.U32.AND P4, PT, R12, UR12, PT ;  /* 0x0000000c0c007c0c */ /* 0x000fc6000bf86070 */
[----:B------:R-:W-:Y:S01]  /*09b0*/  @!P1 IMAD R9, R2, UR14, RZ ;  /* 0x0000000e02099c24 */ /* 0x000fe2000f8e02ff */
[----:B------:R-:W-:Y:S01]  /*09c0*/  ISETP.GE.U32.AND P5, PT, R14, UR12, PT ;  /* 0x0000000c0e007c0c */ /* 0x000fe2000bfa6070 */
[----:B-1----:R-:W-:-:S04]  /*09d0*/  @!P2 IMAD.WIDE.U32 R20, R4, UR14, RZ ;  /* 0x0000000e0414ac25 */ /* 0x002fc8000f8e00ff */
[----:B------:R-:W-:Y:S02]  /*09e0*/  IMAD.IADD R4, R13, 0x1, R19 ;  /* 0x000000010d047824 */ /* 0x000fe400078e0213 */
[----:B------:R-:W-:Y:S01]  /*09f0*/  IMAD R13, R0, UR8, RZ ;  /* 0x00000008000d7c24 */ /* 0x000fe2000f8e02ff */
[----:B------:R-:W1:Y:S04]  /*0a00*/  @!P3 LDC.64 R18, c[0x0][0x380] ;  /* 0x0000e000ff12bb82 */ /* 0x000e680000000a00 */
[----:B------:R-:W-:Y:S02]  /*0a10*/  IADD3 R2, PT, PT, R15, R13, RZ ;  /* 0x0000000d0f027210 */ /* 0x000fe40007ffe0ff */
[----:B------:R-:W-:Y:S02]  /*0a20*/  ISETP.GE.U32.AND.EX P4, PT, R4, UR13, PT, P4 ;  /* 0x0000000d04007c0c */ /* 0x000fe4000bf86140 */
[----:B------:R-:W-:Y:S01]  /*0a30*/  ISETP.GE.U32.AND.EX P5, PT, R2, UR13, PT, P5 ;  /* 0x0000000d02007c0c */ /* 0x000fe2000bfa6150 */
[----:B------:R-:W-:Y:S01]  /*0a40*/  @!P1 IMAD R9, R8, UR9, R9 ;  /* 0x0000000908099c24 */ /* 0x000fe2000f8e0209 */
[----:B--2---:R-:W-:Y:S01]  /*0a50*/  @!P2 LEA R10, P0, R20, R10, 0x4 ;  /* 0x0000000a140aa211 */ /* 0x004fe200078020ff */
[----:B------:R-:W-:Y:S01]  /*0a60*/  @!P1 IMAD.WIDE.U32 R22, R8, UR14, RZ ;  /* 0x0000000e08169c25 */ /* 0x000fe2000f8e00ff */
[----:B------:R-:W-:-:S03]  /*0a70*/  @!P2 IADD3 R7, PT, PT, R21, R7, RZ ;  /* 0x000000071507a210 */ /* 0x000fc60007ffe0ff */
[----:B------:R-:W-:Y:S01]  /*0a80*/  @!P3 IMAD R5, R5, UR14, RZ ;  /* 0x0000000e0505bc24 */ /* 0x000fe2000f8e02ff */
[----:B------:R-:W-:Y:S01]  /*0a90*/  @!P2 LEA.HI.X R11, R20, R11, R7, 0x4, P0 ;  /* 0x0000000b140ba211 */ /* 0x000fe200000f2407 */
[----:B------:R-:W-:Y:S01]  /*0aa0*/  @!P1 IMAD.IADD R9, R23, 0x1, R9 ;  /* 0x0000000117099824 */ /* 0x000fe200078e0209 */
[----:B0-----:R-:W-:Y:S01]  /*0ab0*/  @!P1 LEA R8, P0, R22, R16, 0x4 ;  /* 0x0000001016089211 */ /* 0x001fe200078020ff */
[C---:B------:R-:W-:Y:S02]  /*0ac0*/  @!P3 IMAD R5, R6.reuse, UR9, R5 ;  /* 0x000000090605bc24 */ /* 0x040fe4000f8e0205 */
[----:B------:R-:W-:Y:S01]  /*0ad0*/  @!P3 IMAD.WIDE.U32 R6, R6, UR14, RZ ;  /* 0x0000000e0606bc25 */ /* 0x000fe2000f8e00ff */
[----:B------:R-:W-:Y:S01]  /*0ae0*/  @!P1 LEA.HI.X R9, R22, R17, R9, 0x4, P0 ;  /* 0x0000001116099211 */ /* 0x000fe200000f2409 */
[----:B------:R-:W0:Y:S03]  /*0af0*/  @!P5 LDC.64 R20, c[0x0][0x380] ;  /* 0x0000e000ff14db82 */ /* 0x000e260000000a00 */
[----:B------:R-:W-:-:S05]  /*0b00*/  @!P3 IADD3 R5, PT, PT, R7, R5, RZ ;  /* 0x000000050705b210 */ /* 0x000fca0007ffe0ff */
[----:B------:R-:W2:Y:S01]  /*0b10*/  @!P4 LDC.64 R16, c[0x0][0x380] ;  /* 0x0000e000ff10cb82 */ /* 0x000ea20000000a00 */
[----:B-1----:R-:W-:Y:S01]  /*0b20*/  @!P3 LEA R18, P0, R6, R18, 0x4 ;  /* 0x000000120612b211 */ /* 0x002fe200078020ff */
[----:B------:R-:W-:-:S03]  /*0b30*/  @!P4 IMAD R15, R4, UR14, RZ ;  /* 0x0000000e040fcc24 */ /* 0x000fc6000f8e02ff */
[----:B------:R-:W-:Y:S02]  /*0b40*/  @!P3 LEA.HI.X R19, R6, R19, R5, 0x4, P0 ;  /* 0x000000130613b211 */ /* 0x000fe400000f2405 */
[----:B------:R-:W3:Y:S01]  /*0b50*/  @!P2 LDG.E.128 R4, desc[UR10][R10.64] ;  /* 0x0000000a0a04a981 */ /* 0x000ee2000c1e1d00 */
[----:B------:R-:W-:Y:S02]  /*0b60*/  @!P5 IMAD R23, R2, UR14, RZ ;  /* 0x0000000e0217dc24 */ /* 0x000fe4000f8e02ff */
[C---:B------:R-:W-:Y:S02]  /*0b70*/  @!P4 IMAD R15, R12.reuse, UR9, R15 ;  /* 0x000000090c0fcc24 */ /* 0x040fe4000f8e020f */
[----:B------:R-:W-:Y:S01]  /*0b80*/  @!P4 IMAD.WIDE.U32 R12, R12, UR14, RZ ;  /* 0x0000000e0c0ccc25 */ /* 0x000fe2000f8e00ff */
[----:B------:R-:W4:Y:S03]  /*0b90*/  @!P1 LDG.E.128 R8, desc[UR10][R8.64] ;  /* 0x0000000a08089981 */ /* 0x000f26000c1e1d00 */
[----:B------:R-:W-:-:S02]  /*0ba0*/  @!P5 IMAD R2, R14, UR9, R23 ;  /* 0x000000090e02dc24 */ /* 0x000fc4000f8e0217 */
[----:B------:R-:W-:Y:S01]  /*0bb0*/  @!P5 IMAD.WIDE.U32 R22, R14, UR14, RZ ;  /* 0x0000000e0e16dc25 */ /* 0x000fe2000f8e00ff */
[----:B------:R-:W-:Y:S02]  /*0bc0*/  @!P4 IADD3 R15, PT, PT, R13, R15, RZ ;  /* 0x0000000f0d0fc210 */ /* 0x000fe40007ffe0ff */
[----:B--2---:R-:W-:Y:S02]  /*0bd0*/  @!P4 LEA R16, P0, R12, R16, 0x4 ;  /* 0x000000100c10c211 */ /* 0x004fe400078020ff */
[----:B0-----:R-:W-:Y:S02]  /*0be0*/  @!P5 LEA R20, P6, R22, R20, 0x4 ;  /* 0x000000141614d211 */ /* 0x001fe400078c20ff */
[----:B------:R-:W-:Y:S02]  /*0bf0*/  @!P5 IADD3 R2, PT, PT, R23, R2, RZ ;  /* 0x000000021702d210 */ /* 0x000fe40007ffe0ff */
[----:B------:R-:W-:Y:S02]  /*0c00*/  @!P4 LEA.HI.X R17, R12, R17, R15, 0x4, P0 ;  /* 0x000000110c11c211 */ /* 0x000fe400000f240f */
[----:B------:R-:W-:Y:S01]  /*0c10*/  @!P5 LEA.HI.X R21, R22, R21, R2, 0x4, P6 ;  /* 0x000000151615d211 */ /* 0x000fe200030f2402 */
[----:B------:R-:W2:Y:S05]  /*0c20*/  @!P3 LDG.E.128 R12, desc[UR10][R18.64] ;  /* 0x0000000a120cb981 */ /* 0x000eaa000c1e1d00 */
[----:B------:R-:W5:Y:S04]  /*0c30*/  @!P5 LDG.E.128 R20, desc[UR10][R20.64] ;  /* 0x0000000a1414d981 */ /* 0x000f68000c1e1d00 */
[----:B------:R-:W5:Y:S01]  /*0c40*/  @!P4 LDG.E.128 R16, desc[UR10][R16.64] ;  /* 0x0000000a1010c981 */ /* 0x000f62000c1e1d00 */
[----:B------:R-:W-:-:S04]  /*0c50*/  UIADD3 UR5, UP0, UPT, UR4, UR5, URZ ;  /* 0x0000000504057290 */ /* 0x000fc8000ff1e0ff */
[----:B------:R-:W-:Y:S02]  /*0c60*/  UIADD3.X UR8, UPT, UPT, URZ, UR8, URZ, UP0, !UPT ;  /* 0x00000008ff087290 */ /* 0x000fe400087fe4ff */
[----:B------:R-:W-:-:S04]  /*0c70*/  UIADD3 UR6, UP0, UPT, UR4, UR5, URZ ;  /* 0x0000000504067290 */ /* 0x000fc8000ff1e0ff */
[----:B------:R-:W-:Y:S02]  /*0c80*/  UIADD3.X UR7, UPT, UPT, URZ, UR8, URZ, UP0, !UPT ;  /* 0x00000008ff077290 */ /* 0x000fe400087fe4ff */
[C---:B------:R-:W-:Y:S01]  /*0c90*/  IMAD R27, R0.reuse, UR8, RZ ;  /* 0x00000008001b7c24 */ /* 0x040fe2000f8e02ff */
[----:B---3--:R0:W-:Y:S04]  /*0ca0*/  @!P2 STS.128 [R3], R4 ;  /* 0x000000040300a388 */ /* 0x0081e80000000c00 */
[----:B----4-:R1:W-:Y:S01]  /*0cb0*/  @!P1 STS.128 [R3], R8 ;  /* 0x0000000803009388 */ /* 0x0103e20000000c00 */
        /* <DEDUP_REMOVED lines=11> */
[----:B--2---:R0:W-:Y:S01]  /*0d70*/  @!P3 STS.128 [R3], R12 ;  /* 0x0000000c0300b388 */ /* 0x0041e20000000c00 */
[----:B------:R-:W-:-:S04]  /*0d80*/  IMAD.WIDE.U32 R10, R0, UR6, R24 ;  /* 0x00000006000a7c25 */ /* 0x000fc8000f8e0018 */
[----:B------:R-:W-:Y:S01]  /*0d90*/  IMAD R5, R0, UR7, RZ ;  /* 0x0000000700057c24 */ /* 0x000fe2000f8e02ff */
[----:B-----5:R-:W-:Y:S04]  /*0da0*/  @!P4 STS.128 [R3], R16 ;  /* 0x000000100300c388 */ /* 0x020fe80000000c00 */
[----:B------:R1:W-:Y:S01]  /*0db0*/  @!P5 STS.128 [R3], R20 ;  /* 0x000000140300d388 */ /* 0x0003e20000000c00 */
[----:B------:R-:W-:Y:S01]  /*0dc0*/  ISETP.GE.U32.AND P5, PT, R10, UR12, PT ;  /* 0x0000000c0a007c0c */ /* 0x000fe2000bfa6070 */
[----:B0-----:R-:W0:Y:S01]  /*0dd0*/  @!P1 LDC.64 R14, c[0x0][0x380] ;  /* 0x0000e000ff0e9b82 */ /* 0x001e220000000a00 */
[----:B------:R-:W-:Y:S01]  /*0de0*/  IADD3 R5, PT, PT, R11, R5, RZ ;  /* 0x000000050b057210 */ /* 0x000fe20007ffe0ff */
[----:B------:R-:W-:-:S03]  /*0df0*/  UIADD3 UR6, UP0, UPT, UR4, UR6, URZ ;  /* 0x0000000604067290 */ /* 0x000fc6000ff1e0ff */
[----:B------:R-:W-:-:S03]  /*0e00*/  ISETP.GE.U32.AND.EX P5, PT, R5, UR13, PT, P5 ;  /* 0x0000000d05007c0c */ /* 0x000fc6000bfa6150 */
        /* <DEDUP_REMOVED lines=42> */
[----:B------:R-:W-:Y:S01]  /*10b0*/  @!P3 IMAD.IADD R2, R23, 0x1, R2 ;  /* 0x000000011702b824 */ /* 0x000fe200078e0202 */
[----:B0-----:R-:W-:Y:S01]  /*10c0*/  @!P3 LEA R18, P2, R22, R18, 0x4 ;  /* 0x000000121612b211 */ /* 0x001fe200078420ff */
[C---:B------:R-:W-:Y:S02]  /*10d0*/  @!P4 IMAD R17, R16.reuse, UR9, R17 ;  /* 0x000000091011cc24 */ /* 0x040fe4000f8e0211 */
        /* <DEDUP_REMOVED lines=32> */
[----:B------:R-:W-:Y:S01]  /*12e0*/  IMAD.IADD R5, R11, 0x1, R5 ;  /* 0x000000010b057824 */ /* 0x000fe200078e0205 */
[----:B------:R-:W-:Y:S01]  /*12f0*/  UIADD3.X UR8, UPT, UPT, URZ, UR8, URZ, UP0, !UPT ;  /* 0x00000008ff087290 */ /* 0x000fe200087fe4ff */
[C---:B------:R-:W-:Y:S02]  /*1300*/  @!P2 IMAD R9, R6.reuse, UR9, R9 ;  /* 0x000000090609ac24 */ /* 0x040fe4000f8e0209 */
[----:B------:R-:W-:Y:S02]  /*1310*/  @!P2 IMAD.WIDE.U32 R26, R6, UR14, RZ ;  /* 0x0000000e061aac25 */ /* 0x000fe4000f8e00ff */
[----:B------:R-:W1:Y:S01]  /*1320*/  @!P0 LDC.64 R6, c[0x0][0x380] ;  /* 0x0000e000ff068b82 */ /* 0x000e620000000a00 */
[----:B------:R-:W-:Y:S01]  /*1330*/  ISETP.GE.U32.AND.EX P1, PT, R5, UR13, PT, P1 ;  /* 0x0000000d05007c0c */ /* 0x000fe2000bf26110 */
[----:B------:R-:W-:Y:S01]  /*1340*/  UIADD3 UR6, UP0, UPT, UR4, UR5, URZ ;  /* 0x0000000504067290 */ /* 0x000fe2000ff1e0ff */
[----:B-----5:R2:W-:Y:S01]  /*1350*/  @!P3 STS.128 [R3], R16 ;  /* 0x000000100300b388 */ /* 0x0205e20000000c00 */
[C---:B------:R-:W-:Y:S01]  /*1360*/  IMAD R11, R0.reuse, UR8, RZ ;  /* 0x00000008000b7c24 */ /* 0x040fe2000f8e02ff */
[----:B------:R-:W-:Y:S01]  /*1370*/  @!P2 IADD3 R9, PT, PT, R27, R9, RZ ;  /* 0x000000091b09a210 */ /* 0x000fe20007ffe0ff */
[----:B------:R-:W-:Y:S01]  /*1380*/  UIADD3.X UR8, UPT, UPT, URZ, UR8, URZ, UP0, !UPT ;  /* 0x00000008ff087290 */ /* 0x000fe200087fe4ff */
[----:B------:R0:W-:Y:S01]  /*1390*/  @!P4 STS.128 [R3], R20 ;  /* 0x000000140300c388 */ /* 0x0001e20000000c00 */
[----:B------:R-:W-:-:S03]  /*13a0*/  IMAD.WIDE.U32 R14, R0, UR5, R24 ;  /* 0x00000005000e7c25 */ /* 0x000fc6000f8e0018 */
[----:B------:R-:W-:Y:S02]  /*13b0*/  ISETP.GE.U32.AND P3, PT, R14, UR12, PT ;  /* 0x0000000c0e007c0c */ /* 0x000fe4000bf66070 */
[----:B------:R-:W-:Y:S01]  /*13c0*/  IADD3 R2, PT, PT, R15, R11, RZ ;  /* 0x0000000b0f027210 */ /* 0x000fe20007ffe0ff */
[----:B------:R-:W-:Y:S02]  /*13d0*/  @!P0 IMAD R11, R4, UR14, RZ ;  /* 0x0000000e040b8c24 */ /* 0x000fe4000f8e02ff */
[----:B--2---:R-:W-:Y:S01]  /*13e0*/  IMAD.WIDE.U32 R16, R0, UR6, R24 ;  /* 0x0000000600107c25 */ /* 0x004fe2000f8e0018 */
[----:B------:R-:W2:Y:S01]  /*13f0*/  @!P1 LDC.64 R18, c[0x0][0x380] ;  /* 0x0000e000ff129b82 */ /* 0x000ea20000000a00 */
[----:B0-----:R-:W-:-:S04]  /*1400*/  @!P2 LEA R22, P4, R26, R12, 0x4 ;  /* 0x0000000c1a16a211 */ /* 0x001fc800078820ff */
[----:B------:R-:W-:Y:S01]  /*1410*/  @!P2 LEA.HI.X R23, R26, R13, R9, 0x4, P4 ;  /* 0x0000000d1a17a211 */ /* 0x000fe200020f2409 */
[----:B------:R-:W-:Y:S01]  /*1420*/  IMAD R9, R0, UR8, RZ ;  /* 0x0000000800097c24 */ /* 0x000fe2000f8e02ff */
[----:B------:R-:W-:Y:S01]  /*1430*/  ISETP.GE.U32.AND.EX P3, PT, R2, UR13, PT, P3 ;  /* 0x0000000d02007c0c */ /* 0x000fe2000bf66130 */
[----:B------:R-:W-:Y:S01]  /*1440*/  @!P1 IMAD R5, R5, UR14, RZ ;  /* 0x0000000e05059c24 */ /* 0x000fe2000f8e02ff */
[----:B------:R-:W-:Y:S01]  /*1450*/  ISETP.GE.U32.AND P4, PT, R16, UR12, PT ;  /* 0x0000000c10007c0c */ /* 0x000fe2000bf86070 */
[C---:B------:R-:W-:Y:S01]  /*1460*/  @!P0 IMAD R4, R8.reuse, UR9, R11 ;  /* 0x0000000908048c24 */ /* 0x040fe2000f8e020b */
[----:B------:R-:W-:Y:S01]  /*1470*/  IADD3 R9, PT, PT, R17, R9, RZ ;  /* 0x0000000911097210 */ /* 0x000fe20007ffe0ff */
[----:B------:R-:W-:-:S03]  /*1480*/  @!P0 IMAD.WIDE.U32 R12, R8, UR14, RZ ;  /* 0x0000000e080c8c25 */ /* 0x000fc6000f8e00ff */
[----:B------:R-:W-:Y:S01]  /*1490*/  ISETP.GE.U32.AND.EX P4, PT, R9, UR13, PT, P4 ;  /* 0x0000000d09007c0c */ /* 0x000fe2000bf86140 */
[C---:B------:R-:W-:Y:S02]  /*14a0*/  @!P1 IMAD R5, R10.reuse, UR9, R5 ;  /* 0x000000090a059c24 */ /* 0x040fe4000f8e0205 */
[----:B------:R-:W-:Y:S01]  /*14b0*/  @!P1 IMAD.WIDE.U32 R26, R10, UR14, RZ ;  /* 0x0000000e0a1a9c25 */ /* 0x000fe2000f8e00ff */
[----:B-1----:R-:W-:Y:S01]  /*14c0*/  @!P0 LEA R10, P5, R12, R6, 0x4 ;  /* 0x000000060c0a8211 */ /* 0x002fe200078a20ff */
[----:B------:R-:W0:Y:S02]  /*14d0*/  @!P3 LDC.64 R20, c[0x0][0x380] ;  /* 0x0000e000ff14bb82 */ /* 0x000e240000000a00 */
[----:B------:R-:W-:Y:S01]  /*14e0*/  @!P0 IMAD.IADD R4, R13, 0x1, R4 ;  /* 0x000000010d048824 */ /* 0x000fe200078e0204 */
[----:B------:R-:W-:-:S04]  /*14f0*/  @!P1 IADD3 R8, PT, PT, R27, R5, RZ ;  /* 0x000000051b089210 */ /* 0x000fc80007ffe0ff */
[----:B------:R-:W-:Y:S02]  /*1500*/  @!P0 LEA.HI.X R11, R12, R7, R4, 0x4, P5 ;  /* 0x000000070c0b8211 */ /* 0x000fe400028f2404 */
[----:B------:R1:W3:Y:S01]  /*1510*/  @!P2 LDG.E.128 R4, desc[UR10][R22.64] ;  /* 0x0000000a1604a981 */ /* 0x0002e2000c1e1d00 */
[----:B------:R-:W-:Y:S01]  /*1520*/  @!P4 IMAD R9, R9, UR14, RZ ;  /* 0x0000000e0909cc24 */ /* 0x000fe2000f8e02ff */
[----:B--2---:R-:W-:Y:S01]  /*1530*/  @!P1 LEA R12, P5, R26, R18, 0x4 ;  /* 0x000000121a0c9211 */ /* 0x004fe200078a20ff */
[----:B------:R-:W-:Y:S01]  /*1540*/  @!P3 IMAD R15, R2, UR14, RZ ;  /* 0x0000000e020fbc24 */ /* 0x000fe2000f8e02ff */
[----:B-1----:R-:W1:Y:S02]  /*1550*/  @!P4 LDC.64 R22, c[0x0][0x380] ;  /* 0x0000e000ff16cb82 */ /* 0x002e640000000a00 */
        /* <DEDUP_REMOVED lines=104> */
[--C-:B-1----:R-:W-:Y:S01]  /*1be0*/  IMAD.WIDE.U32 R10, R0, UR5, R24.reuse ;  /* 0x00000005000a7c25 */ /* 0x102fe2000f8e0018 */
[----:B------:R-:W-:Y:S01]  /*1bf0*/  ISETP.GE.U32.AND P3, PT, R6, UR12, PT ;  /* 0x0000000c06007c0c */ /* 0x000fe2000bf66070 */
[----:B------:R-:W-:Y:S01]  /*1c00*/  UIADD3 UR5, UP0, UPT, UR4, UR5, URZ ;  /* 0x0000000504057290 */ /* 0x000fe2000ff1e0ff */
[----:B------:R-:W-:Y:S02]  /*1c10*/  IADD3 R26, PT, PT, R7, R29, RZ ;  /* 0x0000001d071a7210 */ /* 0x000fe40007ffe0ff */
        /* <DEDUP_REMOVED lines=8> */
[----:B------:R-:W-:Y:S01]  /*1ca0*/  UIADD3.X UR8, UPT, UPT, URZ, UR8, URZ, UP0, !UPT ;  /* 0x00000008ff087290 */ /* 0x000fe200087fe4ff */
[----:B--2---:R0:W-:Y:S01]  /*1cb0*/  @!P0 STS.128 [R3], R12 ;  /* 0x0000000c03008388 */ /* 0x0041e20000000c00 */
[----:B------:R-:W-:Y:S01]  /*1cc0*/  UIADD3 UR6, UP0, UPT, UR4, UR5, URZ ;  /* 0x0000000504067290 */ /* 0x000fe2000ff1e0ff */
[----:B------:R-:W-:Y:S01]  /*1cd0*/  IMAD.IADD R4, R9, 0x1, R5 ;  /* 0x0000000109047824 */ /* 0x000fe200078e0205 */
[----:B------:R-:W-:Y:S01]  /*1ce0*/  ISETP.GE.U32.AND P0, PT, R8, UR12, PT ;  /* 0x0000000c08007c0c */ /* 0x000fe2000bf06070 */
[----:B-----5:R1:W-:Y:S01]  /*1cf0*/  @!P4 STS.128 [R3], R16 ;  /* 0x000000100300c388 */ /* 0x0203e20000000c00 */
[----:B------:R-:W-:Y:S02]  /*1d00*/  UIADD3.X UR7, UPT, UPT, URZ, UR8, URZ, UP0, !UPT ;  /* 0x00000008ff077290 */ /* 0x000fe400087fe4ff */
[----:B------:R-:W-:Y:S01]  /*1d10*/  ISETP.GE.U32.AND.EX P0, PT, R4, UR13, PT, P0 ;  /* 0x0000000d04007c0c */ /* 0x000fe2000bf06100 */
[C---:B------:R-:W-:Y:S01]  /*1d20*/  IMAD R5, R0.reuse, UR8, RZ ;  /* 0x0000000800057c24 */ /* 0x040fe2000f8e02ff */
[----:B0-----:R-:W0:Y:S01]  /*1d30*/  @!P3 LDC.64 R14, c[0x0][0x380] ;  /* 0x0000e000ff0ebb82 */ /* 0x001e220000000a00 */
[----:B------:R-:W-:-:S07]  /*1d40*/  IMAD.WIDE.U32 R12, R0, UR5, R24 ;  /* 0x00000005000c7c25 */ /* 0x000fce000f8e0018 */
[----:B-1----:R-:W1:Y:S01]  /*1d50*/  @!P2 LDC.64 R16, c[0x0][0x380] ;  /* 0x0000e000ff10ab82 */ /* 0x002e620000000a00 */
[----:B------:R-:W-:-:S04]  /*1d60*/  IMAD.WIDE.U32 R18, R0, UR6, R24 ;  /* 0x0000000600127c25 */ /* 0x000fc8000f8e0018 */
[----:B------:R-:W-:Y:S02]  /*1d70*/  IMAD R27, R0, UR7, RZ ;  /* 0x00000007001b7c24 */ /* 0x000fe4000f8e02ff */
[----:B------:R-:W-:Y:S01]  /*1d80*/  @!P3 IMAD R9, R26, UR14, RZ ;  /* 0x0000000e1a09bc24 */ /* 0x000fe2000f8e02ff */
[----:B------:R-:W-:Y:S01]  /*1d90*/  ISETP.GE.U32.AND P4, PT, R12, UR12, PT ;  /* 0x0000000c0c007c0c */ /* 0x000fe2000bf86070 */
[----:B------:R-:W-:Y:S01]  /*1da0*/  @!P2 IMAD R11, R2, UR14, RZ ;  /* 0x0000000e020bac24 */ /* 0x000fe2000f8e02ff */
[----:B------:R-:W-:Y:S01]  /*1db0*/  IADD3 R5, PT, PT, R13, R5, RZ ;  /* 0x000000050d057210 */ /* 0x000fe20007ffe0ff */
[----:B------:R2:W-:Y:S01]  /*1dc0*/  @!P1 STS.128 [R3], R20 ;  /* 0x0000001403009388 */ /* 0x0005e20000000c00 */
[----:B------:R-:W-:Y:S02]  /*1dd0*/  ISETP.GE.U32.AND P5, PT, R18, UR12, PT ;  /* 0x0000000c12007c0c */ /* 0x000fe4000bfa6070 */
[----:B------:R-:W-:Y:S01]  /*1de0*/  IADD3 R2, PT, PT, R19, R27, RZ ;  /* 0x0000001b13027210 */ /* 0x000fe20007ffe0ff */
[----:B------:R-:W-:Y:S01]  /*1df0*/  @!P3 IMAD R9, R6, UR9, R9 ;  /* 0x000000090609bc24 */ /* 0x000fe2000f8e0209 */
[----:B------:R-:W-:-:S02]  /*1e00*/  ISETP.GE.U32.AND.EX P4, PT, R5, UR13, PT, P4 ;  /* 0x0000000d05007c0c */ /* 0x000fc4000bf86140 */
[----:B------:R-:W-:Y:S01]  /*1e10*/  ISETP.GE.U32.AND.EX P5, PT, R2, UR13, PT, P5 ;  /* 0x0000000d02007c0c */ /* 0x000fe2000bfa6150 */
[C---:B------:R-:W-:Y:S02]  /*1e20*/  @!P2 IMAD R11, R10.reuse, UR9, R11 ;  /* 0x000000090a0bac24 */ /* 0x040fe4000f8e020b */
[----:B------:R-:W-:-:S04]  /*1e30*/  @!P2 IMAD.WIDE.U32 R26, R10, UR14, RZ ;  /* 0x0000000e0a1aac25 */ /* 0x000fc8000f8e00ff */
[----:B--2---:R-:W-:Y:S02]  /*1e40*/  @!P3 IMAD.WIDE.U32 R22, R6, UR14, RZ ;  /* 0x0000000e0616bc25 */ /* 0x004fe4000f8e00ff */
[----:B------:R-:W2:Y:S01]  /*1e50*/  @!P0 LDC.64 R6, c[0x0][0x380] ;  /* 0x0000e000ff068b82 */ /* 0x000ea20000000a00 */
[----:B-1----:R-:W-:Y:S01]  /*1e60*/  @!P2 LEA R10, P6, R26, R16, 0x4 ;  /* 0x000000101a0aa211 */ /* 0x002fe200078c20ff */
[----:B------:R-:W-:Y:S01]  /*1e70*/  @!P2 IMAD.IADD R11, R27, 0x1, R11 ;  /* 0x000000011b0ba824 */ /* 0x000fe200078e020b */
[----:B0-----:R-:W-:Y:S02]  /*1e80*/  @!P3 LEA R20, P1, R22, R14, 0x4 ;  /* 0x0000000e1614b211 */ /* 0x001fe400078220ff */
        /* <DEDUP_REMOVED lines=8> */
[----:B------:R-:W-:Y:S01]  /*1f10*/  @!P0 IADD3 R4, PT, PT, R9, R13, RZ ;  /* 0x0000000d09048210 */ /* 0x000fe20007ffe0ff */
[----:B------:R-:W-:Y:S01]  /*1f20*/  @!P4 IMAD R9, R5, UR14, RZ ;  /* 0x0000000e0509cc24 */ /* 0x000fe2000f8e02ff */
[----:B--2---:R-:W-:Y:S01]  /*1f30*/  @!P0 LEA R22, P1, R8, R6, 0x4 ;  /* 0x0000000608168211 */ /* 0x004fe200078220ff */
[----:B------:R-:W-:-:S03]  /*1f40*/  @!P5 IMAD R13, R2, UR14, RZ ;  /* 0x0000000e020ddc24 */ /* 0x000fc6000f8e02ff */
[----:B------:R-:W-:Y:S02]  /*1f50*/  @!P0 LEA.HI.X R23, R8, R7, R4, 0x4, P1 ;  /* 0x0000000708178211 */ /* 0x000fe400008f2404 */
[----:B------:R0:W2:Y:S01]  /*1f60*/  @!P3 LDG.E.128 R4, desc[UR10][R20.64] ;  /* 0x0000000a1404b981 */ /* 0x0000a2000c1e1d00 */
[C---:B------:R-:W-:Y:S02]  /*1f70*/  @!P4 IMAD R2, R12.reuse, UR9, R9 ;  /* 0x000000090c02cc24 */ /* 0x040fe4000f8e0209 */
[----:B------:R-:W-:Y:S01]  /*1f80*/  @!P4 IMAD.WIDE.U32 R26, R12, UR14, RZ ;  /* 0x0000000e0c1acc25 */ /* 0x000fe2000f8e00ff */
[----:B------:R-:W3:Y:S03]  /*1f90*/  @!P2 LDG.E.128 R8, desc[UR10][R10.64] ;  /* 0x0000000a0a08a981 */ /* 0x000ee6000c1e1d00 */
[C---:B------:R-:W-:Y:S02]  /*1fa0*/  @!P5 IMAD R12, R18.reuse, UR9, R13 ;  /* 0x00000009120cdc24 */ /* 0x040fe4000f8e020d */
[----:B------:R-:W-:Y:S01]  /*1fb0*/  @!P5 IMAD.WIDE.U32 R28, R18, UR14, RZ ;  /* 0x0000000e121cdc25 */ /* 0x000fe2000f8e00ff */
[----:B------:R-:W-:-:S02]  /*1fc0*/  @!P4 IADD3 R2, PT, PT, R27, R2, RZ ;  /* 0x000000021b02c210 */ /* 0x000fc40007ffe0ff */
[----:B-1----:R-:W-:Y:S02]  /*1fd0*/  @!P4 LEA R18, P1, R26, R14, 0x4 ;  /* 0x0000000e1a12c211 */ /* 0x002fe400078220ff */
[----:B------:R-:W-:Y:S02]  /*1fe0*/  @!P5 IADD3 R12, PT, PT, R29, R12, RZ ;  /* 0x0000000c1d0cd210 */ /* 0x000fe40007ffe0ff */
[----:B0-----:R-:W-:Y:S02]  /*1ff0*/  @!P5 LEA R20, P6, R28, R16, 0x4 ;  /* 0x000000101c14d211 */ /* 0x001fe400078c20ff */
        /* <DEDUP_REMOVED lines=13> */
[----:B------:R-:W-:Y:S01]  /*20d0*/  IMAD.IADD R2, R7, 0x1, R27 ;  /* 0x0000000107027824 */ /* 0x000fe200078e021b */
[----:B------:R-:W-:Y:S01]  /*20e0*/  ISETP.GE.U32.AND P1, PT, R6, UR12, PT ;  /* 0x0000000c06007c0c */ /* 0x000fe2000bf26070 */
[----:B-1----:R-:W-:Y:S01]  /*20f0*/  IMAD.WIDE.U32 R8, R0, UR5, R24 ;  /* 0x0000000500087c25 */ /* 0x002fe2000f8e0018 */
[----:B------:R-:W-:-:S03]  /*2100*/  UIADD3 UR5, UP0, UPT, UR4, UR5, URZ ;  /* 0x0000000504057290 */ /* 0x000fc6000ff1e0ff */
[----:B------:R-:W-:Y:S01]  /*2110*/  IMAD R27, R0, UR7, RZ ;  /* 0x00000007001b7c24 */ /* 0x000fe2000f8e02ff */
[----:B------:R-:W-:Y:S01]  /*2120*/  ISETP.GE.U32.AND.EX P1, PT, R2, UR13, PT, P1 ;  /* 0x0000000d02007c0c */ /* 0x000fe2000bf26110 */
[----:B------:R-:W-:Y:S01]  /*2130*/  UIADD3.X UR7, UPT, UPT, URZ, UR7, URZ, UP0, !UPT ;  /* 0x00000007ff077290 */ /* 0x000fe200087fe4ff */
[----:B------:R-:W-:Y:S02]  /*2140*/  ISETP.GE.U32.AND P2, PT, R8, UR12, PT ;  /* 0x0000000c08007c0c */ /* 0x000fe4000bf46070 */
[----:B------:R-:W-:Y:S01]  /*2150*/  IADD3 R4, PT, PT, R9, R27, RZ ;  /* 0x0000001b09047210 */ /* 0x000fe20007ffe0ff */
[----:B----4-:R0:W-:Y:S03]  /*2160*/  @!P0 STS.128 [R3], R12 ;  /* 0x0000000c03008388 */ /* 0x0101e60000000c00 */
[----:B------:R-:W-:Y:S01]  /*2170*/  ISETP.GE.U32.AND.EX P0, PT, R4, UR13, PT, P2 ;  /* 0x0000000d04007c0c */ /* 0x000fe2000bf06120 */
[C---:B------:R-:W-:Y:S01]  /*2180*/  IMAD R7, R0.reuse, UR7, RZ ;  /* 0x0000000700077c24 */ /* 0x040fe2000f8e02ff */
[----:B------:R-:W-:Y:S01]  /*2190*/  UIADD3 UR6, UP0, UPT, UR4, UR5, URZ ;  /* 0x0000000504067290 */ /* 0x000fe2000ff1e0ff */
[----:B-----5:R1:W-:Y:S01]  /*21a0*/  @!P4 STS.128 [R3], R16 ;  /* 0x000000100300c388 */ /* 0x0203e20000000c00 */
[----:B0-----:R-:W-:Y:S01]  /*21b0*/  IMAD.WIDE.U32 R12, R0, UR5, R24 ;  /* 0x00000005000c7c25 */ /* 0x001fe2000f8e0018 */
[----:B------:R-:W0:Y:S02]  /*21c0*/  @!P1 LDC.64 R14, c[0x0][0x380] ;  /* 0x0000e000ff0e9b82 */ /* 0x000e240000000a00 */
[----:B------:R-:W-:-:S02]  /*21d0*/  ISETP.GE.U32.AND P2, PT, R12, UR12, PT ;  /* 0x0000000c0c007c0c */ /* 0x000fc4000bf46070 */
[----:B------:R-:W-:Y:S01]  /*21e0*/  IADD3 R7, PT, PT, R13, R7, RZ ;  /* 0x000000070d077210 */ /* 0x000fe20007ffe0ff */
        /* <DEDUP_REMOVED lines=9> */
[----:B------:R2:W-:Y:S01]  /*2280*/  @!P5 STS.128 [R3], R20 ;  /* 0x000000140300d388 */ /* 0x0005e20000000c00 */
[----:B------:R-:W-:Y:S01]  /*2290*/  @!P1 IMAD R5, R6, UR9, R5 ;  /* 0x0000000906059c24 */ /* 0x000fe2000f8e0205 */
[----:B------:R-:W-:Y:S02]  /*22a0*/  ISETP.GE.U32.AND P3, PT, R10, UR12, PT ;  /* 0x0000000c0a007c0c */ /* 0x000fe4000bf66070 */
[----:B------:R-:W-:Y:S01]  /*22b0*/  IADD3 R11, PT, PT, R11, R13, RZ ;  /* 0x0000000d0b0b7210 */ /* 0x000fe20007ffe0ff */
[----:B------:R-:W-:-:S04]  /*22c0*/  IMAD.WIDE.U32 R16, R0, UR5, R24 ;  /* 0x0000000500107c25 */ /* 0x000fc8000f8e0018 */
[----:B------:R-:W-:Y:S01]  /*22d0*/  IMAD R27, R0, UR6, RZ ;  /* 0x00000006001b7c24 */ /* 0x000fe2000f8e02ff */
[----:B------:R-:W-:Y:S01]  /*22e0*/  ISETP.GE.U32.AND.EX P3, PT, R11, UR13, PT, P3 ;  /* 0x0000000d0b007c0c */ /* 0x000fe2000bf66130 */
[----:B--2---:R-:W-:-:S04]  /*22f0*/  @!P1 IMAD.WIDE.U32 R20, R6, UR14, RZ ;  /* 0x0000000e06149c25 */ /* 0x004fc8000f8e00ff */
[C---:B------:R-:W-:Y:S02]  /*2300*/  @!P0 IMAD R6, R8.reuse, UR9, R9 ;  /* 0x0000000908068c24 */ /* 0x040fe4000f8e0209 */
[----:B------:R-:W-:Y:S02]  /*2310*/  @!P0 IMAD.WIDE.U32 R22, R8, UR14, RZ ;  /* 0x0000000e08168c25 */ /* 0x000fe4000f8e00ff */
[----:B------:R-:W2:Y:S01]  /*2320*/  @!P2 LDC.64 R8, c[0x0][0x380] ;  /* 0x0000e000ff08ab82 */ /* 0x000ea20000000a00 */
[----:B------:R-:W-:Y:S01]  /*2330*/  ISETP.GE.U32.AND P4, PT, R16, UR12, PT ;  /* 0x0000000c10007c0c */ /* 0x000fe2000bf86070 */
[----:B------:R-:W-:Y:S01]  /*2340*/  IMAD.IADD R2, R17, 0x1, R27 ;  /* 0x0000000111027824 */ /* 0x000fe200078e021b */
[----:B0-----:R-:W-:Y:S02]  /*2350*/  @!P1 LEA R4, P5, R20, R14, 0x4 ;  /* 0x0000000e14049211 */ /* 0x001fe400078a20ff */
[----:B------:R-:W-:Y:S02]  /*2360*/  @!P1 IADD3 R5, PT, PT, R21, R5, RZ ;  /* 0x0000000515059210 */ /* 0x000fe40007ffe0ff */
[----:B------:R-:W-:-:S02]  /*2370*/  ISETP.GE.U32.AND.EX P4, PT, R2, UR13, PT, P4 ;  /* 0x0000000d02007c0c */ /* 0x000fc4000bf86140 */
[----:B------:R-:W-:Y:S02]  /*2380*/  @!P1 LEA.HI.X R5, R20, R15, R5, 0x4, P5 ;  /* 0x0000000f14059211 */ /* 0x000fe400028f2405 */
[----:B------:R-:W-:Y:S01]  /*2390*/  @!P0 IADD3 R6, PT, PT, R23, R6, RZ ;  /* 0x0000000617068210 */ /* 0x000fe20007ffe0ff */
[----:B------:R-:W-:Y:S01]  /*23a0*/  @!P2 IMAD R13, R7, UR14, RZ ;  /* 0x0000000e070dac24 */ /* 0x000fe2000f8e02ff */
[C---:B-1----:R-:W-:Y:S01]  /*23b0*/  @!P0 LEA R20, P5, R22.reuse, R18, 0x4 ;  /* 0x0000001216148211 */ /* 0x042fe200078a20ff */
[----:B------:R-:W0:Y:S03]  /*23c0*/  @!P3 LDC.64 R14, c[0x0][0x380] ;  /* 0x0000e000ff0ebb82 */ /* 0x000e260000000a00 */
[----:B------:R-:W-:Y:S02]  /*23d0*/  @!P0 LEA.HI.X R21, R22, R19, R6, 0x4, P5 ;  /* 0x0000001316158211 */ /* 0x000fe400028f2406 */
[----:B------:R-:W3:Y:S01]  /*23e0*/  @!P1 LDG.E.128 R4, desc[UR10][R4.64] ;  /* 0x0000000a04049981 */ /* 0x000ee2000c1e1d00 */
[----:B------:R-:W-:-:S02]  /*23f0*/  @!P2 IMAD R13, R12, UR9, R13 ;  /* 0x000000090c0dac24 */ /* 0x000fc4000f8e020d */
[----:B------:R-:W-:Y:S01]  /*2400*/  @!P2 IMAD.WIDE.U32 R22, R12, UR14, RZ ;  /* 0x0000000e0c16ac25 */ /* 0x000fe2000f8e00ff */
[----:B------:R-:W1:Y:S03]  /*2410*/  @!P4 LDC.64 R18, c[0x0][0x380] ;  /* 0x0000e000ff12cb82 */ /* 0x000e660000000a00 */
[----:B------:R-:W-:Y:S01]  /*2420*/  @!P3 IMAD R11, R11, UR14, RZ ;  /* 0x0000000e0b0bbc24 */ /* 0x000fe2000f8e02ff */
[----:B--2---:R-:W-:Y:S02]  /*2430*/  @!P2 LEA R12, P5, R22, R8, 0x4 ;  /* 0x00000008160ca211 */ /* 0x004fe400078a20ff */
[----:B------:R-:W-:Y:S01]  /*2440*/  @!P2 IADD3 R13, PT, PT, R23, R13, RZ ;  /* 0x0000000d170da210 */ /* 0x000fe20007ffe0ff */
[----:B------:R-:W-:Y:S02]  /*2450*/  @!P4 IMAD R17, R2, UR14, RZ ;  /* 0x0000000e0211cc24 */ /* 0x000fe4000f8e02ff */
[----:B------:R-:W-:Y:S01]  /*2460*/  @!P3 IMAD R2, R10, UR9, R11 ;  /* 0x000000090a02bc24 */ /* 0x000fe2000f8e020b */
[----:B------:R-:W-:Y:S01]  /*2470*/  @!P2 LEA.HI.X R13, R22, R9, R13, 0x4, P5 ;  /* 0x00000009160da211 */ /* 0x000fe200028f240d */
[----:B------:R-:W-:-:S02]  /*2480*/  @!P3 IMAD.WIDE.U32 R22, R10, UR14, RZ ;  /* 0x0000000e0a16bc25 */ /* 0x000fc4000f8e00ff */
[----:B------:R1:W2:Y:S02]  /*2490*/  @!P0 LDG.E.128 R8, desc[UR10][R20.64] ;  /* 0x0000000a14088981 */ /* 0x0002a4000c1e1d00 */
[C---:B------:R-:W-:Y:S02]  /*24a0*/  @!P4 IMAD R17, R16.reuse, UR9, R17 ;  /* 0x000000091011cc24 */ /* 0x040fe4000f8e0211 */
        /* <DEDUP_REMOVED lines=37> */
[----:B------:R-:W-:Y:S01]  /*2700*/  IMAD.IADD R5, R13, 0x1, R5 ;  /* 0x000000010d057824 */ /* 0x000fe200078e0205 */
[----:B------:R-:W-:Y:S01]  /*2710*/  ISETP.GE.U32.AND P3, PT, R12, UR12, PT ;  /* 0x0000000c0c007c0c */ /* 0x000fe2000bf66070 */
[----:B--2---:R-:W1:Y:S01]  /*2720*/  @!P0 LDC.64 R18, c[0x0][0x380] ;  /* 0x0000e000ff128b82 */ /* 0x004e620000000a00 */
[C---:B------:R-:W-:Y:S02]  /*2730*/  IMAD R9, R0.reuse, UR7, RZ ;  /* 0x0000000700097c24 */ /* 0x040fe4000f8e02ff */
[----:B------:R-:W-:Y:S01]  /*2740*/  ISETP.GE.U32.AND.EX P3, PT, R5, UR13, PT, P3 ;  /* 0x0000000d05007c0c */ /* 0x000fe2000bf66130 */
[----:B------:R2:W-:Y:S01]  /*2750*/  @!P4 STS.128 [R3], R20 ;  /* 0x000000140300c388 */ /* 0x0005e20000000c00 */
[----:B------:R-:W-:Y:S01]  /*2760*/  IMAD.WIDE.U32 R16, R0, UR8, R24 ;  /* 0x0000000800107c25 */ /* 0x000fe2000f8e0018 */
[----:B------:R-:W-:-:S03]  /*2770*/  UIADD3.X UR7, UPT, UPT, URZ, UR7, URZ, UP0, !UPT ;  /* 0x00000007ff077290 */ /* 0x000fc600087fe4ff */
[----:B------:R-:W-:Y:S01]  /*2780*/  @!P1 IMAD R7, R6, UR9, R7 ;  /* 0x0000000906079c24 */ /* 0x000fe2000f8e0207 */
[----:B------:R-:W-:Y:S01]  /*2790*/  IADD3 R2, PT, PT, R17, R9, RZ ;  /* 0x0000000911027210 */ /* 0x000fe20007ffe0ff */
[----:B------:R-:W-:Y:S01]  /*27a0*/  IMAD.WIDE.U32 R14, R0, UR5, R24 ;  /* 0x00000005000e7c25 */ /* 0x000fe2000f8e0018 */
[----:B------:R-:W-:-:S03]  /*27b0*/  ISETP.GE.U32.AND P2, PT, R16, UR12, PT ;  /* 0x0000000c10007c0c */ /* 0x000fc6000bf46070 */
[----:B------:R-:W-:Y:S02]  /*27c0*/  IMAD R9, R0, UR7, RZ ;  /* 0x0000000700097c24 */ /* 0x000fe4000f8e02ff */
[----:B--2---:R-:W-:Y:S01]  /*27d0*/  @!P1 IMAD.WIDE.U32 R20, R6, UR14, RZ ;  /* 0x0000000e06149c25 */ /* 0x004fe2000f8e00ff */
[----:B------:R-:W-:Y:S02]  /*27e0*/  ISETP.GE.U32.AND.EX P2, PT, R2, UR13, PT, P2 ;  /* 0x0000000d02007c0c */ /* 0x000fe4000bf46120 */
[----:B0-----:R-:W-:Y:S02]  /*27f0*/  @!P1 LEA R6, P4, R20, R10, 0x4 ;  /* 0x0000000a14069211 */ /* 0x001fe400078820ff */
[----:B------:R-:W-:Y:S01]  /*2800*/  @!P1 IADD3 R7, PT, PT, R21, R7, RZ ;  /* 0x0000000715079210 */ /* 0x000fe20007ffe0ff */
[----:B------:R-:W-:Y:S01]  /*2810*/  @!P0 IMAD R13, R4, UR14, RZ ;  /* 0x0000000e040d8c24 */ /* 0x000fe2000f8e02ff */
[----:B------:R-:W-:Y:S02]  /*2820*/  IADD3 R9, PT, PT, R15, R9, RZ ;  /* 0x000000090f097210 */ /* 0x000fe40007ffe0ff */
[----:B------:R-:W-:-:S02]  /*2830*/  @!P1 LEA.HI.X R7, R20, R11, R7, 0x4, P4 ;  /* 0x0000000b14079211 */ /* 0x000fc400020f2407 */
[----:B------:R-:W-:Y:S01]  /*2840*/  ISETP.GE.U32.AND P4, PT, R14, UR12, PT ;  /* 0x0000000c0e007c0c */ /* 0x000fe2000bf86070 */
[----:B------:R-:W0:Y:S01]  /*2850*/  @!P3 LDC.64 R10, c[0x0][0x380] ;  /* 0x0000e000ff0abb82 */ /* 0x000e220000000a00 */
[C---:B------:R-:W-:Y:S02]  /*2860*/  @!P0 IMAD.WIDE.U32 R26, R8.reuse, UR14, RZ ;  /* 0x0000000e081a8c25 */ /* 0x040fe4000f8e00ff */
[----:B------:R-:W-:Y:S02]  /*2870*/  ISETP.GE.U32.AND.EX P4, PT, R9, UR13, PT, P4 ;  /* 0x0000000d09007c0c */ /* 0x000fe4000bf86140 */
[----:B------:R-:W-:Y:S01]  /*2880*/  @!P0 IMAD R13, R8, UR9, R13 ;  /* 0x00000009080d8c24 */ /* 0x000fe2000f8e020d */
[----:B-1----:R-:W-:Y:S01]  /*2890*/  @!P0 LEA R22, P5, R26, R18, 0x4 ;  /* 0x000000121a168211 */ /* 0x002fe200078a20ff */
[----:B------:R-:W-:Y:S01]  /*28a0*/  @!P3 IMAD R5, R5, UR14, RZ ;  /* 0x0000000e0505bc24 */ /* 0x000fe2000f8e02ff */
[----:B------:R-:W1:Y:S01]  /*28b0*/  @!P2 LDC.64 R20, c[0x0][0x380] ;  /* 0x0000e000ff14ab82 */ /* 0x000e620000000a00 */
[----:B------:R-:W-:-:S02]  /*28c0*/  @!P0 IMAD.IADD R4, R27, 0x1, R13 ;  /* 0x000000011b048824 */ /* 0x000fc400078e020d */
        /* <DEDUP_REMOVED lines=13> */
[----:B------:R-:W-:Y:S01]  /*29a0*/  @!P4 IMAD R2, R14, UR9, R27 ;  /* 0x000000090e02cc24 */ /* 0x000fe2000f8e021b */
[----:B-1----:R-:W-:Y:S02]  /*29b0*/  @!P2 LEA R20, P5, R16, R20, 0x4 ;  /* 0x000000141014a211 */ /* 0x002fe400078a20ff */
[----:B------:R-:W-:Y:S01]  /*29c0*/  @!P2 IADD3 R15, PT, PT, R17, R15, RZ ;  /* 0x0000000f110fa210 */ /* 0x000fe20007ffe0ff */
[----:B0-----:R-:W-:-:S03]  /*29d0*/  @!P4 IMAD.WIDE.U32 R22, R14, UR14, RZ ;  /* 0x0000000e0e16cc25 */ /* 0x001fc6000f8e00ff */
        /* <DEDUP_REMOVED lines=17> */
[----:B------:R-:W-:Y:S01]  /*2af0*/  ISETP.GE.U32.AND P1, PT, R28, UR12, PT ;  /* 0x0000000c1c007c0c */ /* 0x000fe2000bf26070 */
[----:B0-----:R-:W-:-:S05]  /*2b00*/  IMAD.IADD R5, R29, 0x1, R2 ;  /* 0x000000011d057824 */ /* 0x001fca00078e0202 */
[----:B------:R-:W-:Y:S01]  /*2b10*/  ISETP.GE.U32.AND.EX P1, PT, R5, UR13, PT, P1 ;  /* 0x0000000d05007c0c */ /* 0x000fe2000bf26110 */
[----:B------:R-:W-:Y:S01]  /*2b20*/  IMAD.WIDE.U32 R6, R0, UR5, R24 ;  /* 0x0000000500067c25 */ /* 0x000fe2000f8e0018 */
[----:B----4-:R0:W-:Y:S02]  /*2b30*/  @!P0 STS.128 [R3], R8 ;  /* 0x0000000803008388 */ /* 0x0101e40000000c00 */
[----:B------:R-:W-:Y:S02]  /*2b40*/  ISETP.GE.U32.AND P0, PT, R6, UR12, PT ;  /* 0x0000000c06007c0c */ /* 0x000fe4000bf06070 */
[----:B------:R-:W-:Y:S01]  /*2b50*/  IADD3 R2, PT, PT, R7, R27, RZ ;  /* 0x0000001b07027210 */ /* 0x000fe20007ffe0ff */
[----:B------:R-:W-:-:S06]  /*2b60*/  IMAD R7, R0, UR7, RZ ;  /* 0x0000000700077c24 */ /* 0x000fcc000f8e02ff */
[----:B------:R-:W1:Y:S01]  /*2b70*/  @!P1 LDC.64 R26, c[0x0][0x380] ;  /* 0x0000e000ff1a9b82 */ /* 0x000e620000000a00 */
[----:B------:R-:W-:Y:S01]  /*2b80*/  ISETP.GE.U32.AND.EX P0, PT, R2, UR13, PT, P0 ;  /* 0x0000000d02007c0c */ /* 0x000fe2000bf06100 */
[----:B0-----:R-:W-:Y:S01]  /*2b90*/  IMAD.WIDE.U32 R8, R0, UR6, R24 ;  /* 0x0000000600087c25 */ /* 0x001fe2000f8e0018 */
[----:B------:R-:W-:Y:S02]  /*2ba0*/  UIADD3 UR6, UP0, UPT, UR4, UR6, URZ ;  /* 0x0000000604067290 */ /* 0x000fe4000ff1e0ff */
[----:B------:R-:W-:Y:S02]  /*2bb0*/  ISETP.GE.U32.AND P5, PT, R8, UR12, PT ;  /* 0x0000000c08007c0c */ /* 0x000fe4000bfa6070 */
[----:B------:R-:W-:Y:S01]  /*2bc0*/  IADD3 R4, PT, PT, R9, R7, RZ ;  /* 0x0000000709047210 */ /* 0x000fe20007ffe0ff */
[----:B-----5:R0:W-:Y:S01]  /*2bd0*/  @!P3 STS.128 [R3], R12 ;  /* 0x0000000c0300b388 */ /* 0x0201e20000000c00 */
[----:B------:R-:W-:Y:S02]  /*2be0*/  UIADD3.X UR7, UPT, UPT, URZ, UR7, URZ, UP0, !UPT ;  /* 0x00000007ff077290 */ /* 0x000fe400087fe4ff */
[----:B------:R-:W-:Y:S01]  /*2bf0*/  ISETP.GE.U32.AND.EX P5, PT, R4, UR13, PT, P5 ;  /* 0x0000000d04007c0c */ /* 0x000fe2000bfa6150 */
[----:B---3--:R2:W-:Y:S01]  /*2c00*/  @!P2 STS.128 [R3], R16 ;  /* 0x000000100300a388 */ /* 0x0085e20000000c00 */
[----:B------:R-:W-:Y:S01]  /*2c10*/  @!P1 IMAD R5, R5, UR14, RZ ;  /* 0x0000000e05059c24 */ /* 0x000fe2000f8e02ff */
[----:B------:R-:W-:Y:S01]  /*2c20*/  UIADD3 UR5, UP0, UPT, UR4, UR6, URZ ;  /* 0x0000000604057290 */ /* 0x000fe2000ff1e0ff */
[----:B------:R-:W-:-:S02]  /*2c30*/  IMAD R9, R0, UR7, RZ ;  /* 0x0000000700097c24 */ /* 0x000fc4000f8e02ff */
[C---:B------:R-:W-:Y:S01]  /*2c40*/  @!P1 IMAD R5, R28.reuse, UR9, R5 ;  /* 0x000000091c059c24 */ /* 0x040fe2000f8e0205 */
[----:B------:R-:W-:Y:S01]  /*2c50*/  UIADD3.X UR7, UPT, UPT, URZ, UR7, URZ, UP0, !UPT ;  /* 0x00000007ff077290 */ /* 0x000fe200087fe4ff */
[----:B------:R-:W-:-:S04]  /*2c60*/  @!P1 IMAD.WIDE.U32 R28, R28, UR14, RZ ;  /* 0x0000000e1c1c9c25 */ /* 0x000fc8000f8e00ff */
[----:B0-----:R-:W-:Y:S01]  /*2c70*/  IMAD.WIDE.U32 R12, R0, UR6, R24 ;  /* 0x00000006000c7c25 */ /* 0x001fe2000f8e0018 */
[----:B------:R-:W0:Y:S08]  /*2c80*/  @!P5 LDC.64 R10, c[0x0][0x380] ;  /* 0x0000e000ff0adb82 */ /* 0x000e300000000a00 */
[----:B--2---:R-:W2:Y:S01]  /*2c90*/  @!P0 LDC.64 R18, c[0x0][0x380] ;  /* 0x0000e000ff128b82 */ /* 0x004ea20000000a00 */
[----:B------:R-:W-:Y:S01]  /*2ca0*/  @!P1 IMAD.IADD R5, R29, 0x1, R5 ;  /* 0x000000011d059824 */ /* 0x000fe200078e0205 */
[----:B-1----:R-:W-:Y:S01]  /*2cb0*/  @!P1 LEA R26, P3, R28, R26, 0x4 ;  /* 0x0000001a1c1a9211 */ /* 0x002fe200078620ff */
[----:B------:R-:W-:Y:S01]  /*2cc0*/  IMAD.WIDE.U32 R14, R0, UR5, R24 ;  /* 0x00000005000e7c25 */ /* 0x000fe2000f8e0018 */
[----:B------:R-:W-:-:S02]  /*2cd0*/  ISETP.GE.U32.AND P2, PT, R12, UR12, PT ;  /* 0x0000000c0c007c0c */ /* 0x000fc4000bf46070 */
[----:B------:R-:W-:Y:S01]  /*2ce0*/  IADD3 R9, PT, PT, R13, R9, RZ ;  /* 0x000000090d097210 */ /* 0x000fe20007ffe0ff */
[----:B------:R-:W-:Y:S01]  /*2cf0*/  IMAD R7, R0, UR7, RZ ;  /* 0x0000000700077c24 */ /* 0x000fe2000f8e02ff */
[----:B------:R-:W-:Y:S01]  /*2d00*/  @!P1 LEA.HI.X R27, R28, R27, R5, 0x4, P3 ;  /* 0x0000001b1c1b9211 */ /* 0x000fe200018f2405 */
[----:B------:R-:W-:Y:S01]  /*2d10*/  @!P0 IMAD R5, R2, UR14, RZ ;  /* 0x0000000e02058c24 */ /* 0x000fe2000f8e02ff */
[----:B------:R-:W-:Y:S01]  /*2d20*/  ISETP.GE.U32.AND.EX P2, PT, R9, UR13, PT, P2 ;  /* 0x0000000d09007c0c */ /* 0x000fe2000bf46120 */
[----:B------:R1:W-:Y:S01]  /*2d30*/  @!P4 STS.128 [R3], R20 ;  /* 0x000000140300c388 */ /* 0x0003e20000000c00 */
[----:B------:R-:W-:Y:S02]  /*2d40*/  ISETP.GE.U32.AND P3, PT, R14, UR12, PT ;  /* 0x0000000c0e007c0c */ /* 0x000fe4000bf66070 */
[----:B------:R-:W-:Y:S01]  /*2d50*/  IADD3 R2, PT, PT, R15, R7, RZ ;  /* 0x000000070f027210 */ /* 0x000fe20007ffe0ff */
[----:B------:R-:W-:-:S03]  /*2d60*/  @!P0 IMAD R5, R6, UR9, R5 ;  /* 0x0000000906058c24 */ /* 0x000fc6000f8e0205 */
[----:B------:R-:W-:Y:S01]  /*2d70*/  ISETP.GE.U32.AND.EX P3, PT, R2, UR13, PT, P3 ;  /* 0x0000000d02007c0c */ /* 0x000fe2000bf66130 */
[----:B------:R-:W-:Y:S02]  /*2d80*/  @!P5 IMAD R13, R4, UR14, RZ ;  /* 0x0000000e040ddc24 */ /* 0x000fe4000f8e02ff */
[----:B------:R-:W-:Y:S02]  /*2d90*/  @!P5 IMAD.WIDE.U32 R28, R8, UR14, RZ ;  /* 0x0000000e081cdc25 */ /* 0x000fe4000f8e00ff */
[----:B------:R-:W3:Y:S02]  /*2da0*/  @!P2 LDC.64 R16, c[0x0][0x380] ;  /* 0x0000e000ff10ab82 */ /* 0x000ee40000000a00 */
[----:B-1----:R-:W-:-:S05]  /*2db0*/  @!P0 IMAD.WIDE.U32 R22, R6, UR14, RZ ;  /* 0x0000000e06168c25 */ /* 0x002fca000f8e00ff */
[----:B------:R-:W-:Y:S02]  /*2dc0*/  @!P0 IADD3 R4, PT, PT, R23, R5, RZ ;  /* 0x0000000517048210 */ /* 0x000fe40007ffe0ff */
        /* <DEDUP_REMOVED lines=14> */
[----:B------:R-:W-:Y:S01]  /*2eb0*/  @!P2 IMAD.IADD R28, R21, 0x1, R13 ;  /* 0x00000001151ca824 */ /* 0x000fe200078e020d */
[----:B---3--:R-:W-:Y:S01]  /*2ec0*/  @!P2 LEA R16, P4, R20, R16, 0x4 ;  /* 0x000000101410a211 */ /* 0x008fe200078820ff */
[----:B------:R-:W-:Y:S02]  /*2ed0*/  @!P3 IMAD R2, R14, UR9, R15 ;  /* 0x000000090e02bc24 */ /* 0x000fe4000f8e020f */
[----:B------:R-:W3:Y:S01]  /*2ee0*/  @!P5 LDG.E.128 R12, desc[UR10][R22.64] ;  /* 0x0000000a160cd981 */ /* 0x000ee2000c1e1d00 */
[----:B------:R-:W-:Y:S02]  /*2ef0*/  @!P2 LEA.HI.X R17, R20, R17, R28, 0x4, P4 ;  /* 0x000000111411a211 */ /* 0x000fe400020f241c */
[----:B----4-:R-:W-:Y:S02]  /*2f00*/  @!P3 LEA R20, P4, R26, R18, 0x4 ;  /* 0x000000121a14b211 */ /* 0x010fe400078820ff */
[----:B------:R-:W-:-:S04]  /*2f10*/  @!P3 IADD3 R2, PT, PT, R27, R2, RZ ;  /* 0x000000021b02b210 */ /* 0x000fc80007ffe0ff */
        /* <DEDUP_REMOVED lines=10> */
[----:B-----5:R0:W-:Y:S01]  /*2fc0*/  @!P0 STS.128 [R3], R8 ;  /* 0x0000000803008388 */ /* 0x0201e20000000c00 */
[----:B------:R-:W-:Y:S02]  /*2fd0*/  ISETP.GE.U32.AND P4, PT, R6, UR12, PT ;  /* 0x0000000c06007c0c */ /* 0x000fe4000bf86070 */
[----:B------:R-:W-:Y:S02]  /*2fe0*/  IADD3 R2, PT, PT, R7, R27, RZ ;  /* 0x0000001b07027210 */ /* 0x000fe40007ffe0ff */
[----:B------:R-:W-:Y:S02]  /*2ff0*/  IMAD R5, R0, UR7, RZ ;  /* 0x0000000700057c24 */ /* 0x000fe4000f8e02ff */
        /* <DEDUP_REMOVED lines=10> */
[----:B------:R-:W-:Y:S01]  /*30a0*/  ISETP.GE.U32.AND P0, PT, R10, UR12, PT ;  /* 0x0000000c0a007c0c */ /* 0x000fe2000bf06070 */
[----:B------:R-:W-:Y:S01]  /*30b0*/  UIADD3 UR6, UP0, UPT, UR4, UR6, URZ ;  /* 0x0000000604067290 */ /* 0x000fe2000ff1e0ff */
[----:B----4-:R1:W-:Y:S01]  /*30c0*/  @!P2 STS.128 [R3], R16 ;  /* 0x000000100300a388 */ /* 0x0103e20000000c00 */
[----:B------:R-:W-:Y:S01]  /*30d0*/  IMAD.IADD R5, R11, 0x1, R5 ;  /* 0x000000010b057824 */ /* 0x000fe200078e0205 */
[----:B0-----:R-:W0:Y:S04]  /*30e0*/  @!P4 LDC.64 R12, c[0x0][0x380] ;  /* 0x0000e000ff0ccb82 */ /* 0x001e280000000a00 */
[----:B------:R-:W-:Y:S01]  /*30f0*/  ISETP.GE.U32.AND.EX P0, PT, R5, UR13, PT, P0 ;  /* 0x0000000d05007c0c */ /* 0x000fe2000bf06100 */
[----:B------:R-:W-:-:S03]  /*3100*/  UIADD3.X UR7, UPT, UPT, URZ, UR7, URZ, UP0, !UPT ;  /* 0x00000007ff077290 */ /* 0x000fc600087fe4ff */
[----:B-1----:R-:W1:Y:S01]  /*3110*/  @!P1 LDC.64 R18, c[0x0][0x380] ;  /* 0x0000e000ff129b82 */ /* 0x002e620000000a00 */
[----:B------:R-:W-:-:S04]  /*3120*/  IMAD.WIDE.U32 R14, R0, UR6, R24 ;  /* 0x00000006000e7c25 */ /* 0x000fc8000f8e0018 */
[----:B------:R-:W-:Y:S02]  /*3130*/  IMAD R9, R0, UR7, RZ ;  /* 0x0000000700097c24 */ /* 0x000fe4000f8e02ff */
[----:B------:R-:W-:Y:S01]  /*3140*/  @!P4 IMAD R7, R2, UR14, RZ ;  /* 0x0000000e0207cc24 */ /* 0x000fe2000f8e02ff */
[----:B------:R2:W-:Y:S01]  /*3150*/  @!P3 STS.128 [R3], R20 ;  /* 0x000000140300b388 */ /* 0x0005e20000000c00 */
[----:B------:R-:W-:Y:S01]  /*3160*/  UIADD3 UR6, UP0, UPT, UR4, UR6, URZ ;  /* 0x0000000604067290 */ /* 0x000fe2000ff1e0ff */
[----:B------:R-:W-:Y:S01]  /*3170*/  IADD3 R2, PT, PT, R15, R9, RZ ;  /* 0x000000090f027210 */ /* 0x000fe20007ffe0ff */
[----:B------:R-:W-:Y:S01]  /*3180*/  @!P4 IMAD R7, R6, UR9, R7 ;  /* 0x000000090607cc24 */ /* 0x000fe2000f8e0207 */
[----:B------:R-:W-:Y:S01]  /*3190*/  ISETP.GE.U32.AND P5, PT, R14, UR12, PT ;  /* 0x0000000c0e007c0c */ /* 0x000fe2000bfa6070 */
[----:B------:R-:W-:Y:S01]  /*31a0*/  @!P1 IMAD R9, R4, UR14, RZ ;  /* 0x0000000e04099c24 */ /* 0x000fe2000f8e02ff */
[----:B------:R-:W-:Y:S01]  /*31b0*/  UIADD3.X UR7, UPT, UPT, URZ, UR7, URZ, UP0, !UPT ;  /* 0x00000007ff077290 */ /* 0x000fe200087fe4ff */
[----:B------:R-:W-:Y:S01]  /*31c0*/  @!P1 IMAD.WIDE.U32 R26, R8, UR14, RZ ;  /* 0x0000000e081a9c25 */ /* 0x000fe2000f8e00ff */
[----:B------:R-:W-:-:S03]  /*31d0*/  ISETP.GE.U32.AND.EX P5, PT, R2, UR13, PT, P5 ;  /* 0x0000000d02007c0c */ /* 0x000fc6000bfa6150 */
[----:B------:R-:W-:Y:S02]  /*31e0*/  @!P1 IMAD R9, R8, UR9, R9 ;  /* 0x0000000908099c24 */ /* 0x000fe4000f8e0209 */
[----:B--2---:R-:W-:Y:S01]  /*31f0*/  @!P4 IMAD.WIDE.U32 R22, R6, UR14, RZ ;  /* 0x0000000e0616cc25 */ /* 0x004fe2000f8e00ff */
[----:B------:R-:W2:Y:S02]  /*3200*/  @!P0 LDC.64 R20, c[0x0][0x380] ;  /* 0x0000e000ff148b82 */ /* 0x000ea40000000a00 */
[----:B0-----:R-:W-:Y:S02]  /*3210*/  @!P4 LEA R6, P2, R22, R12, 0x4 ;  /* 0x0000000c1606c211 */ /* 0x001fe400078420ff */
[----:B------:R-:W-:Y:S01]  /*3220*/  @!P4 IADD3 R7, PT, PT, R23, R7, RZ ;  /* 0x000000071707c210 */ /* 0x000fe20007ffe0ff */
[----:B------:R-:W-:-:S03]  /*3230*/  @!P1 IMAD.IADD R4, R27, 0x1, R9 ;  /* 0x000000011b049824 */ /* 0x000fc600078e0209 */
        /* <DEDUP_REMOVED lines=21> */
[----:B------:R-:W-:Y:S01]  /*3390*/  @!P3 IMAD R15, R15, UR14, RZ ;  /* 0x0000000e0f0fbc24 */ /* 0x000fe2000f8e02ff */
[----:B0-----:R-:W-:Y:S02]  /*33a0*/  @!P5 LEA R22, P2, R26, R12, 0x4 ;  /* 0x0000000c1a16d211 */ /* 0x001fe400078420ff */
[----:B------:R-:W-:-:S04]  /*33b0*/  @!P5 IADD3 R2, PT, PT, R27, R17, RZ ;  /* 0x000000111b02d210 */ /* 0x000fc80007ffe0ff */
        /* <DEDUP_REMOVED lines=18> */
[----:B------:R-:W-:Y:S02]  /*34e0*/  IMAD.WIDE.U32 R6, R0, UR6, R24 ;  /* 0x0000000600067c25 */ /* 0x000fe4000f8e0018 */
[----:B------:R-:W-:-:S03]  /*34f0*/  ISETP.GE.U32.AND.EX P2, PT, R2, UR13, PT, P2 ;  /* 0x0000000d02007c0c */ /* 0x000fc6000bf46120 */
[----:B------:R-:W-:Y:S01]  /*3500*/  IMAD R27, R0, UR7, RZ ;  /* 0x00000007001b7c24 */ /* 0x000fe2000f8e02ff */
[----:B--2---:R0:W-:Y:S01]  /*3510*/  @!P1 STS.128 [R3], R8 ;  /* 0x0000000803009388 */ /* 0x0041e20000000c00 */
[----:B------:R-:W-:Y:S01]  /*3520*/  UIADD3 UR6, UP0, UPT, UR4, UR6, URZ ;  /* 0x0000000604067290 */ /* 0x000fe2000ff1e0ff */
[----:B------:R-:W-:Y:S02]  /*3530*/  ISETP.GE.U32.AND P1, PT, R6, UR12, PT ;  /* 0x0000000c06007c0c */ /* 0x000fe4000bf26070 */
[----:B------:R-:W-:Y:S01]  /*3540*/  IADD3 R5, PT, PT, R7, R27, RZ ;  /* 0x0000001b07057210 */ /* 0x000fe20007ffe0ff */
[----:B------:R-:W-:-:S03]  /*3550*/  UIADD3.X UR7, UPT, UPT, URZ, UR7, URZ, UP0, !UPT ;  /* 0x00000007ff077290 */ /* 0x000fc600087fe4ff */
[----:B------:R-:W-:-:S03]  /*3560*/  ISETP.GE.U32.AND.EX P1, PT, R5, UR13, PT, P1 ;  /* 0x0000000d05007c0c */ /* 0x000fc6000bf26110 */
[C---:B------:R-:W-:Y:S01]  /*3570*/  IMAD R7, R0.reuse, UR7, RZ ;  /* 0x0000000700077c24 */ /* 0x040fe2000f8e02ff */
[----:B0-----:R-:W0:Y:S01]  /*3580*/  @!P2 LDC.64 R8, c[0x0][0x380] ;  /* 0x0000e000ff08ab82 */ /* 0x001e220000000a00 */
[----:B------:R-:W-:Y:S01]  /*3590*/  IMAD.WIDE.U32 R10, R0, UR6, R24 ;  /* 0x00000006000a7c25 */ /* 0x000fe2000f8e0018 */
[----:B------:R-:W-:Y:S01]  /*35a0*/  UIADD3 UR6, UP0, UPT, UR4, UR6, URZ ;  /* 0x0000000604067290 */ /* 0x000fe2000ff1e0ff */
[----:B----4-:R1:W-:Y:S01]  /*35b0*/  @!P0 STS.128 [R3], R12 ;  /* 0x0000000c03008388 */ /* 0x0103e20000000c00 */
[----:B------:R-:W-:Y:S02]  /*35c0*/  ISETP.GE.U32.AND P4, PT, R10, UR12, PT ;  /* 0x0000000c0a007c0c */ /* 0x000fe4000bf86070 */
[----:B------:R-:W-:Y:S01]  /*35d0*/  IADD3 R7, PT, PT, R11, R7, RZ ;  /* 0x000000070b077210 */ /* 0x000fe20007ffe0ff */
[----:B------:R-:W-:-:S03]  /*35e0*/  UIADD3.X UR7, UPT, UPT, URZ, UR7, URZ, UP0, !UPT ;  /* 0x00000007ff077290 */ /* 0x000fc600087fe4ff */
[----:B------:R-:W-:Y:S01]  /*35f0*/  ISETP.GE.U32.AND.EX P4, PT, R7, UR13, PT, P4 ;  /* 0x0000000d07007c0c */ /* 0x000fe2000bf86140 */
[----:B------:R-:W-:Y:S01]  /*3600*/  @!P2 IMAD R11, R2, UR14, RZ ;  /* 0x0000000e020bac24 */ /* 0x000fe2000f8e02ff */
[----:B-1----:R-:W1:Y:S01]  /*3610*/  @!P1 LDC.64 R14, c[0x0][0x380] ;  /* 0x0000e000ff0e9b82 */ /* 0x002e620000000a00 */
[----:B------:R-:W-:Y:S02]  /*3620*/  UIADD3 UR5, UP0, UPT, UR4, UR6, URZ ;  /* 0x0000000604057290 */ /* 0x000fe4000ff1e0ff */
[----:B------:R-:W-:-:S04]  /*3630*/  IMAD.WIDE.U32 R12, R0, UR6, R24 ;  /* 0x00000006000c7c25 */ /* 0x000fc8000f8e0018 */
[----:B------:R-:W-:Y:S02]  /*3640*/  IMAD R29, R0, UR7, RZ ;  /* 0x00000007001d7c24 */ /* 0x000fe4000f8e02ff */
[C---:B------:R-:W-:Y:S01]  /*3650*/  @!P2 IMAD.WIDE.U32 R26, R4.reuse, UR14, RZ ;  /* 0x0000000e041aac25 */ /* 0x040fe2000f8e00ff */
[----:B-----5:R2:W-:Y:S01]  /*3660*/  @!P5 STS.128 [R3], R16 ;  /* 0x000000100300d388 */ /* 0x0205e20000000c00 */
[----:B------:R-:W-:Y:S02]  /*3670*/  UIADD3.X UR7, UPT, UPT, URZ, UR7, URZ, UP0, !UPT ;  /* 0x00000007ff077290 */ /* 0x000fe400087fe4ff */
[----:B------:R-:W-:Y:S01]  /*3680*/  @!P2 IMAD R11, R4, UR9, R11 ;  /* 0x00000009040bac24 */ /* 0x000fe2000f8e020b */
[----:B------:R-:W-:Y:S02]  /*3690*/  ISETP.GE.U32.AND P5, PT, R12, UR12, PT ;  /* 0x0000000c0c007c0c */ /* 0x000fe4000bfa6070 */
[----:B------:R-:W-:Y:S02]  /*36a0*/  IADD3 R2, PT, PT, R13, R29, RZ ;  /* 0x0000001d0d027210 */ /* 0x000fe40007ffe0ff */
[----:B0-----:R-:W-:Y:S01]  /*36b0*/  @!P2 LEA R4, P0, R26, R8, 0x4 ;  /* 0x000000081a04a211 */ /* 0x001fe200078020ff */
[----:B------:R-:W-:-:S02]  /*36c0*/  @!P2 IMAD.IADD R8, R27, 0x1, R11 ;  /* 0x000000011b08a824 */ /* 0x000fc400078e020b */
[----:B------:R-:W-:Y:S01]  /*36d0*/  @!P1 IMAD R11, R5, UR14, RZ ;  /* 0x0000000e050b9c24 */ /* 0x000fe2000f8e02ff */
[----:B------:R-:W-:Y:S01]  /*36e0*/  ISETP.GE.U32.AND.EX P5, PT, R2, UR13, PT, P5 ;  /* 0x0000000d02007c0c */ /* 0x000fe2000bfa6150 */
[----:B--2---:R-:W0:Y:S01]  /*36f0*/  @!P4 LDC.64 R18, c[0x0][0x380] ;  /* 0x0000e000ff12cb82 */ /* 0x004e220000000a00 */
[----:B------:R2:W-:Y:S01]  /*3700*/  @!P3 STS.128 [R3], R20 ;  /* 0x000000140300b388 */ /* 0x0005e20000000c00 */
[----:B------:R-:W-:-:S04]  /*3710*/  IMAD.WIDE.U32 R16, R0, UR5, R24 ;  /* 0x0000000500107c25 */ /* 0x000fc8000f8e0018 */
[----:B------:R-:W-:Y:S02]  /*3720*/  IMAD R13, R0, UR7, RZ ;  /* 0x00000007000d7c24 */ /* 0x000fe4000f8e02ff */
[----:B------:R-:W-:Y:S01]  /*3730*/  @!P1 IMAD R11, R6, UR9, R11 ;  /* 0x00000009060b9c24 */ /* 0x000fe2000f8e020b */
[----:B------:R-:W-:Y:S01]  /*3740*/  @!P2 LEA.HI.X R5, R26, R9, R8, 0x4, P0 ;  /* 0x000000091a05a211 */ /* 0x000fe200000f2408 */
[----:B------:R-:W-:Y:S01]  /*3750*/  @!P4 IMAD R7, R7, UR14, RZ ;  /* 0x0000000e0707cc24 */ /* 0x000fe2000f8e02ff */
[----:B------:R-:W-:Y:S02]  /*3760*/  ISETP.GE.U32.AND P3, PT, R16, UR12, PT ;  /* 0x0000000c10007c0c */ /* 0x000fe4000bf66070 */
[----:B------:R-:W-:Y:S01]  /*3770*/  IADD3 R13, PT, PT, R17, R13, RZ ;  /* 0x0000000d110d7210 */ /* 0x000fe20007ffe0ff */
[----:B--2---:R-:W-:-:S03]  /*3780*/  @!P1 IMAD.WIDE.U32 R20, R6, UR14, RZ ;  /* 0x0000000e06149c25 */ /* 0x004fc6000f8e00ff */
[----:B------:R-:W-:Y:S01]  /*3790*/  ISETP.GE.U32.AND.EX P3, PT, R13, UR13, PT, P3 ;  /* 0x0000000d0d007c0c */ /* 0x000fe2000bf66130 */
[----:B------:R-:W2:Y:S01]  /*37a0*/  @!P5 LDC.64 R22, c[0x0][0x380] ;  /* 0x0000e000ff16db82 */ /* 0x000ea20000000a00 */
[----:B-1----:R-:W-:Y:S02]  /*37b0*/  @!P1 LEA R8, P0, R20, R14, 0x4 ;  /* 0x0000000e14089211 */ /* 0x002fe400078020ff */
[----:B------:R-:W-:-:S04]  /*37c0*/  @!P1 IADD3 R6, PT, PT, R21, R11, RZ ;  /* 0x0000000b15069210 */ /* 0x000fc80007ffe0ff */
[----:B------:R-:W-:Y:S01]  /*37d0*/  @!P1 LEA.HI.X R9, R20, R15, R6, 0x4, P0 ;  /* 0x0000000f14099211 */ /* 0x000fe200000f2406 */
[C---:B------:R-:W-:Y:S02]  /*37e0*/  @!P4 IMAD R15, R10.reuse, UR9, R7 ;  /* 0x000000090a0fcc24 */ /* 0x040fe4000f8e0207 */
[----:B------:R-:W3:Y:S01]  /*37f0*/  @!P2 LDG.E.128 R4, desc[UR10][R4.64] ;  /* 0x0000000a0404a981 */ /* 0x000ee2000c1e1d00 */
[----:B------:R-:W-:Y:S01]  /*3800*/  @!P4 IMAD.WIDE.U32 R10, R10, UR14, RZ ;  /* 0x0000000e0a0acc25 */ /* 0x000fe2000f8e00ff */
[----:B------:R-:W1:Y:S02]  /*3810*/  @!P3 LDC.64 R20, c[0x0][0x380] ;  /* 0x0000e000ff14bb82 */ /* 0x000e640000000a00 */
[----:B0-----:R-:W-:Y:S02]  /*3820*/  @!P4 LEA R14, P0, R10, R18, 0x4 ;  /* 0x000000120a0ec211 */ /* 0x001fe400078020ff */
[----:B------:R-:W-:Y:S01]  /*3830*/  @!P4 IADD3 R15, PT, PT, R11, R15, RZ ;  /* 0x0000000f0b0fc210 */ /* 0x000fe20007ffe0ff */
[----:B------:R-:W-:-:S03]  /*3840*/  @!P5 IMAD R17, R2, UR14, RZ ;  /* 0x0000000e0211dc24 */ /* 0x000fc6000f8e02ff */
[----:B------:R-:W-:Y:S02]  /*3850*/  @!P4 LEA.HI.X R15, R10, R19, R15, 0x4, P0 ;  /* 0x000000130a0fc211 */ /* 0x000fe400000f240f */
[----:B------:R-:W4:Y:S01]  /*3860*/  @!P1 LDG.E.128 R8, desc[UR10][R8.64] ;  /* 0x0000000a08089981 */ /* 0x000f22000c1e1d00 */
[C---:B------:R-:W-:Y:S02]  /*3870*/  @!P5 IMAD R2, R12.reuse, UR9, R17 ;  /* 0x000000090c02dc24 */ /* 0x040fe4000f8e0211 */
[----:B------:R-:W-:-:S04]  /*3880*/  @!P5 IMAD.WIDE.U32 R26, R12, UR14, RZ ;  /* 0x0000000e0c1adc25 */ /* 0x000fc8000f8e00ff */
[----:B------:R-:W-:Y:S01]  /*3890*/  @!P5 IMAD.IADD R2, R27, 0x1, R2 ;  /* 0x000000011b02d824 */ /* 0x000fe200078e0202 */
[C---:B--2---:R-:W-:Y:S01]  /*38a0*/  @!P5 LEA R18, P0, R26.reuse, R22, 0x4 ;  /* 0x000000161a12d211 */ /* 0x044fe200078020ff */
[----:B------:R-:W-:Y:S02]  /*38b0*/  @!P3 IMAD R17, R13, UR14, RZ ;  /* 0x0000000e0d11bc24 */ /* 0x000fe4000f8e02ff */
[----:B------:R-:W2:Y:S01]  /*38c0*/  @!P4 LDG.E.128 R12, desc[UR10][R14.64] ;  /* 0x0000000a0e0cc981 */ /* 0x000ea2000c1e1d00 */
[----:B------:R-:W-:Y:S01]  /*38d0*/  @!P5 LEA.HI.X R19, R26, R23, R2, 0x4, P0 ;  /* 0x000000171a13d211 */ /* 0x000fe200000f2402 */
[C---:B------:R-:W-:Y:S02]  /*38e0*/  @!P3 IMAD R17, R16.reuse, UR9, R17 ;  /* 0x000000091011bc24 */ /* 0x040fe4000f8e0211 */
        /* <DEDUP_REMOVED lines=16> */
[----:B----4-:R0:W-:Y:S02]  /*39f0*/  @!P1 STS.128 [R3], R8 ;  /* 0x0000000803009388 */ /* 0x0101e40000000c00 */
[C---:B------:R-:W-:Y:S02]  /*3a00*/  IMAD R5, R0.reuse, UR7, RZ ;  /* 0x0000000700057c24 */ /* 0x040fe4000f8e02ff */
[----:B--2---:R1:W-:Y:S01]  /*3a10*/  @!P4 STS.128 [R3], R12 ;  /* 0x0000000c0300c388 */ /* 0x0043e20000000c00 */
[----:B0-----:R-:W-:Y:S01]  /*3a20*/  IMAD.WIDE.U32 R8, R0, UR5, R24 ;  /* 0x0000000500087c25 */ /* 0x001fe2000f8e0018 */
[----:B------:R-:W-:-:S06]  /*3a30*/  UIADD3 UR5, UP0, UPT, UR4, UR5, URZ ;  /* 0x0000000504057290 */ /* 0x000fcc000ff1e0ff */
[----:B------:R-:W0:Y:S01]  /*3a40*/  @!P0 LDC.64 R10, c[0x0][0x380] ;  /* 0x0000e000ff0a8b82 */ /* 0x000e220000000a00 */
[----:B------:R-:W-:Y:S01]  /*3a50*/  UIADD3.X UR7, UPT, UPT, URZ, UR7, URZ, UP0, !UPT ;  /* 0x00000007ff077290 */ /* 0x000fe200087fe4ff */
[----:B------:R-:W-:Y:S01]  /*3a60*/  IADD3 R4, PT, PT, R9, R5, RZ ;  /* 0x0000000509047210 */ /* 0x000fe20007ffe0ff */
[----:B-1----:R-:W-:Y:S01]  /*3a70*/  IMAD.WIDE.U32 R12, R0, UR5, R24 ;  /* 0x00000005000c7c25 */ /* 0x002fe2000f8e0018 */
[----:B------:R-:W-:-:S03]  /*3a80*/  ISETP.GE.U32.AND P1, PT, R8, UR12, PT ;  /* 0x0000000c08007c0c */ /* 0x000fc6000bf26070 */
[----:B------:R-:W-:Y:S01]  /*3a90*/  IMAD R5, R0, UR7, RZ ;  /* 0x0000000700057c24 */ /* 0x000fe2000f8e02ff */
[----:B------:R-:W-:Y:S01]  /*3aa0*/  ISETP.GE.U32.AND.EX P1, PT, R4, UR13, PT, P1 ;  /* 0x0000000d04007c0c */ /* 0x000fe2000bf26110 */
[----:B------:R-:W-:Y:S01]  /*3ab0*/  UIADD3 UR6, UP0, UPT, UR4, UR5, URZ ;  /* 0x0000000504067290 */ /* 0x000fe2000ff1e0ff */
[----:B------:R-:W-:Y:S01]  /*3ac0*/  ISETP.GE.U32.AND P4, PT, R12, UR12, PT ;  /* 0x0000000c0c007c0c */ /* 0x000fe2000bf86070 */
[----:B------:R-:W-:Y:S02]  /*3ad0*/  IMAD.IADD R5, R13, 0x1, R5 ;  /* 0x000000010d057824 */ /* 0x000fe400078e0205 */
[----:B------:R-:W-:-:S03]  /*3ae0*/  UIADD3.X UR7, UPT, UPT, URZ, UR7, URZ, UP0, !UPT ;  /* 0x00000007ff077290 */ /* 0x000fc600087fe4ff */
[----:B------:R-:W-:Y:S01]  /*3af0*/  ISETP.GE.U32.AND.EX P4, PT, R5, UR13, PT, P4 ;  /* 0x0000000d05007c0c */ /* 0x000fe2000bf86140 */
[----:B------:R-:W-:Y:S01]  /*3b00*/  @!P0 IMAD R7, R2, UR14, RZ ;  /* 0x0000000e02078c24 */ /* 0x000fe2000f8e02ff */
[----:B-----5:R1:W-:Y:S01]  /*3b10*/  @!P5 STS.128 [R3], R16 ;  /* 0x000000100300d388 */ /* 0x0203e20000000c00 */
[----:B------:R-:W-:Y:S01]  /*3b20*/  IMAD R9, R0, UR7, RZ ;  /* 0x0000000700097c24 */ /* 0x000fe2000f8e02ff */
[----:B------:R-:W-:Y:S01]  /*3b30*/  UIADD3 UR5, UP0, UPT, UR4, UR6, URZ ;  /* 0x0000000604057290 */ /* 0x000fe2000ff1e0ff */
[----:B------:R-:W2:Y:S01]  /*3b40*/  @!P1 LDC.64 R14, c[0x0][0x380] ;  /* 0x0000e000ff0e9b82 */ /* 0x000ea20000000a00 */
[C---:B------:R-:W-:Y:S02]  /*3b50*/  @!P0 IMAD R7, R6.reuse, UR9, R7 ;  /* 0x0000000906078c24 */ /* 0x040fe4000f8e0207 */
[----:B------:R-:W-:Y:S01]  /*3b60*/  @!P0 IMAD.WIDE.U32 R26, R6, UR14, RZ ;  /* 0x0000000e061a8c25 */ /* 0x000fe2000f8e00ff */
[----:B------:R3:W-:Y:S01]  /*3b70*/  @!P3 STS.128 [R3], R20 ;  /* 0x000000140300b388 */ /* 0x0007e20000000c00 */
[----:B------:R-:W-:-:S02]  /*3b80*/  UIADD3.X UR7, UPT, UPT, URZ, UR7, URZ, UP0, !UPT ;  /* 0x00000007ff077290 */ /* 0x000fc400087fe4ff */
[--C-:B-1----:R-:W-:Y:S01]  /*3b90*/  IMAD.WIDE.U32 R16, R0, UR6, R24.reuse ;  /* 0x0000000600107c25 */ /* 0x102fe2000f8e0018 */
[----:B0-----:R-:W-:Y:S01]  /*3ba0*/  @!P0 LEA R6, P2, R26, R10, 0x4 ;  /* 0x0000000a1a068211 */ /* 0x001fe200078420ff */
[----:B------:R-:W0:Y:S01]  /*3bb0*/  @!P4 LDC.64 R18, c[0x0][0x380] ;  /* 0x0000e000ff12cb82 */ /* 0x000e220000000a00 */
[----:B------:R-:W-:Y:S02]  /*3bc0*/  @!P0 IADD3 R2, PT, PT, R27, R7, RZ ;  /* 0x000000071b028210 */ /* 0x000fe40007ffe0ff */
[----:B------:R-:W-:Y:S02]  /*3bd0*/  ISETP.GE.U32.AND P3, PT, R16, UR12, PT ;  /* 0x0000000c10007c0c */ /* 0x000fe4000bf66070 */
[----:B------:R-:W-:Y:S01]  /*3be0*/  IADD3 R9, PT, PT, R17, R9, RZ ;  /* 0x0000000911097210 */ /* 0x000fe20007ffe0ff */
[----:B---3--:R-:W-:Y:S01]  /*3bf0*/  IMAD.WIDE.U32 R20, R0, UR5, R24 ;  /* 0x0000000500147c25 */ /* 0x008fe2000f8e0018 */
[----:B------:R-:W-:Y:S02]  /*3c00*/  @!P0 LEA.HI.X R7, R26, R11, R2, 0x4, P2 ;  /* 0x0000000b1a078211 */ /* 0x000fe400010f2402 */
[----:B------:R-:W-:Y:S01]  /*3c10*/  ISETP.GE.U32.AND.EX P3, PT, R9, UR13, PT, P3 ;  /* 0x0000000d09007c0c */ /* 0x000fe2000bf66130 */
[----:B------:R-:W-:-:S02]  /*3c20*/  IMAD R13, R0, UR7, RZ ;  /* 0x00000007000d7c24 */ /* 0x000fc4000f8e02ff */
[----:B------:R-:W-:Y:S01]  /*3c30*/  @!P1 IMAD R11, R4, UR14, RZ ;  /* 0x0000000e040b9c24 */ /* 0x000fe2000f8e02ff */
[----:B------:R-:W-:Y:S01]  /*3c40*/  ISETP.GE.U32.AND P2, PT, R20, UR12, PT ;  /* 0x0000000c14007c0c */ /* 0x000fe2000bf46070 */
[----:B------:R-:W-:Y:S01]  /*3c50*/  @!P4 IMAD R5, R5, UR14, RZ ;  /* 0x0000000e0505cc24 */ /* 0x000fe2000f8e02ff */
[----:B------:R-:W-:Y:S01]  /*3c60*/  IADD3 R2, PT, PT, R21, R13, RZ ;  /* 0x0000000d15027210 */ /* 0x000fe20007ffe0ff */
[C---:B------:R-:W-:Y:S02]  /*3c70*/  @!P1 IMAD R4, R8.reuse, UR9, R11 ;  /* 0x0000000908049c24 */ /* 0x040fe4000f8e020b */
[----:B------:R-:W-:Y:S01]  /*3c80*/  @!P1 IMAD.WIDE.U32 R22, R8, UR14, RZ ;  /* 0x0000000e08169c25 */ /* 0x000fe2000f8e00ff */
[----:B------:R-:W-:-:S03]  /*3c90*/  ISETP.GE.U32.AND.EX P2, PT, R2, UR13, PT, P2 ;  /* 0x0000000d02007c0c */ /* 0x000fc6000bf46120 */
[C---:B------:R-:W-:Y:S02]  /*3ca0*/  @!P4 IMAD R8, R12.reuse, UR9, R5 ;  /* 0x000000090c08cc24 */ /* 0x040fe4000f8e0205 */
[----:B------:R-:W-:Y:S02]  /*3cb0*/  @!P4 IMAD.WIDE.U32 R26, R12, UR14, RZ ;  /* 0x0000000e0c1acc25 */ /* 0x000fe4000f8e00ff */
[----:B------:R-:W1:Y:S02]  /*3cc0*/  @!P3 LDC.64 R12, c[0x0][0x380] ;  /* 0x0000e000ff0cbb82 */ /* 0x000e640000000a00 */
[----:B------:R-:W-:Y:S02]  /*3cd0*/  @!P1 IMAD.IADD R11, R23, 0x1, R4 ;  /* 0x00000001170b9824 */ /* 0x000fe400078e0204 */
[----:B------:R-:W3:Y:S01]  /*3ce0*/  @!P0 LDG.E.128 R4, desc[UR10][R6.64] ;  /* 0x0000000a06048981 */ /* 0x000ee2000c1e1d00 */
[----:B--2---:R-:W-:Y:S02]  /*3cf0*/  @!P1 LEA R10, P5, R22, R14, 0x4 ;  /* 0x0000000e160a9211 */ /* 0x004fe400078a20ff */
[----:B------:R-:W-:-:S02]  /*3d00*/  @!P4 IADD3 R8, PT, PT, R27, R8, RZ ;  /* 0x000000081b08c210 */ /* 0x000fc40007ffe0ff */
[----:B------:R-:W-:Y:S02]  /*3d10*/  @!P1 LEA.HI.X R11, R22, R15, R11, 0x4, P5 ;  /* 0x0000000f160b9211 */ /* 0x000fe400028f240b */
[C---:B0-----:R-:W-:Y:S01]  /*3d20*/  @!P4 LEA R14, P5, R26.reuse, R18, 0x4 ;  /* 0x000000121a0ec211 */ /* 0x041fe200078a20ff */
[----:B------:R-:W0:Y:S01]  /*3d30*/  @!P2 LDC.64 R22, c[0x0][0x380] ;  /* 0x0000e000ff16ab82 */ /* 0x000e220000000a00 */
[----:B------:R-:W-:Y:S02]  /*3d40*/  @!P3 IMAD R17, R9, UR14, RZ ;  /* 0x0000000e0911bc24 */ /* 0x000fe4000f8e02ff */
[----:B------:R-:W-:Y:S02]  /*3d50*/  @!P4 LEA.HI.X R15, R26, R19, R8, 0x4, P5 ;  /* 0x000000131a0fc211 */ /* 0x000fe400028f2408 */
[----:B------:R-:W2:Y:S01]  /*3d60*/  @!P1 LDG.E.128 R8, desc[UR10][R10.64] ;  /* 0x0000000a0a089981 */ /* 0x000ea2000c1e1d00 */
[C---:B------:R-:W-:Y:S02]  /*3d70*/  @!P3 IMAD R17, R16.reuse, UR9, R17 ;  /* 0x000000091011bc24 */ /* 0x040fe4000f8e0211 */
[----:B------:R-:W-:-:S04]  /*3d80*/  @!P3 IMAD.WIDE.U32 R18, R16, UR14, RZ ;  /* 0x0000000e1012bc25 */ /* 0x000fc8000f8e00ff */
[----:B------:R-:W-:Y:S01]  /*3d90*/  @!P2 IMAD R21, R2, UR14, RZ ;  /* 0x0000000e0215ac24 */ /* 0x000fe2000f8e02ff */
[----:B-1----:R-:W-:Y:S02]  /*3da0*/  @!P3 LEA R16, P5, R18, R12, 0x4 ;  /* 0x0000000c1210b211 */ /* 0x002fe400078a20ff */
[----:B------:R-:W-:Y:S01]  /*3db0*/  @!P3 IADD3 R17, PT, PT, R19, R17, RZ ;  /* 0x000000111311b210 */ /* 0x000fe20007ffe0ff */
[----:B------:R-:W-:-:S03]  /*3dc0*/  @!P2 IMAD R27, R20, UR9, R21 ;  /* 0x00000009141bac24 */ /* 0x000fc6000f8e0215 */
[----:B------:R-:W-:Y:S01]  /*3dd0*/  @!P3 LEA.HI.X R17, R18, R13, R17, 0x4, P5 ;  /* 0x0000000d1211b211 */ /* 0x000fe200028f2411 */
[----:B------:R-:W-:Y:S01]  /*3de0*/  @!P2 IMAD.WIDE.U32 R20, R20, UR14, RZ ;  /* 0x0000000e1414ac25 */ /* 0x000fe2000f8e00ff */
[----:B------:R-:W4:Y:S02]  /*3df0*/  @!P4 LDG.E.128 R12, desc[UR10][R14.64] ;  /* 0x0000000a0e0cc981 */ /* 0x000f24000c1e1d00 */
[----:B0-----:R-:W-:Y:S02]  /*3e00*/  @!P2 LEA R22, P5, R20, R22, 0x4 ;  /* 0x000000161416a211 */ /* 0x001fe400078a20ff */
[----:B------:R-:W5:Y:S01]  /*3e10*/  @!P3 LDG.E.128 R16, desc[UR10][R16.64] ;  /* 0x0000000a1010b981 */ /* 0x000f62000c1e1d00 */
        /* <DEDUP_REMOVED lines=20> */
[----:B------:R-:W-:Y:S02]  /*3f60*/  UIADD3.X UR7, UPT, UPT, URZ, UR7, URZ, UP0, !UPT ;  /* 0x00000007ff077290 */ /* 0x000fe400087fe4ff */
[----:B------:R-:W-:Y:S01]  /*3f70*/  UIADD3 UR6, UP0, UPT, UR4, UR5, URZ ;  /* 0x0000000504067290 */ /* 0x000fe2000ff1e0ff */
[----:B------:R-:W-:Y:S01]  /*3f80*/  ISETP.GE.U32.AND.EX P1, PT, R4, UR13, PT, P1 ;  /* 0x0000000d04007c0c */ /* 0x000fe2000bf26110 */
[----:B----4-:R1:W-:Y:S02]  /*3f90*/  @!P4 STS.128 [R3], R12 ;  /* 0x0000000c0300c388 */ /* 0x0103e40000000c00 */
[----:B------:R-:W-:Y:S01]  /*3fa0*/  IMAD R5, R0, UR7, RZ ;  /* 0x0000000700057c24 */ /* 0x000fe2000f8e02ff */
[----:B------:R-:W-:Y:S01]  /*3fb0*/  UIADD3.X UR7, UPT, UPT, URZ, UR7, URZ, UP0, !UPT ;  /* 0x00000007ff077290 */ /* 0x000fe200087fe4ff */
[----:B-----5:R2:W-:Y:S01]  /*3fc0*/  @!P3 STS.128 [R3], R16 ;  /* 0x000000100300b388 */ /* 0x0205e20000000c00 */
[----:B------:R-:W-:-:S04]  /*3fd0*/  @!P0 IMAD R7, R2, UR14, RZ ;  /* 0x0000000e02078c24 */ /* 0x000fc8000f8e02ff */
[C---:B------:R-:W-:Y:S02]  /*3fe0*/  IMAD R9, R0.reuse, UR7, RZ ;  /* 0x0000000700097c24 */ /* 0x040fe4000f8e02ff */
[----:B-1----:R-:W-:Y:S01]  /*3ff0*/  IMAD.WIDE.U32 R12, R0, UR5, R24 ;  /* 0x00000005000c7c25 */ /* 0x002fe2000f8e0018 */
[----:B------:R-:W-:-:S03]  /*4000*/  UIADD3 UR5, UP0, UPT, UR4, UR6, URZ ;  /* 0x0000000604057290 */ /* 0x000fc6000ff1e0ff */
[----:B------:R-:W-:Y:S01]  /*4010*/  IMAD.WIDE.U32 R14, R0, UR6, R24 ;  /* 0x00000006000e7c25 */ /* 0x000fe2000f8e0018 */
[----:B------:R-:W-:Y:S01]  /*4020*/  ISETP.GE.U32.AND P4, PT, R12, UR12, PT ;  /* 0x0000000c0c007c0c */ /* 0x000fe2000bf86070 */
[----:B--2---:R-:W1:Y:S01]  /*4030*/  @!P1 LDC.64 R16, c[0x0][0x380] ;  /* 0x0000e000ff109b82 */ /* 0x004e620000000a00 */
[----:B------:R-:W-:Y:S01]  /*4040*/  IADD3 R5, PT, PT, R13, R5, RZ ;  /* 0x000000050d057210 */ /* 0x000fe20007ffe0ff */
[----:B------:R-:W-:Y:S01]  /*4050*/  UIADD3.X UR7, UPT, UPT, URZ, UR7, URZ, UP0, !UPT ;  /* 0x00000007ff077290 */ /* 0x000fe200087fe4ff */
[----:B------:R-:W-:Y:S02]  /*4060*/  ISETP.GE.U32.AND P3, PT, R14, UR12, PT ;  /* 0x0000000c0e007c0c */ /* 0x000fe4000bf66070 */
[----:B------:R-:W-:Y:S02]  /*4070*/  ISETP.GE.U32.AND.EX P4, PT, R5, UR13, PT, P4 ;  /* 0x0000000d05007c0c */ /* 0x000fe4000bf86140 */
[----:B------:R-:W-:Y:S01]  /*4080*/  IADD3 R2, PT, PT, R15, R9, RZ ;  /* 0x000000090f027210 */ /* 0x000fe20007ffe0ff */
[----:B------:R-:W-:-:S02]  /*4090*/  @!P0 IMAD R7, R6, UR9, R7 ;  /* 0x0000000906078c24 */ /* 0x000fc4000f8e0207 */
[----:B------:R-:W-:Y:S01]  /*40a0*/  @!P0 IMAD.WIDE.U32 R18, R6, UR14, RZ ;  /* 0x0000000e06128c25 */ /* 0x000fe2000f8e00ff */
[----:B------:R-:W-:Y:S01]  /*40b0*/  ISETP.GE.U32.AND.EX P3, PT, R2, UR13, PT, P3 ;  /* 0x0000000d02007c0c */ /* 0x000fe2000bf66130 */
[----:B------:R2:W-:Y:S02]  /*40c0*/  @!P2 STS.128 [R3], R20 ;  /* 0x000000140300a388 */ /* 0x0005e40000000c00 */
[----:B------:R-:W-:Y:S01]  /*40d0*/  @!P0 IMAD.IADD R7, R19, 0x1, R7 ;  /* 0x0000000113078824 */ /* 0x000fe200078e0207 */
[----:B0-----:R-:W-:Y:S01]  /*40e0*/  @!P0 LEA R6, P5, R18, R10, 0x4 ;  /* 0x0000000a12068211 */ /* 0x001fe200078a20ff */
[----:B------:R-:W-:Y:S02]  /*40f0*/  IMAD R9, R0, UR7, RZ ;  /* 0x0000000700097c24 */ /* 0x000fe4000f8e02ff */
[----:B------:R-:W-:Y:S01]  /*4100*/  @!P1 IMAD R13, R4, UR14, RZ ;  /* 0x0000000e040d9c24 */ /* 0x000fe2000f8e02ff */
[----:B------:R-:W-:Y:S02]  /*4110*/  @!P0 LEA.HI.X R7, R18, R11, R7, 0x4, P5 ;  /* 0x0000000b12078211 */ /* 0x000fe400028f2407 */
[----:B------:R-:W0:Y:S01]  /*4120*/  @!P4 LDC.64 R10, c[0x0][0x380] ;  /* 0x0000e000ff0acb82 */ /* 0x000e220000000a00 */
[----:B--2---:R-:W-:-:S07]  /*4130*/  IMAD.WIDE.U32 R20, R0, UR5, R24 ;  /* 0x0000000500147c25 */ /* 0x004fce000f8e0018 */
[----:B------:R-:W2:Y:S01]  /*4140*/  @!P3 LDC.64 R18, c[0x0][0x380] ;  /* 0x0000e000ff12bb82 */ /* 0x000ea20000000a00 */
[----:B------:R-:W-:Y:S02]  /*4150*/  ISETP.GE.U32.AND P2, PT, R20, UR12, PT ;  /* 0x0000000c14007c0c */ /* 0x000fe4000bf46070 */
[----:B------:R-:W-:Y:S01]  /*4160*/  IADD3 R9, PT, PT, R21, R9, RZ ;  /* 0x0000000915097210 */ /* 0x000fe20007ffe0ff */
[C---:B------:R-:W-:Y:S02]  /*4170*/  @!P1 IMAD R13, R8.reuse, UR9, R13 ;  /* 0x00000009080d9c24 */ /* 0x040fe4000f8e020d */
[----:B------:R-:W-:Y:S01]  /*4180*/  @!P1 IMAD.WIDE.U32 R26, R8, UR14, RZ ;  /* 0x0000000e081a9c25 */ /* 0x000fe2000f8e00ff */
[----:B------:R-:W-:-:S03]  /*4190*/  ISETP.GE.U32.AND.EX P2, PT, R9, UR13, PT, P2 ;  /* 0x0000000d09007c0c */ /* 0x000fc6000bf46120 */
[----:B------:R-:W-:Y:S01]  /*41a0*/  @!P4 IMAD R5, R5, UR14, RZ ;  /* 0x0000000e0505cc24 */ /* 0x000fe2000f8e02ff */
[----:B------:R-:W-:Y:S02]  /*41b0*/  @!P1 IADD3 R4, PT, PT, R27, R13, RZ ;  /* 0x0000000d1b049210 */ /* 0x000fe40007ffe0ff */
[----:B-1----:R-:W-:Y:S01]  /*41c0*/  @!P1 LEA R22, P5, R26, R16, 0x4 ;  /* 0x000000101a169211 */ /* 0x002fe200078a20ff */
[----:B------:R-:W-:-:S03]  /*41d0*/  @!P4 IMAD R8, R12, UR9, R5 ;  /* 0x000000090c08cc24 */ /* 0x000fc6000f8e0205 */
[----:B------:R-:W-:Y:S02]  /*41e0*/  @!P1 LEA.HI.X R23, R26, R17, R4, 0x4, P5 ;  /* 0x000000111a179211 */ /* 0x000fe400028f2404 */
[----:B------:R-:W3:Y:S01]  /*41f0*/  @!P0 LDG.E.128 R4, desc[UR10][R6.64] ;  /* 0x0000000a06048981 */ /* 0x000ee2000c1e1d00 */
[----:B------:R-:W1:Y:S01]  /*4200*/  @!P2 LDC.64 R16, c[0x0][0x380] ;  /* 0x0000e000ff10ab82 */ /* 0x000e620000000a00 */
[----:B------:R-:W-:-:S04]  /*4210*/  @!P4 IMAD.WIDE.U32 R26, R12, UR14, RZ ;  /* 0x0000000e0c1acc25 */ /* 0x000fc8000f8e00ff */
[----:B------:R-:W-:Y:S01]  /*4220*/  @!P3 IMAD R21, R2, UR14, RZ ;  /* 0x0000000e0215bc24 */ /* 0x000fe2000f8e02ff */
[----:B0-----:R-:W-:Y:S02]  /*4230*/  @!P4 LEA R12, P5, R26, R10, 0x4 ;  /* 0x0000000a1a0cc211 */ /* 0x001fe400078a20ff */
[----:B------:R-:W-:Y:S01]  /*4240*/  @!P4 IADD3 R8, PT, PT, R27, R8, RZ ;  /* 0x000000081b08c210 */ /* 0x000fe20007ffe0ff */
[C---:B------:R-:W-:Y:S02]  /*4250*/  @!P3 IMAD R21, R14.reuse, UR9, R21 ;  /* 0x000000090e15bc24 */ /* 0x040fe4000f8e0215 */
[----:B------:R-:W-:Y:S01]  /*4260*/  @!P3 IMAD.WIDE.U32 R14, R14, UR14, RZ ;  /* 0x0000000e0e0ebc25 */ /* 0x000fe2000f8e00ff */
[----:B------:R-:W-:-:S03]  /*4270*/  @!P4 LEA.HI.X R13, R26, R11, R8, 0x4, P5 ;  /* 0x0000000b1a0dc211 */ /* 0x000fc600028f2408 */
[----:B------:R-:W-:Y:S01]  /*4280*/  @!P3 IMAD.IADD R21, R15, 0x1, R21 ;  /* 0x000000010f15b824 */ /* 0x000fe200078e0215 */
[C---:B--2---:R-:W-:Y:S01]  /*4290*/  @!P3 LEA R18, P5, R14.reuse, R18, 0x4 ;  /* 0x000000120e12b211 */ /* 0x044fe200078a20ff */
[----:B------:R-:W-:Y:S02]  /*42a0*/  @!P2 IMAD R27, R9, UR14, RZ ;  /* 0x0000000e091bac24 */ /* 0x000fe4000f8e02ff */
[----:B------:R-:W2:Y:S01]  /*42b0*/  @!P1 LDG.E.128 R8, desc[UR10][R22.64] ;  /* 0x0000000a16089981 */ /* 0x000ea2000c1e1d00 */
[----:B------:R-:W-:Y:S01]  /*42c0*/  @!P3 LEA.HI.X R19, R14, R19, R21, 0x4, P5 ;  /* 0x000000130e13b211 */ /* 0x000fe200028f2415 */
[C---:B------:R-:W-:Y:S02]  /*42d0*/  @!P2 IMAD R21, R20.reuse, UR9, R27 ;  /* 0x000000091415ac24 */ /* 0x040fe4000f8e021b */
[----:B------:R-:W-:Y:S01]  /*42e0*/  @!P2 IMAD.WIDE.U32 R26, R20, UR14, RZ ;  /* 0x0000000e141aac25 */ /* 0x000fe2000f8e00ff */
[----:B------:R-:W4:Y:S02]  /*42f0*/  @!P4 LDG.E.128 R12, desc[UR10][R12.64] ;  /* 0x0000000a0c0cc981 */ /* 0x000f24000c1e1d00 */
[----:B-1----:R-:W-:-:S02]  /*4300*/  @!P2 LEA R20, P5, R26, R16, 0x4 ;  /* 0x000000101a14a211 */ /* 0x002fc400078a20ff */
        /* <DEDUP_REMOVED lines=18> */
[----:B----4-:R1:W-:Y:S05]  /*4430*/  @!P4 STS.128 [R3], R12 ;  /* 0x0000000c0300c388 */ /* 0x0103ea0000000c00 */
[----:B------:R-:W-:-:S02]  /*4440*/  IMAD R7, R0, UR7, RZ ;  /* 0x0000000700077c24 */ /* 0x000fc4000f8e02ff */
[--C-:B0-----:R-:W-:Y:S01]  /*4450*/  IMAD.WIDE.U32 R8, R0, UR5, R24.reuse ;  /* 0x0000000500087c25 */ /* 0x101fe2000f8e0018 */
[----:B-1----:R-:W0:Y:S02]  /*4460*/  @!P0 LDC.64 R12, c[0x0][0x380] ;  /* 0x0000e000ff0c8b82 */ /* 0x002e240000000a00 */
[----:B------:R-:W-:Y:S01]  /*4470*/  ISETP.GE.U32.AND P4, PT, R8, UR12, PT ;  /* 0x0000000c08007c0c */ /* 0x000fe2000bf86070 */
[----:B------:R-:W-:Y:S01]  /*4480*/  IMAD.WIDE.U32 R10, R0, UR6, R24 ;  /* 0x00000006000a7c25 */ /* 0x000fe2000f8e0018 */
[----:B------:R-:W-:Y:S01]  /*4490*/  IADD3 R5, PT, PT, R9, R5, RZ ;  /* 0x0000000509057210 */ /* 0x000fe20007ffe0ff */
[----:B------:R-:W-:Y:S02]  /*44a0*/  UIADD3 UR6, UP0, UPT, UR4, UR6, URZ ;  /* 0x0000000604067290 */ /* 0x000fe4000ff1e0ff */
[----:B------:R-:W-:Y:S01]  /*44b0*/  IMAD.IADD R4, R11, 0x1, R7 ;  /* 0x000000010b047824 */ /* 0x000fe200078e0207 */
[----:B------:R-:W-:Y:S01]  /*44c0*/  ISETP.GE.U32.AND.EX P4, PT, R5, UR13, PT, P4 ;  /* 0x0000000d05007c0c */ /* 0x000fe2000bf86140 */
[----:B------:R-:W-:Y:S01]  /*44d0*/  UIADD3.X UR7, UPT, UPT, URZ, UR7, URZ, UP0, !UPT ;  /* 0x00000007ff077290 */ /* 0x000fe200087fe4ff */
[----:B------:R-:W-:Y:S01]  /*44e0*/  ISETP.GE.U32.AND P1, PT, R10, UR12, PT ;  /* 0x0000000c0a007c0c */ /* 0x000fe2000bf26070 */
[----:B-----5:R1:W-:Y:S01]  /*44f0*/  @!P3 STS.128 [R3], R16 ;  /* 0x000000100300b388 */ /* 0x0203e20000000c00 */
[----:B------:R-:W-:-:S02]  /*4500*/  UIADD3 UR5, UP0, UPT, UR4, UR6, URZ ;  /* 0x0000000604057290 */ /* 0x000fc4000ff1e0ff */
[----:B------:R-:W-:Y:S01]  /*4510*/  ISETP.GE.U32.AND.EX P1, PT, R4, UR13, PT, P1 ;  /* 0x0000000d04007c0c */ /* 0x000fe2000bf26110 */
[----:B------:R2:W-:Y:S01]  /*4520*/  @!P2 STS.128 [R3], R20 ;  /* 0x000000140300a388 */ /* 0x0005e20000000c00 */
[----:B------:R-:W-:Y:S02]  /*4530*/  IMAD R9, R0, UR7, RZ ;  /* 0x0000000700097c24 */ /* 0x000fe4000f8e02ff */
[----:B------:R-:W-:Y:S01]  /*4540*/  @!P0 IMAD R7, R2, UR14, RZ ;  /* 0x0000000e02078c24 */ /* 0x000fe2000f8e02ff */
[----:B------:R-:W-:-:S03]  /*4550*/  UIADD3.X UR7, UPT, UPT, URZ, UR7, URZ, UP0, !UPT ;  /* 0x00000007ff077290 */ /* 0x000fc600087fe4ff */
[----:B------:R-:W-:Y:S01]  /*4560*/  @!P0 IMAD R7, R6, UR9, R7 ;  /* 0x0000000906078c24 */ /* 0x000fe2000f8e0207 */
[----:B-1----:R-:W1:Y:S01]  /*4570*/  @!P4 LDC.64 R18, c[0x0][0x380] ;  /* 0x0000e000ff12cb82 */ /* 0x002e620000000a00 */
[----:B--2---:R-:W-:-:S04]  /*4580*/  IMAD.WIDE.U32 R20, R0, UR6, R24 ;  /* 0x0000000600147c25 */ /* 0x004fc8000f8e0018 */
[----:B------:R-:W-:Y:S01]  /*4590*/  @!P0 IMAD.WIDE.U32 R22, R6, UR14, RZ ;  /* 0x0000000e06168c25 */ /* 0x000fe2000f8e00ff */
[----:B------:R-:W-:Y:S02]  /*45a0*/  ISETP.GE.U32.AND P5, PT, R20, UR12, PT ;  /* 0x0000000c14007c0c */ /* 0x000fe4000bfa6070 */
[----:B------:R-:W2:Y:S01]  /*45b0*/  @!P1 LDC.64 R16, c[0x0][0x380] ;  /* 0x0000e000ff109b82 */ /* 0x000ea20000000a00 */
[----:B------:R-:W-:Y:S01]  /*45c0*/  IADD3 R9, PT, PT, R21, R9, RZ ;  /* 0x0000000915097210 */ /* 0x000fe20007ffe0ff */
[----:B------:R-:W-:Y:S01]  /*45d0*/  IMAD.WIDE.U32 R14, R0, UR5, R24 ;  /* 0x00000005000e7c25 */ /* 0x000fe2000f8e0018 */
[----:B0-----:R-:W-:Y:S02]  /*45e0*/  @!P0 LEA R6, P2, R22, R12, 0x4 ;  /* 0x0000000c16068211 */ /* 0x001fe400078420ff */
[----:B------:R-:W-:Y:S01]  /*45f0*/  ISETP.GE.U32.AND.EX P5, PT, R9, UR13, PT, P5 ;  /* 0x0000000d09007c0c */ /* 0x000fe2000bfa6150 */
[----:B------:R-:W-:Y:S01]  /*4600*/  IMAD R11, R0, UR7, RZ ;  /* 0x00000007000b7c24 */ /* 0x000fe2000f8e02ff */
[----:B------:R-:W-:-:S04]  /*4610*/  @!P0 IADD3 R2, PT, PT, R23, R7, RZ ;  /* 0x0000000717028210 */ /* 0x000fc80007ffe0ff */
[----:B------:R-:W-:Y:S01]  /*4620*/  @!P0 LEA.HI.X R7, R22, R13, R2, 0x4, P2 ;  /* 0x0000000d16078211 */ /* 0x000fe200010f2402 */
[----:B------:R-:W-:Y:S01]  /*4630*/  @!P1 IMAD R13, R4, UR14, RZ ;  /* 0x0000000e040d9c24 */ /* 0x000fe2000f8e02ff */
[----:B------:R-:W-:Y:S01]  /*4640*/  IADD3 R2, PT, PT, R15, R11, RZ ;  /* 0x0000000b0f027210 */ /* 0x000fe20007ffe0ff */
[----:B------:R-:W-:Y:S02]  /*4650*/  @!P4 IMAD R11, R5, UR14, RZ ;  /* 0x0000000e050bcc24 */ /* 0x000fe4000f8e02ff */
[----:B------:R-:W-:Y:S01]  /*4660*/  @!P4 IMAD.WIDE.U32 R4, R8, UR14, RZ ;  /* 0x0000000e0804cc25 */ /* 0x000fe2000f8e00ff */
[----:B------:R-:W-:-:S03]  /*4670*/  ISETP.GE.U32.AND P2, PT, R14, UR12, PT ;  /* 0x0000000c0e007c0c */ /* 0x000fc6000bf46070 */
[----:B------:R-:W-:Y:S02]  /*4680*/  @!P4 IMAD R15, R8, UR9, R11 ;  /* 0x00000009080fcc24 */ /* 0x000fe4000f8e020b */
[----:B------:R-:W-:Y:S02]  /*4690*/  @!P1 IMAD R8, R10, UR9, R13 ;  /* 0x000000090a089c24 */ /* 0x000fe4000f8e020d */
[----:B------:R-:W0:Y:S01]  /*46a0*/  @!P5 LDC.64 R12, c[0x0][0x380] ;  /* 0x0000e000ff0cdb82 */ /* 0x000e220000000a00 */
[----:B------:R-:W-:Y:S01]  /*46b0*/  ISETP.GE.U32.AND.EX P2, PT, R2, UR13, PT, P2 ;  /* 0x0000000d02007c0c */ /* 0x000fe2000bf46120 */
[----:B------:R-:W-:Y:S01]  /*46c0*/  @!P4 IMAD.IADD R5, R5, 0x1, R15 ;  /* 0x000000010505c824 */ /* 0x000fe200078e020f */
[----:B-1----:R-:W-:Y:S01]  /*46d0*/  @!P4 LEA R22, P3, R4, R18, 0x4 ;  /* 0x000000120416c211 */ /* 0x002fe200078620ff */
[----:B------:R-:W-:-:S03]  /*46e0*/  @!P1 IMAD.WIDE.U32 R10, R10, UR14, RZ ;  /* 0x0000000e0a0a9c25 */ /* 0x000fc6000f8e00ff */
[----:B------:R-:W-:Y:S02]  /*46f0*/  @!P4 LEA.HI.X R23, R4, R19, R5, 0x4, P3 ;  /* 0x000000130417c211 */ /* 0x000fe400018f2405 */
[----:B------:R-:W3:Y:S01]  /*4700*/  @!P0 LDG.E.128 R4, desc[UR10][R6.64] ;  /* 0x0000000a06048981 */ /* 0x000ee2000c1e1d00 */
[----:B------:R-:W-:Y:S01]  /*4710*/  @!P1 IADD3 R8, PT, PT, R11, R8, RZ ;  /* 0x000000080b089210 */ /* 0x000fe20007ffe0ff */
[----:B------:R-:W-:Y:S01]  /*4720*/  @!P5 IMAD R15, R9, UR14, RZ ;  /* 0x0000000e090fdc24 */ /* 0x000fe2000f8e02ff */
[----:B--2---:R-:W-:Y:S01]  /*4730*/  @!P1 LEA R16, P3, R10, R16, 0x4 ;  /* 0x000000100a109211 */ /* 0x004fe200078620ff */
[----:B------:R-:W-:Y:S01]  /*4740*/  @!P5 IMAD.WIDE.U32 R26, R20, UR14, RZ ;  /* 0x0000000e141adc25 */ /* 0x000fe2000f8e00ff */
[----:B------:R-:W1:Y:S02]  /*4750*/  @!P2 LDC.64 R18, c[0x0][0x380] ;  /* 0x0000e000ff12ab82 */ /* 0x000e640000000a00 */
[----:B------:R-:W-:Y:S01]  /*4760*/  @!P1 LEA.HI.X R17, R10, R17, R8, 0x4, P3 ;  /* 0x000000110a119211 */ /* 0x000fe200018f2408 */
[----:B------:R-:W-:Y:S01]  /*4770*/  @!P5 IMAD R15, R20, UR9, R15 ;  /* 0x00000009140fdc24 */ /* 0x000fe2000f8e020f */
[----:B------:R2:W4:Y:S01]  /*4780*/  @!P4 LDG.E.128 R8, desc[UR10][R22.64] ;  /* 0x0000000a1608c981 */ /* 0x000522000c1e1d00 */
[----:B------:R-:W-:-:S03]  /*4790*/  @!P2 IMAD R21, R2, UR14, RZ ;  /* 0x0000000e0215ac24 */ /* 0x000fc6000f8e02ff */
[----:B------:R-:W-:Y:S02]  /*47a0*/  @!P5 IADD3 R15, PT, PT, R27, R15, RZ ;  /* 0x0000000f1b0fd210 */ /* 0x000fe40007ffe0ff */
[----:B0-----:R-:W-:Y:S01]  /*47b0*/  @!P5 LEA R20, P3, R26, R12, 0x4 ;  /* 0x0000000c1a14d211 */ /* 0x001fe200078620ff */
[C---:B------:R-:W-:Y:S02]  /*47c0*/  @!P2 IMAD R2, R14.reuse, UR9, R21 ;  /* 0x000000090e02ac24 */ /* 0x040fe4000f8e0215 */
[----:B--2---:R-:W-:Y:S01]  /*47d0*/  @!P2 IMAD.WIDE.U32 R22, R14, UR14, RZ ;  /* 0x0000000e0e16ac25 */ /* 0x004fe2000f8e00ff */
[----:B------:R-:W-:Y:S02]  /*47e0*/  @!P5 LEA.HI.X R21, R26, R13, R15, 0x4, P3 ;  /* 0x0000000d1a15d211 */ /* 0x000fe400018f240f */
[----:B------:R-:W2:Y:S02]  /*47f0*/  @!P1 LDG.E.128 R12, desc[UR10][R16.64] ;  /* 0x0000000a100c9981 */ /* 0x000ea4000c1e1d00 */
[----:B------:R-:W-:-:S02]  /*4800*/  @!P2 IADD3 R2, PT, PT, R23, R2, RZ ;  /* 0x000000021702a210 */ /* 0x000fc40007ffe0ff */
[----:B-1----:R-:W-:-:S04]  /*4810*/  @!P2 LEA R26, P3, R22, R18, 0x4 ;  /* 0x00000012161aa211 */ /* 0x002fc800078620ff */
[----:B------:R-:W-:Y:S02]  /*4820*/  @!P2 LEA.HI.X R27, R22, R19, R2, 0x4, P3 ;  /* 0x00000013161ba211 */ /* 0x000fe400018f2402 */
[----:B------:R-:W5:Y:S04]  /*4830*/  @!P5 LDG.E.128 R16, desc[UR10][R20.64] ;  /* 0x0000000a1410d981 */ /* 0x000f68000c1e1d00 */
[----:B------:R0:W5:Y:S01]  /*4840*/  @!P2 LDG.E.128 R20, desc[UR10][R26.64] ;  /* 0x0000000a1a14a981 */ /* 0x000162000c1e1d00 */
[----:B------:R-:W-:-:S04]  /*4850*/  UIADD3 UR5, UP0, UPT, UR4, UR5, URZ ;  /* 0x0000000504057290 */ /* 0x000fc8000ff1e0ff */
[----:B------:R-:W-:Y:S02]  /*4860*/  UIADD3.X UR7, UPT, UPT, URZ, UR7, URZ, UP0, !UPT ;  /* 0x00000007ff077290 */ /* 0x000fe400087fe4ff */
[----:B------:R-:W-:-:S04]  /*4870*/  UIADD3 UR6, UP0, UPT, UR4, UR5, URZ ;  /* 0x0000000504067290 */ /* 0x000fc8000ff1e0ff */
[----:B------:R-:W-:Y:S01]  /*4880*/  IMAD R29, R0, UR7, RZ ;  /* 0x00000007001d7c24 */ /* 0x000fe2000f8e02ff */
[----:B------:R-:W-:-:S06]  /*4890*/  UIADD3.X UR7, UPT, UPT, URZ, UR7, URZ, UP0, !UPT ;  /* 0x00000007ff077290 */ /* 0x000fcc00087fe4ff */
[C---:B0-----:R-:W-:Y:S01]  /*48a0*/  IMAD R27, R0.reuse, UR7, RZ ;  /* 0x00000007001b7c24 */ /* 0x041fe2000f8e02ff */
[----:B---3--:R0:W-:Y:S04]  /*48b0*/  @!P0 STS.128 [R3], R4 ;  /* 0x0000000403008388 */ /* 0x0081e80000000c00 */
[----:B----4-:R1:W-:Y:S01]  /*48c0*/  @!P4 STS.128 [R3], R8 ;  /* 0x000000080300c388 */ /* 0x0103e20000000c00 */
[----:B0-----:R-:W-:-:S04]  /*48d0*/  IMAD.WIDE.U32 R6, R0, UR5, R24 ;  /* 0x0000000500067c25 */ /* 0x001fc8000f8e0018 */
[----:B------:R-:W-:Y:S01]  /*48e0*/  IMAD.IADD R2, R7, 0x1, R29 ;  /* 0x0000000107027824 */ /* 0x000fe200078e021d */
[----:B------:R-:W-:Y:S01]  /*48f0*/  ISETP.GE.U32.AND P3, PT, R6, UR12, PT ;  /* 0x0000000c06007c0c */ /* 0x000fe2000bf66070 */
[----:B-1----:R-:W-:Y:S01]  /*4900*/  IMAD.WIDE.U32 R8, R0, UR6, R24 ;  /* 0x0000000600087c25 */ /* 0x002fe2000f8e0018 */
[----:B------:R-:W-:Y:S02]  /*4910*/  UIADD3 UR6, UP0, UPT, UR4, UR6, URZ ;  /* 0x0000000604067290 */ /* 0x000fe4000ff1e0ff */
[----:B------:R-:W-:Y:S02]  /*4920*/  ISETP.GE.U32.AND.EX P3, PT, R2, UR13, PT, P3 ;  /* 0x0000000d02007c0c */ /* 0x000fe4000bf66130 */
[----:B------:R-:W-:Y:S01]  /*4930*/  UIADD3.X UR7, UPT, UPT, URZ, UR7, URZ, UP0, !UPT ;  /* 0x00000007ff077290 */ /* 0x000fe200087fe4ff */
[----:B--2---:R0:W-:Y:S01]  /*4940*/  @!P1 STS.128 [R3], R12 ;  /* 0x0000000c03009388 */ /* 0x0041e20000000c00 */
[----:B------:R-:W-:Y:S02]  /*4950*/  ISETP.GE.U32.AND P0, PT, R8, UR12, PT ;  /* 0x0000000c08007c0c */ /* 0x000fe4000bf06070 */
[----:B------:R-:W-:-:S02]  /*4960*/  IADD3 R4, PT, PT, R9, R27, RZ ;  /* 0x0000001b09047210 */ /* 0x000fc40007ffe0ff */
[----:B------:R-:W-:Y:S02]  /*4970*/  IMAD R5, R0, UR7, RZ ;  /* 0x0000000700057c24 */ /* 0x000fe4000f8e02ff */
[----:B------:R-:W-:-:S03]  /*4980*/  ISETP.GE.U32.AND.EX P0, PT, R4, UR13, PT, P0 ;  /* 0x0000000d04007c0c */ /* 0x000fc6000bf06100 */
[----:B------:R-:W1:Y:S01]  /*4990*/  @!P3 LDC.64 R10, c[0x0][0x380] ;  /* 0x0000e000ff0abb82 */ /* 0x000e620000000a00 */
[----:B0-----:R-:W-:Y:S01]  /*49a0*/  IMAD.WIDE.U32 R12, R0, UR6, R24 ;  /* 0x00000006000c7c25 */ /* 0x001fe2000f8e0018 */
[----:B------:R-:W-:Y:S02]  /*49b0*/  UIADD3 UR6, UP0, UPT, UR4, UR6, URZ ;  /* 0x0000000604067290 */ /* 0x000fe4000ff1e0ff */
[----:B------:R-:W-:Y:S02]  /*49c0*/  ISETP.GE.U32.AND P1, PT, R12, UR12, PT ;  /* 0x0000000c0c007c0c */ /* 0x000fe4000bf26070 */
[----:B------:R-:W-:-:S04]  /*49d0*/  IADD3 R5, PT, PT, R13, R5, RZ ;  /* 0x000000050d057210 */ /* 0x000fc80007ffe0ff */
[----:B------:R-:W-:Y:S01]  /*49e0*/  ISETP.GE.U32.AND.EX P1, PT, R5, UR13, PT, P1 ;  /* 0x0000000d05007c0c */ /* 0x000fe2000bf26110 */
[----:B------:R-:W-:Y:S01]  /*49f0*/  UIADD3.X UR7, UPT, UPT, URZ, UR7, URZ, UP0, !UPT ;  /* 0x00000007ff077290 */ /* 0x000fe200087fe4ff */
[----:B-----5:R0:W-:Y:S01]  /*4a00*/  @!P5 STS.128 [R3], R16 ;  /* 0x000000100300d388 */ /* 0x0201e20000000c00 */
[----:B------:R-:W-:Y:S01]  /*4a10*/  IMAD.WIDE.U32 R14, R0, UR6, R24 ;  /* 0x00000006000e7c25 */ /* 0x000fe2000f8e0018 */
[----:B------:R-:W-:-:S03]  /*4a20*/  UIADD3 UR6, UP0, UPT, UR4, UR6, URZ ;  /* 0x0000000604067290 */ /* 0x000fc6000ff1e0ff */
[----:B------:R-:W-:Y:S01]  /*4a30*/  IMAD R9, R0, UR7, RZ ;  /* 0x0000000700097c24 */ /* 0x000fe2000f8e02ff */
[----:B------:R2:W-:Y:S01]  /*4a40*/  @!P2 STS.128 [R3], R20 ;  /* 0x000000140300a388 */ /* 0x0005e20000000c00 */
[----:B------:R-:W-:Y:S01]  /*4a50*/  @!P3 IMAD R7, R2, UR14, RZ ;  /* 0x0000000e0207bc24 */ /* 0x000fe2000f8e02ff */
[----:B------:R-:W-:Y:S01]  /*4a60*/  UIADD3.X UR7, UPT, UPT, URZ, UR7, URZ, UP0, !UPT ;  /* 0x00000007ff077290 */ /* 0x000fe200087fe4ff */
[----:B------:R-:W-:Y:S01]  /*4a70*/  ISETP.GE.U32.AND P4, PT, R14, UR12, PT ;  /* 0x0000000c0e007c0c */ /* 0x000fe2000bf86070 */
[----:B0-----:R-:W0:Y:S01]  /*4a80*/  @!P0 LDC.64 R18, c[0x0][0x380] ;  /* 0x0000e000ff128b82 */ /* 0x001e220000000a00 */
[C---:B------:R-:W-:Y:S01]  /*4a90*/  @!P3 IMAD R7, R6.reuse, UR9, R7 ;  /* 0x000000090607bc24 */ /* 0x040fe2000f8e0207 */
[----:B------:R-:W-:Y:S01]  /*4aa0*/  IADD3 R2, PT, PT, R15, R9, RZ ;  /* 0x000000090f027210 */ /* 0x000fe20007ffe0ff */
[----:B--2---:R-:W-:-:S05]  /*4ab0*/  @!P3 IMAD.WIDE.U32 R22, R6, UR14, RZ ;  /* 0x0000000e0616bc25 */ /* 0x004fca000f8e00ff */
[----:B------:R-:W2:Y:S01]  /*4ac0*/  @!P1 LDC.64 R20, c[0x0][0x380] ;  /* 0x0000e000ff149b82 */ /* 0x000ea20000000a00 */
[----:B------:R-:W-:Y:S01]  /*4ad0*/  ISETP.GE.U32.AND.EX P4, PT, R2, UR13, PT, P4 ;  /* 0x0000000d02007c0c */ /* 0x000fe2000bf86140 */
[----:B------:R-:W-:Y:S01]  /*4ae0*/  @!P3 IMAD.IADD R7, R23, 0x1, R7 ;  /* 0x000000011707b824 */ /* 0x000fe200078e0207 */
[----:B-1----:R-:W-:Y:S01]  /*4af0*/  @!P3 LEA R6, P2, R22, R10, 0x4 ;  /* 0x0000000a1606b211 */ /* 0x002fe200078420ff */
[----:B------:R-:W-:-:S04]  /*4b00*/  IMAD.WIDE.U32 R16, R0, UR6, R24 ;  /* 0x0000000600107c25 */ /* 0x000fc8000f8e0018 */
[----:B------:R-:W-:Y:S01]  /*4b10*/  IMAD R13, R0, UR7, RZ ;  /* 0x00000007000d7c24 */ /* 0x000fe2000f8e02ff */
[----:B------:R-:W-:Y:S01]  /*4b20*/  @!P3 LEA.HI.X R7, R22, R11, R7, 0x4, P2 ;  /* 0x0000000b1607b211 */ /* 0x000fe200010f2407 */
[----:B------:R-:W-:Y:S01]  /*4b30*/  @!P0 IMAD R9, R4, UR14, RZ ;  /* 0x0000000e04098c24 */ /* 0x000fe2000f8e02ff */
[----:B------:R-:W-:Y:S02]  /*4b40*/  ISETP.GE.U32.AND P2, PT, R16, UR12, PT ;  /* 0x0000000c10007c0c */ /* 0x000fe4000bf46070 */
[----:B------:R-:W-:Y:S01]  /*4b50*/  IADD3 R13, PT, PT, R17, R13, RZ ;  /* 0x0000000d110d7210 */ /* 0x000fe20007ffe0ff */
[C---:B------:R-:W-:Y:S01]  /*4b60*/  @!P0 IMAD R9, R8.reuse, UR9, R9 ;  /* 0x0000000908098c24 */ /* 0x040fe2000f8e0209 */
[----:B------:R-:W1:Y:S01]  /*4b70*/  @!P4 LDC.64 R22, c[0x0][0x380] ;  /* 0x0000e000ff16cb82 */ /* 0x000e620000000a00 */
[----:B------:R-:W-:Y:S01]  /*4b80*/  @!P0 IMAD.WIDE.U32 R26, R8, UR14, RZ ;  /* 0x0000000e081a8c25 */ /* 0x000fe2000f8e00ff */
[----:B------:R-:W-:-:S03]  /*4b90*/  ISETP.GE.U32.AND.EX P2, PT, R13, UR13, PT, P2 ;  /* 0x0000000d0d007c0c */ /* 0x000fc6000bf46120 */
[----:B------:R-:W-:Y:S01]  /*4ba0*/  @!P1 IMAD R5, R5, UR14, RZ ;  /* 0x0000000e05059c24 */ /* 0x000fe2000f8e02ff */
[----:B0-----:R-:W-:Y:S01]  /*4bb0*/  @!P0 LEA R8, P5, R26, R18, 0x4 ;  /* 0x000000121a088211 */ /* 0x001fe200078a20ff */
[----:B------:R-:W-:Y:S01]  /*4bc0*/  @!P1 IMAD.WIDE.U32 R10, R12, UR14, RZ ;  /* 0x0000000e0c0a9c25 */ /* 0x000fe2000f8e00ff */
[----:B------:R-:W-:-:S03]  /*4bd0*/  @!P0 IADD3 R9, PT, PT, R27, R9, RZ ;  /* 0x000000091b098210 */ /* 0x000fc60007ffe0ff */
[----:B------:R-:W-:Y:S01]  /*4be0*/  @!P1 IMAD R15, R12, UR9, R5 ;  /* 0x000000090c0f9c24 */ /* 0x000fe2000f8e0205 */
[----:B------:R-:W-:Y:S01]  /*4bf0*/  @!P0 LEA.HI.X R9, R26, R19, R9, 0x4, P5 ;  /* 0x000000131a098211 */ /* 0x000fe200028f2409 */
[----:B------:R-:W3:Y:S01]  /*4c00*/  @!P3 LDG.E.128 R4, desc[UR10][R6.64] ;  /* 0x0000000a0604b981 */ /* 0x000ee2000c1e1d00 */
[----:B--2---:R-:W-:Y:S02]  /*4c10*/  @!P1 LEA R18, P5, R10, R20, 0x4 ;  /* 0x000000140a129211 */ /* 0x004fe400078a20ff */
[----:B------:R-:W-:-:S04]  /*4c20*/  @!P1 IADD3 R11, PT, PT, R11, R15, RZ ;  /* 0x0000000f0b0b9210 */ /* 0x000fc80007ffe0ff */
[----:B------:R-:W-:Y:S02]  /*4c30*/  @!P1 LEA.HI.X R19, R10, R21, R11, 0x4, P5 ;  /* 0x000000150a139211 */ /* 0x000fe400028f240b */
[----:B------:R-:W0:Y:S01]  /*4c40*/  @!P2 LDC.64 R20, c[0x0][0x380] ;  /* 0x0000e000ff14ab82 */ /* 0x000e220000000a00 */
[----:B------:R-:W2:Y:S01]  /*4c50*/  @!P0 LDG.E.128 R8, desc[UR10][R8.64] ;  /* 0x0000000a08088981 */ /* 0x000ea2000c1e1d00 */
[----:B------:R-:W-:-:S04]  /*4c60*/  @!P4 IMAD R15, R2, UR14, RZ ;  /* 0x0000000e020fcc24 */ /* 0x000fc8000f8e02ff */
[C---:B------:R-:W-:Y:S02]  /*4c70*/  @!P4 IMAD R2, R14.reuse, UR9, R15 ;  /* 0x000000090e02cc24 */ /* 0x040fe4000f8e020f */
[----:B------:R-:W-:-:S04]  /*4c80*/  @!P4 IMAD.WIDE.U32 R14, R14, UR14, RZ ;  /* 0x0000000e0e0ecc25 */ /* 0x000fc8000f8e00ff */
[----:B------:R-:W-:Y:S01]  /*4c90*/  @!P4 IMAD.IADD R2, R15, 0x1, R2 ;  /* 0x000000010f02c824 */ /* 0x000fe200078e0202 */
[----:B-1----:R-:W-:Y:S01]  /*4ca0*/  @!P4 LEA R22, P5, R14, R22, 0x4 ;  /* 0x000000160e16c211 */ /* 0x002fe200078a20ff */
[----:B------:R-:W-:Y:S02]  /*4cb0*/  @!P2 IMAD R17, R13, UR14, RZ ;  /* 0x0000000e0d11ac24 */ /* 0x000fe4000f8e02ff */
[----:B------:R-:W-:Y:S01]  /*4cc0*/  @!P2 IMAD.WIDE.U32 R26, R16, UR14, RZ ;  /* 0x0000000e101aac25 */ /* 0x000fe2000f8e00ff */
[----:B------:R-:W-:Y:S02]  /*4cd0*/  @!P4 LEA.HI.X R23, R14, R23, R2, 0x4, P5 ;  /* 0x000000170e17c211 */ /* 0x000fe400028f2402 */
[----:B------:R-:W4:Y:S01]  /*4ce0*/  @!P1 LDG.E.128 R12, desc[UR10][R18.64] ;  /* 0x0000000a120c9981 */ /* 0x000f22000c1e1d00 */
[----:B------:R-:W-:Y:S01]  /*4cf0*/  @!P2 IMAD R2, R16, UR9, R17 ;  /* 0x000000091002ac24 */ /* 0x000fe2000f8e0211 */
[----:B0-----:R-:W-:-:S04]  /*4d00*/  @!P2 LEA R20, P5, R26, R20, 0x4 ;  /* 0x000000141a14a211 */ /* 0x001fc800078a20ff */
[----:B------:R-:W-:Y:S01]  /*4d10*/  @!P2 IADD3 R2, PT, PT, R27, R2, RZ ;  /* 0x000000021b02a210 */ /* 0x000fe20007ffe0ff */
[----:B------:R-:W5:Y:S03]  /*4d20*/  @!P4 LDG.E.128 R16, desc[UR10][R22.64] ;  /* 0x0000000a1610c981 */ /* 0x000f66000c1e1d00 */
[----:B------:R-:W-:-:S06]  /*4d30*/  @!P2 LEA.HI.X R21, R26, R21, R2, 0x4, P5 ;  /* 0x000000151a15a211 */ /* 0x000fcc00028f2402 */
[----:B------:R-:W5:Y:S01]  /*4d40*/  @!P2 LDG.E.128 R20, desc[UR10][R20.64] ;  /* 0x0000000a1414a981 */ /* 0x000f62000c1e1d00 */
[----:B------:R-:W-:-:S04]  /*4d50*/  UIADD3 UR6, UP0, UPT, UR4, UR6, URZ ;  /* 0x0000000604067290 */ /* 0x000fc8000ff1e0ff */
[----:B------:R-:W-:Y:S02]  /*4d60*/  UIADD3.X UR7, UPT, UPT, URZ, UR7, URZ, UP0, !UPT ;  /* 0x00000007ff077290 */ /* 0x000fe400087fe4ff */
[----:B------:R-:W-:Y:S01]  /*4d70*/  IMAD.WIDE.U32 R28, R0, UR6, R24 ;  /* 0x00000006001c7c25 */ /* 0x000fe2000f8e0018 */
[----:B------:R-:W-:-:S03]  /*4d80*/  UIADD3 UR6, UP0, UPT, UR4, UR6, URZ ;  /* 0x0000000604067290 */ /* 0x000fc6000ff1e0ff */
[----:B------:R-:W-:Y:S01]  /*4d90*/  IMAD R27, R0, UR7, RZ ;  /* 0x00000007001b7c24 */ /* 0x000fe2000f8e02ff */
[----:B------:R-:W-:-:S04]  /*4da0*/  UIADD3.X UR7, UPT, UPT, URZ, UR7, URZ, UP0, !UPT ;  /* 0x00000007ff077290 */ /* 0x000fc800087fe4ff */
[----:B------:R-:W-:Y:S01]  /*4db0*/  IADD3 R2, PT, PT, R29, R27, RZ ;  /* 0x0000001b1d027210 */ /* 0x000fe20007ffe0ff */
[----:B------:R-:W-:-:S04]  /*4dc0*/  IMAD.WIDE.U32 R26, R0, UR6, R24 ;  /* 0x00000006001a7c25 */ /* 0x000fc8000f8e0018 */
[----:B------:R-:W-:Y:S01]  /*4dd0*/  IMAD R29, R0, UR7, RZ ;  /* 0x00000007001d7c24 */ /* 0x000fe2000f8e02ff */
[----:B------:R-:W-:-:S04]  /*4de0*/  UIADD3 UR6, UP0, UPT, UR4, UR6, URZ ;  /* 0x0000000604067290 */ /* 0x000fc8000ff1e0ff */
[----:B------:R-:W-:Y:S02]  /*4df0*/  UIADD3.X UR7, UPT, UPT, URZ, UR7, URZ, UP0, !UPT ;  /* 0x00000007ff077290 */ /* 0x000fe400087fe4ff */
[----:B------:R-:W-:-:S04]  /*4e00*/  UIADD3 UR5, UP0, UPT, UR4, UR6, URZ ;  /* 0x0000000604057290 */ /* 0x000fc8000ff1e0ff */
[----:B------:R-:W-:Y:S01]  /*4e10*/  UIADD3.X UR8, UPT, UPT, URZ, UR7, URZ, UP0, !UPT ;  /* 0x00000007ff087290 */ /* 0x000fe200087fe4ff */
[----:B---3--:R0:W-:Y:S01]  /*4e20*/  @!P3 STS.128 [R3], R4 ;  /* 0x000000040300b388 */ /* 0x0081e20000000c00 */
[----:B------:R-:W-:-:S04]  /*4e30*/  ISETP.GE.U32.AND P3, PT, R28, UR12, PT ;  /* 0x0000000c1c007c0c */ /* 0x000fc8000bf66070 */
[----:B------:R-:W-:Y:S01]  /*4e40*/  ISETP.GE.U32.AND.EX P3, PT, R2, UR13, PT, P3 ;  /* 0x0000000d02007c0c */ /* 0x000fe2000bf66130 */
[----:B--2---:R1:W-:Y:S01]  /*4e50*/  @!P0 STS.128 [R3], R8 ;  /* 0x0000000803008388 */ /* 0x0043e20000000c00 */
[----:B------:R-:W-:Y:S02]  /*4e60*/  ISETP.GE.U32.AND P0, PT, R26, UR12, PT ;  /* 0x0000000c1a007c0c */ /* 0x000fe4000bf06070 */
[----:B0-----:R-:W-:-:S09]  /*4e70*/  IADD3 R4, PT, PT, R27, R29, RZ ;  /* 0x0000001d1b047210 */ /* 0x001fd20007ffe0ff */
[----:B------:R-:W0:Y:S01]  /*4e80*/  @!P3 LDC.64 R6, c[0x0][0x380] ;  /* 0x0000e000ff06bb82 */ /* 0x000e220000000a00 */
[----:B------:R-:W-:Y:S01]  /*4e90*/  ISETP.GE.U32.AND.EX P0, PT, R4, UR13, PT, P0 ;  /* 0x0000000d04007c0c */ /* 0x000fe2000bf06100 */
[C---:B------:R-:W-:Y:S02]  /*4ea0*/  IMAD R5, R0.reuse, UR7, RZ ;  /* 0x0000000700057c24 */ /* 0x040fe4000f8e02ff */
[----:B-1----:R-:W-:Y:S01]  /*4eb0*/  IMAD.WIDE.U32 R8, R0, UR6, R24 ;  /* 0x0000000600087c25 */ /* 0x002fe2000f8e0018 */
[----:B----4-:R-:W-:Y:S03]  /*4ec0*/  @!P1 STS.128 [R3], R12 ;  /* 0x0000000c03009388 */ /* 0x010fe60000000c00 */
[----:B------:R-:W-:-:S06]  /*4ed0*/  IMAD.IADD R5, R9, 0x1, R5 ;  /* 0x0000000109057824 */ /* 0x000fcc00078e0205 */
[----:B------:R-:W1:Y:S01]  /*4ee0*/  @!P0 LDC.64 R10, c[0x0][0x380] ;  /* 0x0000e000ff0a8b82 */ /* 0x000e620000000a00 */
[----:B------:R-:W-:Y:S01]  /*4ef0*/  ISETP.GE.U32.AND P5, PT, R8, UR12, PT ;  /* 0x0000000c08007c0c */ /* 0x000fe2000bfa6070 */
[----:B------:R-:W-:Y:S01]  /*4f00*/  IMAD R9, R0, UR8, RZ ;  /* 0x0000000800097c24 */ /* 0x000fe2000f8e02ff */
[----:B-----5:R2:W-:Y:S01]  /*4f10*/  @!P4 STS.128 [R3], R16 ;  /* 0x000000100300c388 */ /* 0x0205e20000000c00 */
[----:B------:R-:W-:Y:S01]  /*4f20*/  @!P3 IMAD R27, R2, UR14, RZ ;  /* 0x0000000e021bbc24 */ /* 0x000fe2000f8e02ff */
[----:B------:R-:W-:-:S03]  /*4f30*/  ISETP.GE.U32.AND.EX P5, PT, R5, UR13, PT, P5 ;  /* 0x0000000d05007c0c */ /* 0x000fc6000bfa6150 */
[C---:B------:R-:W-:Y:S02]  /*4f40*/  @!P3 IMAD R27, R28.reuse, UR9, R27 ;  /* 0x000000091c1bbc24 */ /* 0x040fe4000f8e021b */
[----:B------:R-:W-:-:S04]  /*4f50*/  @!P3 IMAD.WIDE.U32 R28, R28, UR14, RZ ;  /* 0x0000000e1c1cbc25 */ /* 0x000fc8000f8e00ff */
[--C-:B--2---:R-:W-:Y:S01]  /*4f60*/  IMAD.WIDE.U32 R18, R0, UR5, R24.reuse ;  /* 0x0000000500127c25 */ /* 0x104fe2000f8e0018 */
[----:B------:R-:W-:Y:S01]  /*4f70*/  UIADD3 UR5, UP0, UPT, UR4, UR5, URZ ;  /* 0x0000000504057290 */ /* 0x000fe2000ff1e0ff */
[----:B------:R2:W-:Y:S02]  /*4f80*/  @!P2 STS.128 [R3], R20 ;  /* 0x000000140300a388 */ /* 0x0005e40000000c00 */
[----:B------:R-:W3:Y:S01]  /*4f90*/  @!P5 LDC.64 R12, c[0x0][0x380] ;  /* 0x0000e000ff0cdb82 */ /* 0x000ee20000000a00 */
[----:B------:R-:W-:Y:S01]  /*4fa0*/  ISETP.GE.U32.AND P1, PT, R18, UR12, PT ;  /* 0x0000000c12007c0c */ /* 0x000fe2000bf26070 */
[----:B------:R-:W-:Y:S01]  /*4fb0*/  UIADD3.X UR8, UPT, UPT, URZ, UR8, URZ, UP0, !UPT ;  /* 0x00000008ff087290 */ /* 0x000fe200087fe4ff */
[----:B------:R-:W-:Y:S01]  /*4fc0*/  IADD3 R9, PT, PT, R19, R9, RZ ;  /* 0x0000000913097210 */ /* 0x000fe20007ffe0ff */
[----:B------:R-:W-:Y:S01]  /*4fd0*/  IMAD.WIDE.U32 R16, R0, UR5, R24 ;  /* 0x0000000500107c25 */ /* 0x000fe2000f8e0018 */
[----:B0-----:R-:W-:Y:S02]  /*4fe0*/  @!P3 LEA R6, P2, R28, R6, 0x4 ;  /* 0x000000061c06b211 */ /* 0x001fe400078420ff */
[----:B------:R-:W-:Y:S01]  /*4ff0*/  ISETP.GE.U32.AND.EX P1, PT, R9, UR13, PT, P1 ;  /* 0x0000000d09007c0c */ /* 0x000fe2000bf26110 */
[----:B------:R-:W-:Y:S01]  /*5000*/  IMAD R19, R0, UR8, RZ ;  /* 0x0000000800137c24 */ /* 0x000fe2000f8e02ff */
[----:B------:R-:W-:Y:S01]  /*5010*/  @!P3 IADD3 R2, PT, PT, R29, R27, RZ ;  /* 0x0000001b1d02b210 */ /* 0x000fe20007ffe0ff */
[----:B------:R-:W-:Y:S01]  /*5020*/  @!P0 IMAD R15, R4, UR14, RZ ;  /* 0x0000000e040f8c24 */ /* 0x000fe2000f8e02ff */
[----:B------:R-:W-:-:S02]  /*5030*/  ISETP.GE.U32.AND P4, PT, R16, UR12, PT ;  /* 0x0000000c10007c0c */ /* 0x000fc4000bf86070 */
[----:B------:R-:W-:Y:S01]  /*5040*/  @!P3 LEA.HI.X R7, R28, R7, R2, 0x4, P2 ;  /* 0x000000071c07b211 */ /* 0x000fe200010f2402 */
[----:B--2---:R-:W-:Y:S01]  /*5050*/  @!P0 IMAD.WIDE.U32 R20, R26, UR14, RZ ;  /* 0x0000000e1a148c25 */ /* 0x004fe2000f8e00ff */
[----:B------:R-:W-:-:S03]  /*5060*/  IADD3 R2, PT, PT, R17, R19, RZ ;  /* 0x0000001311027210 */ /* 0x000fc60007ffe0ff */
[----:B------:R-:W-:Y:S01]  /*5070*/  @!P0 IMAD R27, R26, UR9, R15 ;  /* 0x000000091a1b8c24 */ /* 0x000fe2000f8e020f */
[----:B------:R-:W-:Y:S01]  /*5080*/  ISETP.GE.U32.AND.EX P4, PT, R2, UR13, PT, P4 ;  /* 0x0000000d02007c0c */ /* 0x000fe2000bf86140 */
[----:B------:R-:W0:Y:S01]  /*5090*/  @!P1 LDC.64 R14, c[0x0][0x380] ;  /* 0x0000e000ff0e9b82 */ /* 0x000e220000000a00 */
[----:B-1----:R-:W-:Y:S01]  /*50a0*/  @!P0 LEA R10, P2, R20, R10, 0x4 ;  /* 0x0000000a140a8211 */ /* 0x002fe200078420ff */
[----:B------:R-:W-:Y:S02]  /*50b0*/  @!P0 IMAD.IADD R4, R21, 0x1, R27 ;  /* 0x0000000115048824 */ /* 0x000fe400078e021b */
[----:B------:R-:W-:-:S03]  /*50c0*/  @!P5 IMAD R17, R5, UR14, RZ ;  /* 0x0000000e0511dc24 */ /* 0x000fc6000f8e02ff */
[----:B------:R-:W-:Y:S02]  /*50d0*/  @!P0 LEA.HI.X R11, R20, R11, R4, 0x4, P2 ;  /* 0x0000000b140b8211 */ /* 0x000fe400010f2404 */
[----:B------:R-:W2:Y:S03]  /*50e0*/  @!P3 LDG.E.128 R4, desc[UR10][R6.64] ;  /* 0x0000000a0604b981 */ /* 0x000ea6000c1e1d00 */
[----:B------:R-:W1:Y:S01]  /*50f0*/  @!P4 LDC.64 R20, c[0x0][0x380] ;  /* 0x0000e000ff14cb82 */ /* 0x000e620000000a00 */
[C---:B------:R-:W-:Y:S02]  /*5100*/  @!P5 IMAD R17, R8.reuse, UR9, R17 ;  /* 0x000000090811dc24 */ /* 0x040fe4000f8e0211 */
[----:B------:R-:W-:-:S04]  /*5110*/  @!P5 IMAD.WIDE.U32 R26, R8, UR14, RZ ;  /* 0x0000000e081adc25 */ /* 0x000fc8000f8e00ff */
[----:B------:R-:W-:Y:S01]  /*5120*/  @!P1 IMAD R9, R9, UR14, RZ ;  /* 0x0000000e09099c24 */ /* 0x000fe2000f8e02ff */
[----:B---3--:R-:W-:Y:S01]  /*5130*/  @!P5 LEA R12, P2, R26, R12, 0x4 ;  /* 0x0000000c1a0cd211 */ /* 0x008fe200078420ff */
[----:B------:R-:W-:Y:S01]  /*5140*/  @!P1 IMAD.WIDE.U32 R22, R18, UR14, RZ ;  /* 0x0000000e12169c25 */ /* 0x000fe2000f8e00ff */
[----:B------:R-:W-:-:S03]  /*5150*/  @!P5 IADD3 R17, PT, PT, R27, R17, RZ ;  /* 0x000000111b11d210 */ /* 0x000fc60007ffe0ff */
[----:B------:R-:W-:Y:S01]  /*5160*/  @!P1 IMAD R8, R18, UR9, R9 ;  /* 0x0000000912089c24 */ /* 0x000fe2000f8e0209 */
[----:B------:R-:W-:Y:S02]  /*5170*/  @!P5 LEA.HI.X R13, R26, R13, R17, 0x4, P2 ;  /* 0x0000000d1a0dd211 */ /* 0x000fe400010f2411 */
[----:B0-----:R-:W-:Y:S01]  /*5180*/  @!P1 LEA R18, P2, R22, R14, 0x4 ;  /* 0x0000000e16129211 */ /* 0x001fe200078420ff */
[----:B------:R-:W-:Y:S01]  /*5190*/  @!P4 IMAD R17, R2, UR14, RZ ;  /* 0x0000000e0211cc24 */ /* 0x000fe2000f8e02ff */
[----:B------:R-:W-:Y:S02]  /*51a0*/  @!P1 IADD3 R14, PT, PT, R23, R8, RZ ;  /* 0x00000008170e9210 */ /* 0x000fe40007ffe0ff */
[----:B------:R-:W3:Y:S01]  /*51b0*/  @!P0 LDG.E.128 R8, desc[UR10][R10.64] ;  /* 0x0000000a0a088981 */ /* 0x000ee2000c1e1d00 */
[----:B------:R-:W-:Y:S01]  /*51c0*/  @!P4 IMAD R17, R16, UR9, R17 ;  /* 0x000000091011cc24 */ /* 0x000fe2000f8e0211 */
[----:B------:R-:W-:Y:S01]  /*51d0*/  @!P1 LEA.HI.X R19, R22, R15, R14, 0x4, P2 ;  /* 0x0000000f16139211 */ /* 0x000fe200010f240e */
[----:B------:R-:W-:Y:S01]  /*51e0*/  @!P4 IMAD.WIDE.U32 R22, R16, UR14, RZ ;  /* 0x0000000e1016cc25 */ /* 0x000fe2000f8e00ff */
[----:B------:R-:W4:Y:S02]  /*51f0*/  @!P5 LDG.E.128 R12, desc[UR10][R12.64] ;  /* 0x0000000a0c0cd981 */ /* 0x000f24000c1e1d00 */
[----:B-1----:R-:W-:-:S02]  /*5200*/  @!P4 LEA R20, P2, R22, R20, 0x4 ;  /* 0x000000141614c211 */ /* 0x002fc400078420ff */
[----:B------:R-:W-:Y:S02]  /*5210*/  @!P4 IADD3 R2, PT, PT, R23, R17, RZ ;  /* 0x000000111702c210 */ /* 0x000fe40007ffe0ff */
[----:B------:R-:W5:Y:S02]  /*5220*/  @!P1 LDG.E.128 R16, desc[UR10][R18.64] ;  /* 0x0000000a12109981 */ /* 0x000f64000c1e1d00 */
[----:B------:R-:W-:-:S06]  /*5230*/  @!P4 LEA.HI.X R21, R22, R21, R2, 0x4, P2 ;  /* 0x000000151615c211 */ /* 0x000fcc00010f2402 */
[----:B------:R-:W5:Y:S01]  /*5240*/  @!P4 LDG.E.128 R20, desc[UR10][R20.64] ;  /* 0x0000000a1414c981 */ /* 0x000f62000c1e1d00 */
[----:B------:R-:W-:-:S04]  /*5250*/  UIADD3 UR5, UP0, UPT, UR4, UR5, URZ ;  /* 0x0000000504057290 */ /* 0x000fc8000ff1e0ff */
[----:B------:R-:W-:-:S06]  /*5260*/  UIADD3.X UR8, UPT, UPT, URZ, UR8, URZ, UP0, !UPT ;  /* 0x00000008ff087290 */ /* 0x000fcc00087fe4ff */
[C---:B------:R-:W-:Y:S01]  /*5270*/  IMAD R27, R0.reuse, UR8, RZ ;  /* 0x00000008001b7c24 */ /* 0x040fe2000f8e02ff */
[----:B--2---:R0:W-:Y:S02]  /*5280*/  @!P3 STS.128 [R3], R4 ;  /* 0x000000040300b388 */ /* 0x0041e40000000c00 */
[----:B0-----:R-:W-:-:S04]  /*5290*/  IMAD.WIDE.U32 R4, R0, UR5, R24 ;  /* 0x0000000500047c25 */ /* 0x001fc8000f8e0018 */
[----:B------:R-:W-:Y:S01]  /*52a0*/  IMAD.IADD R2, R5, 0x1, R27 ;  /* 0x0000000105027824 */ /* 0x000fe200078e021b */
[----:B------:R-:W-:Y:S01]  /*52b0*/  ISETP.GE.U32.AND P2, PT, R4, UR12, PT ;  /* 0x0000000c04007c0c */ /* 0x000fe2000bf46070 */
[----:B------:R-:W-:-:S03]  /*52c0*/  UIADD3 UR5, UP0, UPT, UR4, UR5, URZ ;  /* 0x0000000504057290 */ /* 0x000fc6000ff1e0ff */
[----:B------:R-:W-:Y:S01]  /*52d0*/  ISETP.GE.U32.AND.EX P2, PT, R2, UR13, PT, P2 ;  /* 0x0000000d02007c0c */ /* 0x000fe2000bf46120 */
[----:B------:R-:W-:Y:S02]  /*52e0*/  UIADD3.X UR8, UPT, UPT, URZ, UR8, URZ, UP0, !UPT ;  /* 0x00000008ff087290 */ /* 0x000fe400087fe4ff */
[----:B------:R-:W-:Y:S02]  /*52f0*/  UIADD3 UR6, UP0, UPT, UR4, UR5, URZ ;  /* 0x0000000504067290 */ /* 0x000fe4000ff1e0ff */
[C---:B------:R-:W-:Y:S01]  /*5300*/  IMAD.WIDE.U32 R6, R0.reuse, UR5, R24 ;  /* 0x0000000500067c25 */ /* 0x040fe2000f8e0018 */
[----:B---3--:R0:W-:Y:S03]  /*5310*/  @!P0 STS.128 [R3], R8 ;  /* 0x0000000803008388 */ /* 0x0081e60000000c00 */
[----:B------:R-:W-:Y:S01]  /*5320*/  IMAD R5, R0, UR8, RZ ;  /* 0x0000000800057c24 */ /* 0x000fe2000f8e02ff */
[----:B------:R-:W-:Y:S01]  /*5330*/  UIADD3.X UR8, UPT, UPT, URZ, UR8, URZ, UP0, !UPT ;  /* 0x00000008ff087290 */ /* 0x000fe200087fe4ff */
[----:B------:R-:W-:-:S03]  /*5340*/  ISETP.GE.U32.AND P0, PT, R6, UR12, PT ;  /* 0x0000000c06007c0c */ /* 0x000fc6000bf06070 */
[----:B------:R-:W-:Y:S01]  /*5350*/  IADD3 R7, PT, PT, R7, R5, RZ ;  /* 0x0000000507077210 */ /* 0x000fe20007ffe0ff */
[----:B------:R-:W-:Y:S01]  /*5360*/  UIADD3 UR5, UP0, UPT, UR4, UR6, URZ ;  /* 0x0000000604057290 */ /* 0x000fe2000ff1e0ff */
[C---:B------:R-:W-:Y:S01]  /*5370*/  IMAD R5, R0.reuse, UR8, RZ ;  /* 0x0000000800057c24 */ /* 0x040fe2000f8e02ff */
[----:B0-----:R-:W0:Y:S01]  /*5380*/  @!P2 LDC.64 R10, c[0x0][0x380] ;  /* 0x0000e000ff0aab82 */ /* 0x001e220000000a00 */
[----:B------:R-:W-:Y:S01]  /*5390*/  IMAD.WIDE.U32 R8, R0, UR6, R24 ;  /* 0x0000000600087c25 */ /* 0x000fe2000f8e0018 */
[----:B------:R-:W-:Y:S01]  /*53a0*/  ISETP.GE.U32.AND.EX P0, PT, R7, UR13, PT, P0 ;  /* 0x0000000d07007c0c */ /* 0x000fe2000bf06100 */
[----:B------:R-:W-:Y:S01]  /*53b0*/  UIADD3.X UR8, UPT, UPT, URZ, UR8, URZ, UP0, !UPT ;  /* 0x00000008ff087290 */ /* 0x000fe200087fe4ff */
[----:B------:R-:W-:Y:S02]  /*53c0*/  ISETP.GE.U32.AND P3, PT, R8, UR12, PT ;  /* 0x0000000c08007c0c */ /* 0x000fe4000bf66070 */
[----:B------:R-:W-:Y:S01]  /*53d0*/  IADD3 R5, PT, PT, R9, R5, RZ ;  /* 0x0000000509057210 */ /* 0x000fe20007ffe0ff */
[----:B----4-:R1:W-:Y:S02]  /*53e0*/  @!P5 STS.128 [R3], R12 ;  /* 0x0000000c0300d388 */ /* 0x0103e40000000c00 */
[----:B------:R-:W-:Y:S01]  /*53f0*/  IMAD R27, R0, UR8, RZ ;  /* 0x00000008001b7c24 */ /* 0x000fe2000f8e02ff */
[----:B------:R-:W-:Y:S01]  /*5400*/  ISETP.GE.U32.AND.EX P3, PT, R5, UR13, PT, P3 ;  /* 0x0000000d05007c0c */ /* 0x000fe2000bf66130 */
[----:B------:R-:W-:Y:S01]  /*5410*/  UIADD3 UR6, UP0, UPT, UR4, UR5, URZ ;  /* 0x0000000504067290 */ /* 0x000fe2000ff1e0ff */
[----:B------:R-:W-:Y:S01]  /*5420*/  @!P2 IMAD R9, R2, UR14, RZ ;  /* 0x0000000e0209ac24 */ /* 0x000fe2000f8e02ff */
[----:B-----5:R2:W-:Y:S02]  /*5430*/  @!P1 STS.128 [R3], R16 ;  /* 0x0000001003009388 */ /* 0x0205e40000000c00 */
[----:B------:R-:W-:Y:S01]  /*5440*/  UIADD3.X UR8, UPT, UPT, URZ, UR8, URZ, UP0, !UPT ;  /* 0x00000008ff087290 */ /* 0x000fe200087fe4ff */
[----:B------:R-:W-:Y:S01]  /*5450*/  @!P2 IMAD R9, R4, UR9, R9 ;  /* 0x000000090409ac24 */ /* 0x000fe2000f8e0209 */
[----:B------:R3:W-:Y:S01]  /*5460*/  @!P4 STS.128 [R3], R20 ;  /* 0x000000140300c388 */ /* 0x0007e20000000c00 */
[----:B-1----:R-:W-:Y:S01]  /*5470*/  IMAD.WIDE.U32 R12, R0, UR5, R24 ;  /* 0x00000005000c7c25 */ /* 0x002fe2000f8e0018 */
[----:B------:R-:W1:Y:S02]  /*5480*/  @!P0 LDC.64 R14, c[0x0][0x380] ;  /* 0x0000e000ff0e8b82 */ /* 0x000e640000000a00 */
[----:B------:R-:W-:Y:S01]  /*5490*/  ISETP.GE.U32.AND P4, PT, R12, UR12, PT ;  /* 0x0000000c0c007c0c */ /* 0x000fe2000bf86070 */
[----:B--2---:R-:W-:Y:S01]  /*54a0*/  @!P2 IMAD.WIDE.U32 R18, R4, UR14, RZ ;  /* 0x0000000e0412ac25 */ /* 0x004fe2000f8e00ff */
[----:B------:R-:W-:-:S04]  /*54b0*/  IADD3 R2, PT, PT, R13, R27, RZ ;  /* 0x0000001b0d027210 */ /* 0x000fc80007ffe0ff */
[----:B------:R-:W2:Y:S01]  /*54c0*/  @!P3 LDC.64 R16, c[0x0][0x380] ;  /* 0x0000e000ff10bb82 */ /* 0x000ea20000000a00 */
[----:B------:R-:W-:Y:S01]  /*54d0*/  @!P2 IMAD.IADD R4, R19, 0x1, R9 ;  /* 0x000000011304a824 */ /* 0x000fe200078e0209 */
[----:B------:R-:W-:Y:S01]  /*54e0*/  ISETP.GE.U32.AND.EX P4, PT, R2, UR13, PT, P4 ;  /* 0x0000000d02007c0c */ /* 0x000fe2000bf86140 */
[----:B------:R-:W-:Y:S01]  /*54f0*/  @!P0 IMAD R7, R7, UR14, RZ ;  /* 0x0000000e07078c24 */ /* 0x000fe2000f8e02ff */
[----:B0-----:R-:W-:Y:S01]  /*5500*/  @!P2 LEA R10, P1, R18, R10, 0x4 ;  /* 0x0000000a120aa211 */ /* 0x001fe200078220ff */
[----:B---3--:R-:W-:-:S04]  /*5510*/  IMAD.WIDE.U32 R20, R0, UR6, R24 ;  /* 0x0000000600147c25 */ /* 0x008fc8000f8e0018 */
[----:B------:R-:W-:Y:S01]  /*5520*/  IMAD R13, R0, UR8, RZ ;  /* 0x00000008000d7c24 */ /* 0x000fe2000f8e02ff */
[----:B------:R-:W-:Y:S01]  /*5530*/  @!P2 LEA.HI.X R11, R18, R11, R4, 0x4, P1 ;  /* 0x0000000b120ba211 */ /* 0x000fe200008f2404 */
[----:B------:R-:W-:Y:S01]  /*5540*/  @!P0 IMAD R4, R6, UR9, R7 ;  /* 0x0000000906048c24 */ /* 0x000fe2000f8e0207 */
[----:B------:R-:W-:Y:S01]  /*5550*/  ISETP.GE.U32.AND P1, PT, R20, UR12, PT ;  /* 0x0000000c14007c0c */ /* 0x000fe2000bf26070 */
[----:B------:R-:W-:Y:S01]  /*5560*/  @!P0 IMAD.WIDE.U32 R22, R6, UR14, RZ ;  /* 0x0000000e06168c25 */ /* 0x000fe2000f8e00ff */
[----:B------:R-:W-:Y:S01]  /*5570*/  IADD3 R13, PT, PT, R21, R13, RZ ;  /* 0x0000000d150d7210 */ /* 0x000fe20007ffe0ff */
[----:B------:R-:W0:Y:S02]  /*5580*/  @!P4 LDC.64 R18, c[0x0][0x380] ;  /* 0x0000e000ff12cb82 */ /* 0x000e240000000a00 */
[----:B------:R-:W-:Y:S01]  /*5590*/  @!P3 IMAD R5, R5, UR14, RZ ;  /* 0x0000000e0505bc24 */ /* 0x000fe2000f8e02ff */
[----:B------:R-:W-:Y:S02]  /*55a0*/  @!P0 IADD3 R9, PT, PT, R23, R4, RZ ;  /* 0x0000000417098210 */ /* 0x000fe40007ffe0ff */
[----:B------:R-:W-:Y:S01]  /*55b0*/  ISETP.GE.U32.AND.EX P1, PT, R13, UR13, PT, P1 ;  /* 0x0000000d0d007c0c */ /* 0x000fe2000bf26110 */
[----:B------:R-:W-:-:S02]  /*55c0*/  @!P3 IMAD R21, R8, UR9, R5 ;  /* 0x000000090815bc24 */ /* 0x000fc4000f8e0205 */
[----:B------:R-:W3:Y:S01]  /*55d0*/  @!P2 LDG.E.128 R4, desc[UR10][R10.64] ;  /* 0x0000000a0a04a981 */ /* 0x000ee2000c1e1d00 */
[----:B------:R-:W-:Y:S01]  /*55e0*/  @!P3 IMAD.WIDE.U32 R26, R8, UR14, RZ ;  /* 0x0000000e081abc25 */ /* 0x000fe2000f8e00ff */
[----:B-1----:R-:W-:-:S04]  /*55f0*/  @!P0 LEA R8, P5, R22, R14, 0x4 ;  /* 0x0000000e16088211 */ /* 0x002fc800078a20ff */
[----:B------:R-:W-:-:S04]  /*5600*/  @!P0 LEA.HI.X R9, R22, R15, R9, 0x4, P5 ;  /* 0x0000000f16098211 */ /* 0x000fc800028f2409 */
[----:B------:R-:W1:Y:S01]  /*5610*/  @!P1 LDC.64 R22, c[0x0][0x380] ;  /* 0x0000e000ff169b82 */ /* 0x000e620000000a00 */
[----:B--2---:R-:W-:Y:S01]  /*5620*/  @!P3 LEA R14, P5, R26, R16, 0x4 ;  /* 0x000000101a0eb211 */ /* 0x004fe200078a20ff */
[----:B------:R-:W2:Y:S01]  /*5630*/  @!P0 LDG.E.128 R8, desc[UR10][R8.64] ;  /* 0x0000000a08088981 */ /* 0x000ea2000c1e1d00 */
[----:B------:R-:W-:Y:S01]  /*5640*/  @!P3 IADD3 R21, PT, PT, R27, R21, RZ ;  /* 0x000000151b15b210 */ /* 0x000fe20007ffe0ff */
[----:B------:R-:W-:-:S03]  /*5650*/  @!P4 IMAD R27, R2, UR14, RZ ;  /* 0x0000000e021bcc24 */ /* 0x000fc6000f8e02ff */
[----:B------:R-:W-:Y:S01]  /*5660*/  @!P3 LEA.HI.X R15, R26, R17, R21, 0x4, P5 ;  /* 0x000000111a0fb211 */ /* 0x000fe200028f2415 */
[----:B------:R-:W-:-:S04]  /*5670*/  @!P4 IMAD.WIDE.U32 R16, R12, UR14, RZ ;  /* 0x0000000e0c10cc25 */ /* 0x000fc8000f8e00ff */
[----:B------:R-:W-:Y:S01]  /*5680*/  @!P4 IMAD R27, R12, UR9, R27 ;  /* 0x000000090c1bcc24 */ /* 0x000fe2000f8e021b */
[----:B0-----:R-:W-:-:S03]  /*5690*/  @!P4 LEA R18, P5, R16, R18, 0x4 ;  /* 0x000000121012c211 */ /* 0x001fc600078a20ff */
[----:B------:R-:W-:Y:S02]  /*56a0*/  @!P4 IMAD.IADD R2, R17, 0x1, R27 ;  /* 0x000000011102c824 */ /* 0x000fe400078e021b */
[----:B------:R-:W-:Y:S02]  /*56b0*/  @!P1 IMAD R17, R13, UR14, RZ ;  /* 0x0000000e0d119c24 */ /* 0x000fe4000f8e02ff */
[----:B------:R-:W4:Y:S01]  /*56c0*/  @!P3 LDG.E.128 R12, desc[UR10][R14.64] ;  /* 0x0000000a0e0cb981 */ /* 0x000f22000c1e1d00 */
[----:B------:R-:W-:Y:S01]  /*56d0*/  @!P4 LEA.HI.X R19, R16, R19, R2, 0x4, P5 ;  /* 0x000000131013c211 */ /* 0x000fe200028f2402 */
[C---:B------:R-:W-:Y:S02]  /*56e0*/  @!P1 IMAD R2, R20.reuse, UR9, R17 ;  /* 0x0000000914029c24 */ /* 0x040fe4000f8e0211 */
[----:B------:R-:W-:-:S03]  /*56f0*/  @!P1 IMAD.WIDE.U32 R20, R20, UR14, RZ ;  /* 0x0000000e14149c25 */ /* 0x000fc6000f8e00ff */
[----:B------:R-:W5:Y:S01]  /*5700*/  @!P4 LDG.E.128 R16, desc[UR10][R18.64] ;  /* 0x0000000a1210c981 */ /* 0x000f62000c1e1d00 */
[----:B-1----:R-:W-:Y:S02]  /*5710*/  @!P1 LEA R22, P5, R20, R22, 0x4 ;  /* 0x0000001614169211 */ /* 0x002fe400078a20ff */
        /* <DEDUP_REMOVED lines=20> */
[----:B------:R-:W-:-:S03]  /*5860*/  IADD3 R5, PT, PT, R7, R5, RZ ;  /* 0x0000000507057210 */ /* 0x000fc60007ffe0ff */
[----:B------:R-:W-:Y:S01]  /*5870*/  UIADD3.X UR7, UPT, UPT, URZ, UR8, URZ, UP0, !UPT ;  /* 0x00000008ff077290 */ /* 0x000fe200087fe4ff */
[----:B------:R-:W-:Y:S01]  /*5880*/  ISETP.GE.U32.AND.EX P0, PT, R5, UR13, PT, P0 ;  /* 0x0000000d05007c0c */ /* 0x000fe2000bf06100 */
[C---:B------:R-:W-:Y:S01]  /*5890*/  IMAD R27, R0.reuse, UR8, RZ ;  /* 0x00000008001b7c24 */ /* 0x040fe2000f8e02ff */
[----:B0-----:R-:W0:Y:S01]  /*58a0*/  @!P2 LDC.64 R8, c[0x0][0x380] ;  /* 0x0000e000ff08ab82 */ /* 0x001e220000000a00 */
[----:B------:R-:W-:Y:S01]  /*58b0*/  IMAD.WIDE.U32 R10, R0, UR6, R24 ;  /* 0x00000006000a7c25 */ /* 0x000fe2000f8e0018 */
[----:B----4-:R1:W-:Y:S03]  /*58c0*/  @!P3 STS.128 [R3], R12 ;  /* 0x0000000c0300b388 */ /* 0x0103e60000000c00 */
[----:B------:R-:W-:Y:S01]  /*58d0*/  @!P2 IMAD R7, R2, UR14, RZ ;  /* 0x0000000e0207ac24 */ /* 0x000fe2000f8e02ff */
[----:B------:R-:W-:Y:S01]  /*58e0*/  ISETP.GE.U32.AND P5, PT, R10, UR12, PT ;  /* 0x0000000c0a007c0c */ /* 0x000fe2000bfa6070 */
[----:B------:R-:W-:-:S02]  /*58f0*/  IMAD.IADD R2, R11, 0x1, R27 ;  /* 0x000000010b027824 */ /* 0x000fc400078e021b */
[----:B------:R-:W-:Y:S01]  /*5900*/  @!P2 IMAD R11, R4, UR9, R7 ;  /* 0x00000009040bac24 */ /* 0x000fe2000f8e0207 */
[----:B-----5:R2:W-:Y:S02]  /*5910*/  @!P4 STS.128 [R3], R16 ;  /* 0x000000100300c388 */ /* 0x0205e40000000c00 */
[----:B------:R-:W-:Y:S01]  /*5920*/  ISETP.GE.U32.AND.EX P5, PT, R2, UR13, PT, P5 ;  /* 0x0000000d02007c0c */ /* 0x000fe2000bfa6150 */
[----:B-1----:R-:W-:-:S04]  /*5930*/  IMAD.WIDE.U32 R12, R0, UR5, R24 ;  /* 0x00000005000c7c25 */ /* 0x002fc8000f8e0018 */
[----:B------:R-:W-:Y:S01]  /*5940*/  IMAD R15, R0, UR7, RZ ;  /* 0x00000007000f7c24 */ /* 0x000fe2000f8e02ff */
[----:B------:R-:W-:Y:S01]  /*5950*/  ISETP.GE.U32.AND P3, PT, R12, UR12, PT ;  /* 0x0000000c0c007c0c */ /* 0x000fe2000bf66070 */
[----:B--2---:R-:W1:Y:S03]  /*5960*/  @!P0 LDC.64 R16, c[0x0][0x380] ;  /* 0x0000e000ff108b82 */ /* 0x004e660000000a00 */
[----:B------:R-:W-:Y:S01]  /*5970*/  IADD3 R7, PT, PT, R13, R15, RZ ;  /* 0x0000000f0d077210 */ /* 0x000fe20007ffe0ff */
[----:B------:R-:W-:Y:S01]  /*5980*/  UIADD3 UR5, UP0, UPT, UR4, UR5, URZ ;  /* 0x0000000504057290 */ /* 0x000fe2000ff1e0ff */
[----:B------:R-:W-:Y:S02]  /*5990*/  @!P2 IMAD.WIDE.U32 R18, R4, UR14, RZ ;  /* 0x0000000e0412ac25 */ /* 0x000fe4000f8e00ff */
[----:B------:R-:W-:Y:S01]  /*59a0*/  ISETP.GE.U32.AND.EX P3, PT, R7, UR13, PT, P3 ;  /* 0x0000000d07007c0c */ /* 0x000fe2000bf66130 */
[----:B------:R-:W-:Y:S01]  /*59b0*/  UIADD3.X UR7, UPT, UPT, URZ, UR7, URZ, UP0, !UPT ;  /* 0x00000007ff077290 */ /* 0x000fe200087fe4ff */
[----:B------:R0:W-:Y:S01]  /*59c0*/  @!P1 STS.128 [R3], R20 ;  /* 0x0000001403009388 */ /* 0x0001e20000000c00 */
[----:B------:R-:W-:Y:S01]  /*59d0*/  @!P2 IADD3 R4, PT, PT, R19, R11, RZ ;  /* 0x0000000b1304a210 */ /* 0x000fe20007ffe0ff */
[----:B------:R-:W-:-:S04]  /*59e0*/  IMAD.WIDE.U32 R14, R0, UR5, R24 ;  /* 0x00000005000e7c25 */ /* 0x000fc8000f8e0018 */
[----:B------:R-:W-:Y:S02]  /*59f0*/  IMAD R11, R0, UR7, RZ ;  /* 0x00000007000b7c24 */ /* 0x000fe4000f8e02ff */
[----:B------:R-:W-:Y:S01]  /*5a00*/  @!P0 IMAD R5, R5, UR14, RZ ;  /* 0x0000000e05058c24 */ /* 0x000fe2000f8e02ff */
[----:B0-----:R-:W-:-:S04]  /*5a10*/  @!P2 LEA R20, P1, R18, R8, 0x4 ;  /* 0x000000081214a211 */ /* 0x001fc800078220ff */
[----:B------:R-:W-:Y:S02]  /*5a20*/  @!P2 LEA.HI.X R21, R18, R9, R4, 0x4, P1 ;  /* 0x000000091215a211 */ /* 0x000fe400008f2404 */
[----:B------:R-:W0:Y:S01]  /*5a30*/  @!P5 LDC.64 R8, c[0x0][0x380] ;  /* 0x0000e000ff08db82 */ /* 0x000e220000000a00 */
[----:B------:R-:W-:Y:S01]  /*5a40*/  ISETP.GE.U32.AND P4, PT, R14, UR12, PT ;  /* 0x0000000c0e007c0c */ /* 0x000fe2000bf86070 */
[C---:B------:R-:W-:Y:S01]  /*5a50*/  @!P0 IMAD R13, R6.reuse, UR9, R5 ;  /* 0x00000009060d8c24 */ /* 0x040fe2000f8e0205 */
[----:B------:R-:W-:Y:S01]  /*5a60*/  IADD3 R11, PT, PT, R15, R11, RZ ;  /* 0x0000000b0f0b7210 */ /* 0x000fe20007ffe0ff */
[----:B------:R-:W-:-:S04]  /*5a70*/  @!P0 IMAD.WIDE.U32 R4, R6, UR14, RZ ;  /* 0x0000000e06048c25 */ /* 0x000fc8000f8e00ff */
[----:B------:R-:W2:Y:S01]  /*5a80*/  @!P3 LDC.64 R18, c[0x0][0x380] ;  /* 0x0000e000ff12bb82 */ /* 0x000ea20000000a00 */
[----:B------:R-:W-:Y:S01]  /*5a90*/  ISETP.GE.U32.AND.EX P4, PT, R11, UR13, PT, P4 ;  /* 0x0000000d0b007c0c */ /* 0x000fe2000bf86140 */
[----:B------:R-:W-:Y:S01]  /*5aa0*/  @!P0 IMAD.IADD R5, R5, 0x1, R13 ;  /* 0x0000000105058824 */ /* 0x000fe200078e020d */
[----:B-1----:R-:W-:Y:S01]  /*5ab0*/  @!P0 LEA R22, P1, R4, R16, 0x4 ;  /* 0x0000001004168211 */ /* 0x002fe200078220ff */
[----:B------:R-:W-:-:S03]  /*5ac0*/  @!P5 IMAD R13, R2, UR14, RZ ;  /* 0x0000000e020ddc24 */ /* 0x000fc6000f8e02ff */
[----:B------:R-:W-:Y:S01]  /*5ad0*/  @!P0 LEA.HI.X R23, R4, R17, R5, 0x4, P1 ;  /* 0x0000001104178211 */ /* 0x000fe200008f2405 */
[----:B------:R-:W-:Y:S02]  /*5ae0*/  @!P5 IMAD R2, R10, UR9, R13 ;  /* 0x000000090a02dc24 */ /* 0x000fe4000f8e020d */
[----:B------:R-:W-:Y:S02]  /*5af0*/  @!P3 IMAD R13, R7, UR14, RZ ;  /* 0x0000000e070dbc24 */ /* 0x000fe4000f8e02ff */
[----:B------:R1:W3:Y:S01]  /*5b00*/  @!P2 LDG.E.128 R4, desc[UR10][R20.64] ;  /* 0x0000000a1404a981 */ /* 0x0002e2000c1e1d00 */
[----:B------:R-:W-:Y:S01]  /*5b10*/  @!P3 IMAD.WIDE.U32 R26, R12, UR14, RZ ;  /* 0x0000000e0c1abc25 */ /* 0x000fe2000f8e00ff */
[----:B------:R-:W4:Y:S03]  /*5b20*/  @!P4 LDC.64 R16, c[0x0][0x380] ;  /* 0x0000e000ff10cb82 */ /* 0x000f260000000a00 */
[----:B-1----:R-:W-:-:S04]  /*5b30*/  @!P5 IMAD.WIDE.U32 R20, R10, UR14, RZ ;  /* 0x0000000e0a14dc25 */ /* 0x002fc8000f8e00ff */
[----:B------:R-:W-:Y:S01]  /*5b40*/  @!P3 IMAD R10, R12, UR9, R13 ;  /* 0x000000090c0abc24 */ /* 0x000fe2000f8e020d */
[----:B0-----:R-:W-:Y:S02]  /*5b50*/  @!P5 LEA R12, P1, R20, R8, 0x4 ;  /* 0x00000008140cd211 */ /* 0x001fe400078220ff */
[----:B------:R-:W-:Y:S01]  /*5b60*/  @!P5 IADD3 R2, PT, PT, R21, R2, RZ ;  /* 0x000000021502d210 */ /* 0x000fe20007ffe0ff */
[----:B------:R-:W-:Y:S01]  /*5b70*/  @!P4 IMAD R11, R11, UR14, RZ ;  /* 0x0000000e0b0bcc24 */ /* 0x000fe2000f8e02ff */
[----:B------:R-:W-:Y:S02]  /*5b80*/  @!P3 IADD3 R10, PT, PT, R27, R10, RZ ;  /* 0x0000000a1b0ab210 */ /* 0x000fe40007ffe0ff */
[----:B--2---:R-:W-:Y:S02]  /*5b90*/  @!P3 LEA R18, P6, R26, R18, 0x4 ;  /* 0x000000121a12b211 */ /* 0x004fe400078c20ff */
[----:B------:R-:W-:Y:S01]  /*5ba0*/  @!P5 LEA.HI.X R13, R20, R9, R2, 0x4, P1 ;  /* 0x00000009140dd211 */ /* 0x000fe200008f2402 */
[----:B------:R-:W-:Y:S01]  /*5bb0*/  @!P4 IMAD R2, R14, UR9, R11 ;  /* 0x000000090e02cc24 */ /* 0x000fe2000f8e020b */
[----:B------:R-:W-:-:S02]  /*5bc0*/  @!P3 LEA.HI.X R19, R26, R19, R10, 0x4, P6 ;  /* 0x000000131a13b211 */ /* 0x000fc400030f240a */
[----:B------:R0:W2:Y:S02]  /*5bd0*/  @!P0 LDG.E.128 R8, desc[UR10][R22.64] ;  /* 0x0000000a16088981 */ /* 0x0000a4000c1e1d00 */
[----:B0-----:R-:W-:Y:S02]  /*5be0*/  @!P4 IMAD.WIDE.U32 R22, R14, UR14, RZ ;  /* 0x0000000e0e16cc25 */ /* 0x001fe4000f8e00ff */
[----:B------:R-:W5:Y:S01]  /*5bf0*/  @!P5 LDG.E.128 R12, desc[UR10][R12.64] ;  /* 0x0000000a0c0cd981 */ /* 0x000f62000c1e1d00 */
[----:B----4-:R-:W-:Y:S02]  /*5c00*/  @!P4 LEA R20, P1, R22, R16, 0x4 ;  /* 0x000000101614c211 */ /* 0x010fe400078220ff */
[----:B------:R-:W-:-:S04]  /*5c10*/  @!P4 IADD3 R2, PT, PT, R23, R2, RZ ;  /* 0x000000021702c210 */ /* 0x000fc80007ffe0ff */
[----:B------:R-:W-:Y:S02]  /*5c20*/  @!P4 LEA.HI.X R21, R22, R17, R2, 0x4, P1 ;  /* 0x000000111615c211 */ /* 0x000fe400008f2402 */
[----:B------:R-:W4:Y:S04]  /*5c30*/  @!P3 LDG.E.128 R16, desc[UR10][R18.64] ;  /* 0x0000000a1210b981 */ /* 0x000f28000c1e1d00 */
[----:B------:R-:W4:Y:S01]  /*5c40*/  @!P4 LDG.E.128 R20, desc[UR10][R20.64] ;  /* 0x0000000a1414c981 */ /* 0x000f22000c1e1d00 */
[----:B------:R-:W-:-:S04]  /*5c50*/  UIADD3 UR5, UP0, UPT, UR4, UR5, URZ ;  /* 0x0000000504057290 */ /* 0x000fc8000ff1e0ff */
[----:B------:R-:W-:Y:S02]  /*5c60*/  UIADD3.X UR7, UPT, UPT, URZ, UR7, URZ, UP0, !UPT ;  /* 0x00000007ff077290 */ /* 0x000fe400087fe4ff */
[----:B------:R-:W-:-:S04]  /*5c70*/  IMAD.WIDE.U32 R28, R0, UR5, R24 ;  /* 0x00000005001c7c25 */ /* 0x000fc8000f8e0018 */
[----:B------:R-:W-:Y:S01]  /*5c80*/  IMAD R27, R0, UR7, RZ ;  /* 0x00000007001b7c24 */ /* 0x000fe2000f8e02ff */
[----:B------:R-:W-:Y:S01]  /*5c90*/  ISETP.GE.U32.AND P1, PT, R28, UR12, PT ;  /* 0x0000000c1c007c0c */ /* 0x000fe2000bf26070 */
[----:B------:R-:W-:-:S04]  /*5ca0*/  UIADD3 UR5, UP0, UPT, UR4, UR5, URZ ;  /* 0x0000000504057290 */ /* 0x000fc8000ff1e0ff */
[----:B------:R-:W-:Y:S02]  /*5cb0*/  UIADD3.X UR7, UPT, UPT, URZ, UR7, URZ, UP0, !UPT ;  /* 0x00000007ff077290 */ /* 0x000fe400087fe4ff */
[----:B------:R-:W-:-:S04]  /*5cc0*/  UIADD3 UR6, UP0, UPT, UR4, UR5, URZ ;  /* 0x0000000504067290 */ /* 0x000fc8000ff1e0ff */
[----:B------:R-:W-:Y:S01]  /*5cd0*/  UIADD3.X UR8, UPT, UPT, URZ, UR7, URZ, UP0, !UPT ;  /* 0x00000007ff087290 */ /* 0x000fe200087fe4ff */
[----:B---3--:R0:W-:Y:S02]  /*5ce0*/  @!P2 STS.128 [R3], R4 ;  /* 0x000000040300a388 */ /* 0x0081e40000000c00 */
[----:B0-----:R-:W-:-:S05]  /*5cf0*/  IMAD.IADD R5, R29, 0x1, R27 ;  /* 0x000000011d057824 */ /* 0x001fca00078e021b */
[----:B------:R-:W-:Y:S01]  /*5d00*/  ISETP.GE.U32.AND.EX P1, PT, R5, UR13, PT, P1 ;  /* 0x0000000d05007c0c */ /* 0x000fe2000bf26110 */
[----:B------:R-:W-:-:S04]  /*5d10*/  IMAD.WIDE.U32 R6, R0, UR5, R24 ;  /* 0x0000000500067c25 */ /* 0x000fc8000f8e0018 */
[----:B------:R-:W-:Y:S01]  /*5d20*/  IMAD R27, R0, UR7, RZ ;  /* 0x00000007001b7c24 */ /* 0x000fe2000f8e02ff */
[----:B--2---:R0:W-:Y:S04]  /*5d30*/  @!P0 STS.128 [R3], R8 ;  /* 0x0000000803008388 */ /* 0x0041e80000000c00 */
[----:B------:R-:W-:-:S03]  /*5d40*/  IADD3 R2, PT, PT, R7, R27, RZ ;  /* 0x0000001b07027210 */ /* 0x000fc60007ffe0ff */
[----:B------:R-:W1:Y:S01]  /*5d50*/  @!P1 LDC.64 R26, c[0x0][0x380] ;  /* 0x0000e000ff1a9b82 */ /* 0x000e620000000a00 */
[----:B-----5:R-:W-:Y:S01]  /*5d60*/  @!P5 STS.128 [R3], R12 ;  /* 0x0000000c0300d388 */ /* 0x020fe20000000c00 */
[----:B------:R-:W-:-:S04]  /*5d70*/  ISETP.GE.U32.AND P5, PT, R6, UR12, PT ;  /* 0x0000000c06007c0c */ /* 0x000fc8000bfa6070 */
[----:B------:R-:W-:Y:S01]  /*5d80*/  ISETP.GE.U32.AND.EX P5, PT, R2, UR13, PT, P5 ;  /* 0x0000000d02007c0c */ /* 0x000fe2000bfa6150 */
[----:B0-----:R-:W-:Y:S01]  /*5d90*/  IMAD.WIDE.U32 R8, R0, UR6, R24 ;  /* 0x0000000600087c25 */ /* 0x001fe2000f8e0018 */
[----:B------:R-:W-:-:S03]  /*5da0*/  UIADD3 UR6, UP0, UPT, UR4, UR6, URZ ;  /* 0x0000000604067290 */ /* 0x000fc6000ff1e0ff */
[----:B------:R-:W-:Y:S01]  /*5db0*/  IMAD R29, R0, UR8, RZ ;  /* 0x00000008001d7c24 */ /* 0x000fe2000f8e02ff */
[----:B------:R-:W-:Y:S01]  /*5dc0*/  ISETP.GE.U32.AND P0, PT, R8, UR12, PT ;  /* 0x0000000c08007c0c */ /* 0x000fe2000bf06070 */
[----:B------:R-:W-:Y:S01]  /*5dd0*/  @!P1 IMAD R5, R5, UR14, RZ ;  /* 0x0000000e05059c24 */ /* 0x000fe2000f8e02ff */
[----:B------:R-:W-:Y:S01]  /*5de0*/  UIADD3.X UR8, UPT, UPT, URZ, UR8, URZ, UP0, !UPT ;  /* 0x00000008ff087290 */ /* 0x000fe200087fe4ff */
[----:B----4-:R0:W-:Y:S01]  /*5df0*/  @!P3 STS.128 [R3], R16 ;  /* 0x000000100300b388 */ /* 0x0101e20000000c00 */
[----:B------:R-:W-:Y:S01]  /*5e00*/  IADD3 R4, PT, PT, R9, R29, RZ ;  /* 0x0000001d09047210 */ /* 0x000fe20007ffe0ff */
[----:B------:R-:W-:Y:S01]  /*5e10*/  UIADD3 UR5, UP0, UPT, UR4, UR6, URZ ;  /* 0x0000000604057290 */ /* 0x000fe2000ff1e0ff */
[----:B------:R-:W-:Y:S02]  /*5e20*/  @!P1 IMAD R5, R28, UR9, R5 ;  /* 0x000000091c059c24 */ /* 0x000fe4000f8e0205 */
[----:B------:R-:W-:Y:S01]  /*5e30*/  ISETP.GE.U32.AND.EX P0, PT, R4, UR13, PT, P0 ;  /* 0x0000000d04007c0c */ /* 0x000fe2000bf06100 */
[----:B------:R-:W-:-:S04]  /*5e40*/  @!P1 IMAD.WIDE.U32 R28, R28, UR14, RZ ;  /* 0x0000000e1c1c9c25 */ /* 0x000fc8000f8e00ff */
[----:B------:R-:W-:Y:S01]  /*5e50*/  IMAD R9, R0, UR8, RZ ;  /* 0x0000000800097c24 */ /* 0x000fe2000f8e02ff */
[----:B0-----:R-:W0:Y:S01]  /*5e60*/  @!P5 LDC.64 R18, c[0x0][0x380] ;  /* 0x0000e000ff12db82 */ /* 0x001e220000000a00 */
[----:B------:R-:W-:Y:S01]  /*5e70*/  UIADD3.X UR8, UPT, UPT, URZ, UR8, URZ, UP0, !UPT ;  /* 0x00000008ff087290 */ /* 0x000fe200087fe4ff */
[----:B------:R-:W-:Y:S01]  /*5e80*/  @!P1 IMAD.IADD R5, R29, 0x1, R5 ;  /* 0x000000011d059824 */ /* 0x000fe200078e0205 */
[----:B-1----:R-:W-:Y:S01]  /*5e90*/  @!P1 LEA R26, P3, R28, R26, 0x4 ;  /* 0x0000001a1c1a9211 */ /* 0x002fe200078620ff */
[----:B------:R-:W-:-:S03]  /*5ea0*/  IMAD.WIDE.U32 R12, R0, UR6, R24 ;  /* 0x00000006000c7c25 */ /* 0x000fc6000f8e0018 */
[----:B------:R-:W-:Y:S01]  /*5eb0*/  @!P1 LEA.HI.X R27, R28, R27, R5, 0x4, P3 ;  /* 0x0000001b1c1b9211 */ /* 0x000fe200018f2405 */
[----:B------:R-:W-:Y:S01]  /*5ec0*/  IMAD.WIDE.U32 R14, R0, UR5, R24 ;  /* 0x00000005000e7c25 */ /* 0x000fe2000f8e0018 */
[----:B------:R-:W-:Y:S01]  /*5ed0*/  ISETP.GE.U32.AND P2, PT, R12, UR12, PT ;  /* 0x0000000c0c007c0c */ /* 0x000fe2000bf46070 */
[----:B------:R-:W1:Y:S02]  /*5ee0*/  @!P0 LDC.64 R10, c[0x0][0x380] ;  /* 0x0000e000ff0a8b82 */ /* 0x000e640000000a00 */
[----:B------:R-:W-:Y:S01]  /*5ef0*/  IMAD R7, R0, UR8, RZ ;  /* 0x0000000800077c24 */ /* 0x000fe2000f8e02ff */
[----:B------:R-:W-:Y:S01]  /*5f00*/  IADD3 R9, PT, PT, R13, R9, RZ ;  /* 0x000000090d097210 */ /* 0x000fe20007ffe0ff */
[----:B------:R-:W-:Y:S02]  /*5f10*/  @!P5 IMAD R5, R2, UR14, RZ ;  /* 0x0000000e0205dc24 */ /* 0x000fe4000f8e02ff */
[----:B------:R-:W-:Y:S01]  /*5f20*/  @!P0 IMAD R13, R4, UR14, RZ ;  /* 0x0000000e040d8c24 */ /* 0x000fe2000f8e02ff */
[----:B------:R-:W-:Y:S01]  /*5f30*/  IADD3 R2, PT, PT, R15, R7, RZ ;  /* 0x000000070f027210 */ /* 0x000fe20007ffe0ff */
[C---:B------:R-:W-:Y:S01]  /*5f40*/  @!P5 IMAD R4, R6.reuse, UR9, R5 ;  /* 0x000000090604dc24 */ /* 0x040fe2000f8e0205 */
[----:B------:R-:W-:Y:S01]  /*5f50*/  ISETP.GE.U32.AND.EX P2, PT, R9, UR13, PT, P2 ;  /* 0x0000000d09007c0c */ /* 0x000fe2000bf46120 */
[----:B------:R-:W-:Y:S01]  /*5f60*/  @!P5 IMAD.WIDE.U32 R6, R6, UR14, RZ ;  /* 0x0000000e0606dc25 */ /* 0x000fe2000f8e00ff */
[----:B------:R-:W-:Y:S01]  /*5f70*/  ISETP.GE.U32.AND P3, PT, R14, UR12, PT ;  /* 0x0000000c0e007c0c */ /* 0x000fe2000bf66070 */
[----:B------:R0:W-:Y:S02]  /*5f80*/  @!P4 STS.128 [R3], R20 ;  /* 0x000000140300c388 */ /* 0x0001e40000000c00 */
[----:B------:R-:W-:Y:S01]  /*5f90*/  @!P0 IMAD R5, R8, UR9, R13 ;  /* 0x0000000908058c24 */ /* 0x000fe2000f8e020d */
[----:B------:R-:W-:Y:S01]  /*5fa0*/  ISETP.GE.U32.AND.EX P3, PT, R2, UR13, PT, P3 ;  /* 0x0000000d02007c0c */ /* 0x000fe2000bf66130 */
[----:B------:R-:W-:Y:S01]  /*5fb0*/  @!P0 IMAD.WIDE.U32 R28, R8, UR14, RZ ;  /* 0x0000000e081c8c25 */ /* 0x000fe2000f8e00ff */
[----:B------:R-:W-:-:S04]  /*5fc0*/  @!P5 IADD3 R4, PT, PT, R7, R4, RZ ;  /* 0x000000040704d210 */ /* 0x000fc80007ffe0ff */
[----:B------:R-:W-:Y:S01]  /*5fd0*/  @!P0 IADD3 R8, PT, PT, R29, R5, RZ ;  /* 0x000000051d088210 */ /* 0x000fe20007ffe0ff */
[----:B------:R-:W2:Y:S01]  /*5fe0*/  @!P2 LDC.64 R16, c[0x0][0x380] ;  /* 0x0000e000ff10ab82 */ /* 0x000ea20000000a00 */
[----:B0-----:R-:W-:-:S04]  /*5ff0*/  @!P5 LEA R22, P4, R6, R18, 0x4 ;  /* 0x000000120616d211 */ /* 0x001fc800078820ff */
[----:B------:R-:W-:Y:S02]  /*6000*/  @!P5 LEA.HI.X R23, R6, R19, R4, 0x4, P4 ;  /* 0x000000130617d211 */ /* 0x000fe400020f2404 */
[----:B------:R0:W3:Y:S01]  /*6010*/  @!P1 LDG.E.128 R4, desc[UR10][R26.64] ;  /* 0x0000000a1a049981 */ /* 0x0000e2000c1e1d00 */
[----:B------:R-:W4:Y:S01]  /*6020*/  @!P3 LDC.64 R18, c[0x0][0x380] ;  /* 0x0000e000ff12bb82 */ /* 0x000f220000000a00 */
[----:B-1----:R-:W-:Y:S01]  /*6030*/  @!P0 LEA R20, P6, R28, R10, 0x4 ;  /* 0x0000000a1c148211 */ /* 0x002fe200078c20ff */
[----:B------:R-:W-:Y:S02]  /*6040*/  @!P2 IMAD R13, R9, UR14, RZ ;  /* 0x0000000e090dac24 */ /* 0x000fe4000f8e02ff */
[----:B------:R-:W-:Y:S01]  /*6050*/  @!P3 IMAD R15, R2, UR14, RZ ;  /* 0x0000000e020fbc24 */ /* 0x000fe2000f8e02ff */
[----:B------:R-:W-:Y:S01]  /*6060*/  @!P0 LEA.HI.X R21, R28, R11, R8, 0x4, P6 ;  /* 0x0000000b1c158211 */ /* 0x000fe200030f2408 */
[----:B------:R-:W-:Y:S01]  /*6070*/  @!P2 IMAD R13, R12, UR9, R13 ;  /* 0x000000090c0dac24 */ /* 0x000fe2000f8e020d */
[----:B------:R1:W5:Y:S01]  /*6080*/  @!P5 LDG.E.128 R8, desc[UR10][R22.64] ;  /* 0x0000000a1608d981 */ /* 0x000362000c1e1d00 */
[----:B------:R-:W-:-:S02]  /*6090*/  @!P3 IMAD R2, R14, UR9, R15 ;  /* 0x000000090e02bc24 */ /* 0x000fc4000f8e020f */
[----:B0-----:R-:W-:-:S04]  /*60a0*/  @!P3 IMAD.WIDE.U32 R26, R14, UR14, RZ ;  /* 0x0000000e0e1abc25 */ /* 0x001fc8000f8e00ff */
[----:B-1----:R-:W-:-:S04]  /*60b0*/  @!P2 IMAD.WIDE.U32 R22, R12, UR14, RZ ;  /* 0x0000000e0c16ac25 */ /* 0x002fc8000f8e00ff */
[----:B------:R-:W-:Y:S01]  /*60c0*/  @!P2 IMAD.IADD R28, R23, 0x1, R13 ;  /* 0x00000001171ca824 */ /* 0x000fe200078e020d */
[C---:B--2---:R-:W-:Y:S01]  /*60d0*/  @!P2 LEA R16, P4, R22.reuse, R16, 0x4 ;  /* 0x000000101610a211 */ /* 0x044fe200078820ff */
[----:B------:R4:W2:Y:S01]  /*60e0*/  @!P0 LDG.E.128 R12, desc[UR10][R20.64] ;  /* 0x0000000a140c8981 */ /* 0x0008a2000c1e1d00 */
[----:B------:R-:W-:Y:S02]  /*60f0*/  @!P3 IADD3 R2, PT, PT, R27, R2, RZ ;  /* 0x000000021b02b210 */ /* 0x000fe40007ffe0ff */
[----:B------:R-:W-:Y:S02]  /*6100*/  @!P2 LEA.HI.X R17, R22, R17, R28, 0x4, P4 ;  /* 0x000000111611a211 */ /* 0x000fe400020f241c */
[----:B----4-:R-:W-:-:S04]  /*6110*/  @!P3 LEA R20, P4, R26, R18, 0x4 ;  /* 0x000000121a14b211 */ /* 0x010fc800078820ff */
[----:B------:R-:W-:Y:S02]  /*6120*/  @!P3 LEA.HI.X R21, R26, R19, R2, 0x4, P4 ;  /* 0x000000131a15b211 */ /* 0x000fe400020f2402 */
[----:B------:R-:W4:Y:S04]  /*6130*/  @!P2 LDG.E.128 R16, desc[UR10][R16.64] ;  /* 0x0000000a1010a981 */ /* 0x000f28000c1e1d00 */
[----:B------:R-:W4:Y:S01]  /*6140*/  @!P3 LDG.E.128 R20, desc[UR10][R20.64] ;  /* 0x0000000a1414b981 */ /* 0x000f22000c1e1d00 */
[----:B------:R-:W-:-:S04]  /*6150*/  UIADD3 UR5, UP0, UPT, UR4, UR5, URZ ;  /* 0x0000000504057290 */ /* 0x000fc8000ff1e0ff */
[----:B------:R-:W-:Y:S02]  /*6160*/  UIADD3.X UR8, UPT, UPT, URZ, UR8, URZ, UP0, !UPT ;  /* 0x00000008ff087290 */ /* 0x000fe400087fe4ff */
[----:B------:R-:W-:-:S04]  /*6170*/  UIADD3 UR6, UP0, UPT, UR4, UR5, URZ ;  /* 0x0000000504067290 */ /* 0x000fc8000ff1e0ff */
[C---:B------:R-:W-:Y:S01]  /*6180*/  IMAD R27, R0.reuse, UR8, RZ ;  /* 0x00000008001b7c24 */ /* 0x040fe2000f8e02ff */
[----:B------:R-:W-:Y:S01]  /*6190*/  UIADD3.X UR8, UPT, UPT, URZ, UR8, URZ, UP0, !UPT ;  /* 0x00000008ff087290 */ /* 0x000fe200087fe4ff */
[----:B---3--:R0:W-:Y:S02]  /*61a0*/  @!P1 STS.128 [R3], R4 ;  /* 0x0000000403009388 */ /* 0x0081e40000000c00 */
[----:B0-----:R-:W-:-:S03]  /*61b0*/  IMAD.WIDE.U32 R4, R0, UR5, R24 ;  /* 0x0000000500047c25 */ /* 0x001fc6000f8e0018 */
[----:B------:R-:W-:Y:S02]  /*61c0*/  ISETP.GE.U32.AND P1, PT, R4, UR12, PT ;  /* 0x0000000c04007c0c */ /* 0x000fe4000bf26070 */
[----:B------:R-:W-:Y:S01]  /*61d0*/  IADD3 R5, PT, PT, R5, R27, RZ ;  /* 0x0000001b05057210 */ /* 0x000fe20007ffe0ff */
[C---:B------:R-:W-:Y:S01]  /*61e0*/  IMAD.WIDE.U32 R6, R0.reuse, UR6, R24 ;  /* 0x0000000600067c25 */ /* 0x040fe2000f8e0018 */
[----:B------:R-:W-:Y:S02]  /*61f0*/  UIADD3 UR5, UP0, UPT, UR4, UR6, URZ ;  /* 0x0000000604057290 */ /* 0x000fe4000ff1e0ff */
[----:B------:R-:W-:Y:S01]  /*6200*/  ISETP.GE.U32.AND.EX P1, PT, R5, UR13, PT, P1 ;  /* 0x0000000d05007c0c */ /* 0x000fe2000bf26110 */
[----:B------:R-:W-:Y:S01]  /*6210*/  IMAD R27, R0, UR8, RZ ;  /* 0x00000008001b7c24 */ /* 0x000fe2000f8e02ff */
[----:B------:R-:W-:Y:S01]  /*6220*/  ISETP.GE.U32.AND P4, PT, R6, UR12, PT ;  /* 0x0000000c06007c0c */ /* 0x000fe2000bf86070 */
[----:B------:R-:W-:-:S03]  /*6230*/  UIADD3.X UR8, UPT, UPT, URZ, UR8, URZ, UP0, !UPT ;  /* 0x00000008ff087290 */ /* 0x000fc600087fe4ff */
[----:B------:R-:W-:Y:S01]  /*6240*/  IADD3 R2, PT, PT, R7, R27, RZ ;  /* 0x0000001b07027210 */ /* 0x000fe20007ffe0ff */
[----:B-----5:R0:W-:Y:S03]  /*6250*/  @!P5 STS.128 [R3], R8 ;  /* 0x000000080300d388 */ /* 0x0201e60000000c00 */
[----:B------:R-:W-:Y:S01]  /*6260*/  ISETP.GE.U32.AND.EX P4, PT, R2, UR13, PT, P4 ;  /* 0x0000000d02007c0c */ /* 0x000fe2000bf86140 */
[C---:B------:R-:W-:Y:S01]  /*6270*/  IMAD R7, R0.reuse, UR8, RZ ;  /* 0x0000000800077c24 */ /* 0x040fe2000f8e02ff */
[----:B--2---:R1:W-:Y:S01]  /*6280*/  @!P0 STS.128 [R3], R12 ;  /* 0x0000000c03008388 */ /* 0x0043e20000000c00 */
[----:B0-----:R-:W-:Y:S01]  /*6290*/  IMAD.WIDE.U32 R8, R0, UR5, R24 ;  /* 0x0000000500087c25 */ /* 0x001fe2000f8e0018 */
[----:B------:R-:W-:Y:S01]  /*62a0*/  UIADD3 UR5, UP0, UPT, UR4, UR5, URZ ;  /* 0x0000000504057290 */ /* 0x000fe2000ff1e0ff */
[----:B------:R-:W0:Y:S02]  /*62b0*/  @!P1 LDC.64 R10, c[0x0][0x380] ;  /* 0x0000e000ff0a9b82 */ /* 0x000e240000000a00 */
[----:B------:R-:W-:Y:S01]  /*62c0*/  IMAD.IADD R7, R9, 0x1, R7 ;  /* 0x0000000109077824 */ /* 0x000fe200078e0207 */
[----:B------:R-:W-:Y:S01]  /*62d0*/  ISETP.GE.U32.AND P0, PT, R8, UR12, PT ;  /* 0x0000000c08007c0c */ /* 0x000fe2000bf06070 */
[----:B------:R-:W-:Y:S01]  /*62e0*/  UIADD3.X UR8, UPT, UPT, URZ, UR8, URZ, UP0, !UPT ;  /* 0x00000008ff087290 */ /* 0x000fe200087fe4ff */
[----:B-1----:R-:W-:-:S02]  /*62f0*/  IMAD.WIDE.U32 R12, R0, UR5, R24 ;  /* 0x00000005000c7c25 */ /* 0x002fc4000f8e0018 */
[----:B------:R-:W-:Y:S01]  /*6300*/  ISETP.GE.U32.AND.EX P0, PT, R7, UR13, PT, P0 ;  /* 0x0000000d07007c0c */ /* 0x000fe2000bf06100 */
[----:B------:R-:W1:Y:S02]  /*6310*/  @!P4 LDC.64 R14, c[0x0][0x380] ;  /* 0x0000e000ff0ecb82 */ /* 0x000e640000000a00 */
[----:B------:R-:W-:Y:S01]  /*6320*/  IMAD R9, R0, UR8, RZ ;  /* 0x0000000800097c24 */ /* 0x000fe2000f8e02ff */
[----:B------:R-:W-:Y:S01]  /*6330*/  ISETP.GE.U32.AND P5, PT, R12, UR12, PT ;  /* 0x0000000c0c007c0c */ /* 0x000fe2000bfa6070 */
[----:B------:R-:W-:Y:S01]  /*6340*/  @!P1 IMAD R5, R5, UR14, RZ ;  /* 0x0000000e05059c24 */ /* 0x000fe2000f8e02ff */
[----:B----4-:R2:W-:Y:S02]  /*6350*/  @!P2 STS.128 [R3], R16 ;  /* 0x000000100300a388 */ /* 0x0105e40000000c00 */
[----:B------:R-:W-:Y:S01]  /*6360*/  IADD3 R9, PT, PT, R13, R9, RZ ;  /* 0x000000090d097210 */ /* 0x000fe20007ffe0ff */
[----:B------:R-:W-:Y:S01]  /*6370*/  UIADD3 UR5, UP0, UPT, UR4, UR5, URZ ;  /* 0x0000000504057290 */ /* 0x000fe2000ff1e0ff */
[----:B------:R3:W-:Y:S01]  /*6380*/  @!P3 STS.128 [R3], R20 ;  /* 0x000000140300b388 */ /* 0x0007e20000000c00 */
[----:B------:R-:W-:Y:S01]  /*6390*/  @!P1 IMAD R5, R4, UR9, R5 ;  /* 0x0000000904059c24 */ /* 0x000fe2000f8e0205 */
[----:B------:R-:W-:Y:S01]  /*63a0*/  ISETP.GE.U32.AND.EX P5, PT, R9, UR13, PT, P5 ;  /* 0x0000000d09007c0c */ /* 0x000fe2000bfa6150 */
[----:B------:R-:W-:Y:S01]  /*63b0*/  UIADD3.X UR8, UPT, UPT, URZ, UR8, URZ, UP0, !UPT ;  /* 0x00000008ff087290 */ /* 0x000fe200087fe4ff */
[----:B------:R-:W-:-:S02]  /*63c0*/  @!P4 IMAD R13, R2, UR14, RZ ;  /* 0x0000000e020dcc24 */ /* 0x000fc4000f8e02ff */
[----:B------:R-:W-:Y:S01]  /*63d0*/  @!P4 IMAD.WIDE.U32 R26, R6, UR14, RZ ;  /* 0x0000000e061acc25 */ /* 0x000fe2000f8e00ff */
[----:B--2---:R-:W2:Y:S03]  /*63e0*/  @!P0 LDC.64 R18, c[0x0][0x380] ;  /* 0x0000e000ff128b82 */ /* 0x004ea60000000a00 */
[----:B---3--:R-:W-:-:S03]  /*63f0*/  @!P1 IMAD.WIDE.U32 R20, R4, UR14, RZ ;  /* 0x0000000e04149c25 */ /* 0x008fc6000f8e00ff */
[----:B0-----:R-:W-:Y:S02]  /*6400*/  @!P1 LEA R4, P2, R20, R10, 0x4 ;  /* 0x0000000a14049211 */ /* 0x001fe400078420ff */
[----:B------:R-:W-:Y:S01]  /*6410*/  @!P1 IADD3 R5, PT, PT, R21, R5, RZ ;  /* 0x0000000515059210 */ /* 0x000fe20007ffe0ff */
[----:B------:R-:W-:Y:S02]  /*6420*/  @!P4 IMAD R2, R6, UR9, R13 ;  /* 0x000000090602cc24 */ /* 0x000fe4000f8e020d */
[----:B------:R-:W-:Y:S01]  /*6430*/  IMAD.WIDE.U32 R16, R0, UR5, R24 ;  /* 0x0000000500107c25 */ /* 0x000fe2000f8e0018 */
[----:B------:R-:W-:Y:S02]  /*6440*/  @!P1 LEA.HI.X R5, R20, R11, R5, 0x4, P2 ;  /* 0x0000000b14059211 */ /* 0x000fe400010f2405 */
[----:B------:R-:W0:Y:S01]  /*6450*/  @!P5 LDC.64 R20, c[0x0][0x380] ;  /* 0x0000e000ff14db82 */ /* 0x000e220000000a00 */
[----:B------:R-:W-:Y:S01]  /*6460*/  IMAD R11, R0, UR8, RZ ;  /* 0x00000008000b7c24 */ /* 0x000fe2000f8e02ff */
[----:B------:R-:W-:-:S02]  /*6470*/  @!P4 IADD3 R6, PT, PT, R27, R2, RZ ;  /* 0x000000021b06c210 */ /* 0x000fc40007ffe0ff */
[----:B------:R-:W-:Y:S01]  /*6480*/  ISETP.GE.U32.AND P2, PT, R16, UR12, PT ;  /* 0x0000000c10007c0c */ /* 0x000fe2000bf46070 */
[----:B------:R-:W-:Y:S01]  /*6490*/  IMAD.IADD R2, R17, 0x1, R11 ;  /* 0x0000000111027824 */ /* 0x000fe200078e020b */
[----:B-1----:R-:W-:Y:S01]  /*64a0*/  @!P4 LEA R10, P3, R26, R14, 0x4 ;  /* 0x0000000e1a0ac211 */ /* 0x002fe200078620ff */
[----:B------:R-:W-:-:S03]  /*64b0*/  @!P0 IMAD R13, R7, UR14, RZ ;  /* 0x0000000e070d8c24 */ /* 0x000fc6000f8e02ff */
[----:B------:R-:W-:Y:S02]  /*64c0*/  @!P4 LEA.HI.X R11, R26, R15, R6, 0x4, P3 ;  /* 0x0000000f1a0bc211 */ /* 0x000fe400018f2406 */
[----:B------:R-:W-:Y:S01]  /*64d0*/  ISETP.GE.U32.AND.EX P2, PT, R2, UR13, PT, P2 ;  /* 0x0000000d02007c0c */ /* 0x000fe2000bf46120 */
[----:B------:R-:W3:Y:S01]  /*64e0*/  @!P1 LDG.E.128 R4, desc[UR10][R4.64] ;  /* 0x0000000a04049981 */ /* 0x000ee2000c1e1d00 */
[C---:B------:R-:W-:Y:S02]  /*64f0*/  @!P0 IMAD R13, R8.reuse, UR9, R13 ;  /* 0x00000009080d8c24 */ /* 0x040fe4000f8e020d */
[----:B------:R-:W-:-:S04]  /*6500*/  @!P0 IMAD.WIDE.U32 R22, R8, UR14, RZ ;  /* 0x0000000e08168c25 */ /* 0x000fc8000f8e00ff */
[----:B------:R-:W-:Y:S01]  /*6510*/  @!P5 IMAD R9, R9, UR14, RZ ;  /* 0x0000000e0909dc24 */ /* 0x000fe2000f8e02ff */
[----:B--2---:R-:W-:Y:S02]  /*6520*/  @!P0 LEA R14, P3, R22, R18, 0x4 ;  /* 0x00000012160e8211 */ /* 0x004fe400078620ff */
[----:B------:R-:W-:Y:S01]  /*6530*/  @!P0 IADD3 R13, PT, PT, R23, R13, RZ ;  /* 0x0000000d170d8210 */ /* 0x000fe20007ffe0ff */
[----:B------:R-:W-:-:S03]  /*6540*/  @!P5 IMAD.WIDE.U32 R26, R12, UR14, RZ ;  /* 0x0000000e0c1adc25 */ /* 0x000fc6000f8e00ff */
[----:B------:R-:W-:Y:S01]  /*6550*/  @!P0 LEA.HI.X R15, R22, R19, R13, 0x4, P3 ;  /* 0x00000013160f8211 */ /* 0x000fe200018f240d */
[----:B------:R-:W-:Y:S01]  /*6560*/  @!P5 IMAD R13, R12, UR9, R9 ;  /* 0x000000090c0ddc24 */ /* 0x000fe2000f8e0209 */
[----:B------:R-:W1:Y:S01]  /*6570*/  @!P2 LDC.64 R22, c[0x0][0x380] ;  /* 0x0000e000ff16ab82 */ /* 0x000e620000000a00 */
[----:B0-----:R-:W-:Y:S01]  /*6580*/  @!P5 LEA R18, P3, R26, R20, 0x4 ;  /* 0x000000141a12d211 */ /* 0x001fe200078620ff */
[----:B------:R-:W2:Y:S02]  /*6590*/  @!P4 LDG.E.128 R8, desc[UR10][R10.64] ;  /* 0x0000000a0a08c981 */ /* 0x000ea4000c1e1d00 */
[----:B------:R-:W-:-:S04]  /*65a0*/  @!P5 IADD3 R13, PT, PT, R27, R13, RZ ;  /* 0x0000000d1b0dd210 */ /* 0x000fc80007ffe0ff */
[----:B------:R-:W-:Y:S02]  /*65b0*/  @!P5 LEA.HI.X R19, R26, R21, R13, 0x4, P3 ;  /* 0x000000151a13d211 */ /* 0x000fe400018f240d */
[----:B------:R-:W4:Y:S01]  /*65c0*/  @!P0 LDG.E.128 R12, desc[UR10][R14.64] ;  /* 0x0000000a0e0c8981 */ /* 0x000f22000c1e1d00 */
[----:B------:R-:W-:Y:S02]  /*65d0*/  @!P2 IMAD R17, R2, UR14, RZ ;  /* 0x0000000e0211ac24 */ /* 0x000fe4000f8e02ff */
        /* <DEDUP_REMOVED lines=14> */
[----:B0-----:R-:W-:-:S04]  /*66c0*/  IMAD.WIDE.U32 R6, R0, UR5, R24 ;  /* 0x0000000500067c25 */ /* 0x001fc8000f8e0018 */
[----:B------:R-:W-:Y:S01]  /*66d0*/  IMAD.IADD R2, R7, 0x1, R27 ;  /* 0x0000000107027824 */ /* 0x000fe200078e021b */
[----:B------:R-:W-:Y:S01]  /*66e0*/  ISETP.GE.U32.AND P3, PT, R6, UR12, PT ;  /* 0x0000000c06007c0c */ /* 0x000fe2000bf66070 */
[----:B------:R-:W-:-:S03]  /*66f0*/  IMAD.WIDE.U32 R26, R0, UR6, R24 ;  /* 0x00000006001a7c25 */ /* 0x000fc6000f8e0018 */
[----:B------:R-:W-:Y:S02]  /*6700*/  ISETP.GE.U32.AND.EX P3, PT, R2, UR13, PT, P3 ;  /* 0x0000000d02007c0c */ /* 0x000fe4000bf66130 */
[----:B------:R-:W-:Y:S02]  /*6710*/  ISETP.GE.U32.AND P1, PT, R26, UR12, PT ;  /* 0x0000000c1a007c0c */ /* 0x000fe4000bf26070 */
[----:B------:R-:W-:Y:S01]  /*6720*/  IADD3 R4, PT, PT, R27, R29, RZ ;  /* 0x0000001d1b047210 */ /* 0x000fe20007ffe0ff */
[----:B------:R-:W-:-:S03]  /*6730*/  UIADD3 UR6, UP0, UPT, UR4, UR6, URZ ;  /* 0x0000000604067290 */ /* 0x000fc6000ff1e0ff */
[----:B------:R-:W-:Y:S01]  /*6740*/  ISETP.GE.U32.AND.EX P1, PT, R4, UR13, PT, P1 ;  /* 0x0000000d04007c0c */ /* 0x000fe2000bf26110 */
[----:B------:R-:W-:Y:S01]  /*6750*/  UIADD3.X UR8, UPT, UPT, URZ, UR8, URZ, UP0, !UPT ;  /* 0x00000008ff087290 */ /* 0x000fe200087fe4ff */
[----:B--2---:R0:W-:Y:S01]  /*6760*/  @!P4 STS.128 [R3], R8 ;  /* 0x000000080300c388 */ /* 0x0041e20000000c00 */
[----:B------:R-:W-:-:S03]  /*6770*/  UIADD3 UR5, UP0, UPT, UR4, UR6, URZ ;  /* 0x0000000604057290 */ /* 0x000fc6000ff1e0ff */
[----:B----4-:R1:W-:Y:S01]  /*6780*/  @!P0 STS.128 [R3], R12 ;  /* 0x0000000c03008388 */ /* 0x0103e20000000c00 */
[C---:B------:R-:W-:Y:S01]  /*6790*/  IMAD R5, R0.reuse, UR8, RZ ;  /* 0x0000000800057c24 */ /* 0x040fe2000f8e02ff */
[----:B------:R-:W-:Y:S01]  /*67a0*/  UIADD3.X UR8, UPT, UPT, URZ, UR8, URZ, UP0, !UPT ;  /* 0x00000008ff087290 */ /* 0x000fe200087fe4ff */
[--C-:B0-----:R-:W-:Y:S01]  /*67b0*/  IMAD.WIDE.U32 R8, R0, UR6, R24.reuse ;  /* 0x0000000600087c25 */ /* 0x101fe2000f8e0018 */
[----:B-1----:R-:W0:Y:S02]  /*67c0*/  @!P3 LDC.64 R12, c[0x0][0x380] ;  /* 0x0000e000ff0cbb82 */ /* 0x002e240000000a00 */
[----:B------:R-:W-:Y:S02]  /*67d0*/  ISETP.GE.U32.AND P4, PT, R8, UR12, PT ;  /* 0x0000000c08007c0c */ /* 0x000fe4000bf86070 */
[----:B------:R-:W-:Y:S01]  /*67e0*/  IADD3 R5, PT, PT, R9, R5, RZ ;  /* 0x0000000509057210 */ /* 0x000fe20007ffe0ff */
[----:B------:R-:W-:-:S03]  /*67f0*/  IMAD.WIDE.U32 R10, R0, UR5, R24 ;  /* 0x00000005000a7c25 */ /* 0x000fc6000f8e0018 */
[----:B------:R-:W1:Y:S01]  /*6800*/  @!P1 LDC.64 R14, c[0x0][0x380] ;  /* 0x0000e000ff0e9b82 */ /* 0x000e620000000a00 */
[----:B------:R-:W-:Y:S01]  /*6810*/  IMAD R9, R0, UR8, RZ ;  /* 0x0000000800097c24 */ /* 0x000fe2000f8e02ff */
[----:B------:R-:W-:Y:S01]  /*6820*/  ISETP.GE.U32.AND.EX P4, PT, R5, UR13, PT, P4 ;  /* 0x0000000d05007c0c */ /* 0x000fe2000bf86140 */
[----:B------:R-:W-:Y:S01]  /*6830*/  @!P3 IMAD R7, R2, UR14, RZ ;  /* 0x0000000e0207bc24 */ /* 0x000fe2000f8e02ff */
[----:B------:R-:W-:Y:S02]  /*6840*/  ISETP.GE.U32.AND P0, PT, R10, UR12, PT ;  /* 0x0000000c0a007c0c */ /* 0x000fe4000bf06070 */
[----:B------:R-:W-:Y:S01]  /*6850*/  IADD3 R2, PT, PT, R11, R9, RZ ;  /* 0x000000090b027210 */ /* 0x000fe20007ffe0ff */
[C---:B------:R-:W-:Y:S01]  /*6860*/  @!P3 IMAD R7, R6.reuse, UR9, R7 ;  /* 0x000000090607bc24 */ /* 0x040fe2000f8e0207 */
[----:B------:R-:W-:Y:S01]  /*6870*/  UIADD3 UR5, UP0, UPT, UR4, UR5, URZ ;  /* 0x0000000504057290 */ /* 0x000fe2000ff1e0ff */
[----:B------:R-:W-:Y:S01]  /*6880*/  @!P3 IMAD.WIDE.U32 R28, R6, UR14, RZ ;  /* 0x0000000e061cbc25 */ /* 0x000fe2000f8e00ff */
[----:B------:R-:W-:Y:S01]  /*6890*/  ISETP.GE.U32.AND.EX P0, PT, R2, UR13, PT, P0 ;  /* 0x0000000d02007c0c */ /* 0x000fe2000bf06100 */
[----:B-----5:R2:W-:Y:S02]  /*68a0*/  @!P5 STS.128 [R3], R16 ;  /* 0x000000100300d388 */ /* 0x0205e40000000c00 */
[----:B------:R-:W-:Y:S01]  /*68b0*/  @!P1 IMAD R9, R4, UR14, RZ ;  /* 0x0000000e04099c24 */ /* 0x000fe2000f8e02ff */
[----:B------:R-:W-:Y:S01]  /*68c0*/  UIADD3.X UR8, UPT, UPT, URZ, UR8, URZ, UP0, !UPT ;  /* 0x00000008ff087290 */ /* 0x000fe200087fe4ff */
[----:B------:R3:W-:Y:S01]  /*68d0*/  @!P2 STS.128 [R3], R20 ;  /* 0x000000140300a388 */ /* 0x0007e20000000c00 */
[----:B------:R-:W-:Y:S01]  /*68e0*/  @!P3 IMAD.IADD R4, R29, 0x1, R7 ;  /* 0x000000011d04b824 */ /* 0x000fe200078e0207 */
[----:B0-----:R-:W-:Y:S01]  /*68f0*/  @!P3 LEA R6, P2, R28, R12, 0x4 ;  /* 0x0000000c1c06b211 */ /* 0x001fe200078420ff */
[----:B------:R-:W-:-:S03]  /*6900*/  @!P1 IMAD R9, R26, UR9, R9 ;  /* 0x000000091a099c24 */ /* 0x000fc6000f8e0209 */
[----:B------:R-:W-:Y:S02]  /*6910*/  @!P3 LEA.HI.X R7, R28, R13, R4, 0x4, P2 ;  /* 0x0000000d1c07b211 */ /* 0x000fe400010f2404 */
[----:B------:R-:W0:Y:S01]  /*6920*/  @!P0 LDC.64 R12, c[0x0][0x380] ;  /* 0x0000e000ff0c8b82 */ /* 0x000e220000000a00 */
[----:B--2---:R-:W-:-:S07]  /*6930*/  @!P1 IMAD.WIDE.U32 R16, R26, UR14, RZ ;  /* 0x0000000e1a109c25 */ /* 0x004fce000f8e00ff */
[----:B------:R-:W2:Y:S01]  /*6940*/  @!P4 LDC.64 R18, c[0x0][0x380] ;  /* 0x0000e000ff12cb82 */ /* 0x000ea20000000a00 */
[----:B------:R-:W-:Y:S01]  /*6950*/  @!P1 IADD3 R4, PT, PT, R17, R9, RZ ;  /* 0x0000000911049210 */ /* 0x000fe20007ffe0ff */
[----:B---3--:R-:W-:Y:S01]  /*6960*/  IMAD.WIDE.U32 R20, R0, UR5, R24 ;  /* 0x0000000500147c25 */ /* 0x008fe2000f8e0018 */
[----:B-1----:R-:W-:-:S03]  /*6970*/  @!P1 LEA R14, P2, R16, R14, 0x4 ;  /* 0x0000000e100e9211 */ /* 0x002fc600078420ff */
[----:B------:R-:W-:Y:S01]  /*6980*/  IMAD R9, R0, UR8, RZ ;  /* 0x0000000800097c24 */ /* 0x000fe2000f8e02ff */
[----:B------:R-:W-:Y:S01]  /*6990*/  @!P1 LEA.HI.X R15, R16, R15, R4, 0x4, P2 ;  /* 0x0000000f100f9211 */ /* 0x000fe200010f2404 */
[----:B------:R-:W-:Y:S01]  /*69a0*/  @!P4 IMAD R11, R5, UR14, RZ ;  /* 0x0000000e050bcc24 */ /* 0x000fe2000f8e02ff */
[----:B------:R-:W-:Y:S01]  /*69b0*/  ISETP.GE.U32.AND P2, PT, R20, UR12, PT ;  /* 0x0000000c14007c0c */ /* 0x000fe2000bf46070 */
[----:B------:R-:W3:Y:S01]  /*69c0*/  @!P3 LDG.E.128 R4, desc[UR10][R6.64] ;  /* 0x0000000a0604b981 */ /* 0x000ee2000c1e1d00 */
[----:B------:R-:W-:Y:S01]  /*69d0*/  IADD3 R16, PT, PT, R21, R9, RZ ;  /* 0x0000000915107210 */ /* 0x000fe20007ffe0ff */
[----:B------:R-:W-:-:S03]  /*69e0*/  @!P4 IMAD R11, R8, UR9, R11 ;  /* 0x00000009080bcc24 */ /* 0x000fc6000f8e020b */
[----:B------:R-:W-:Y:S01]  /*69f0*/  ISETP.GE.U32.AND.EX P2, PT, R16, UR13, PT, P2 ;  /* 0x0000000d10007c0c */ /* 0x000fe2000bf46120 */
[----:B------:R-:W-:-:S04]  /*6a00*/  @!P4 IMAD.WIDE.U32 R8, R8, UR14, RZ ;  /* 0x0000000e0808cc25 */ /* 0x000fc8000f8e00ff */
[----:B------:R-:W-:Y:S01]  /*6a10*/  @!P0 IMAD R17, R2, UR14, RZ ;  /* 0x0000000e02118c24 */ /* 0x000fe2000f8e02ff */
[----:B------:R-:W-:Y:S02]  /*6a20*/  @!P4 IADD3 R11, PT, PT, R9, R11, RZ ;  /* 0x0000000b090bc210 */ /* 0x000fe40007ffe0ff */
[----:B--2---:R-:W-:Y:S01]  /*6a30*/  @!P4 LEA R28, P5, R8, R18, 0x4 ;  /* 0x00000012081cc211 */ /* 0x004fe200078a20ff */
[----:B------:R-:W-:-:S03]  /*6a40*/  @!P0 IMAD.WIDE.U32 R26, R10, UR14, RZ ;  /* 0x0000000e0a1a8c25 */ /* 0x000fc6000f8e00ff */
[----:B------:R-:W-:Y:S01]  /*6a50*/  @!P4 LEA.HI.X R29, R8, R19, R11, 0x4, P5 ;  /* 0x00000013081dc211 */ /* 0x000fe200028f240b */
[----:B------:R-:W-:Y:S01]  /*6a60*/  @!P0 IMAD R17, R10, UR9, R17 ;  /* 0x000000090a118c24 */ /* 0x000fe2000f8e0211 */
[----:B------:R-:W1:Y:S01]  /*6a70*/  @!P2 LDC.64 R22, c[0x0][0x380] ;  /* 0x0000e000ff16ab82 */ /* 0x000e620000000a00 */
[----:B------:R-:W2:Y:S01]  /*6a80*/  @!P1 LDG.E.128 R8, desc[UR10][R14.64] ;  /* 0x0000000a0e089981 */ /* 0x000ea2000c1e1d00 */
[----:B0-----:R-:W-:Y:S01]  /*6a90*/  @!P0 LEA R18, P5, R26, R12, 0x4 ;  /* 0x0000000c1a128211 */ /* 0x001fe200078a20ff */
[----:B------:R-:W-:-:S05]  /*6aa0*/  @!P0 IMAD.IADD R2, R27, 0x1, R17 ;  /* 0x000000011b028824 */ /* 0x000fca00078e0211 */
[----:B------:R-:W-:Y:S02]  /*6ab0*/  @!P0 LEA.HI.X R19, R26, R13, R2, 0x4, P5 ;  /* 0x0000000d1a138211 */ /* 0x000fe400028f2402 */
[----:B------:R-:W4:Y:S01]  /*6ac0*/  @!P4 LDG.E.128 R12, desc[UR10][R28.64] ;  /* 0x0000000a1c0cc981 */ /* 0x000f22000c1e1d00 */
[----:B------:R-:W-:-:S03]  /*6ad0*/  @!P2 IMAD R21, R16, UR14, RZ ;  /* 0x0000000e1015ac24 */ /* 0x000fc6000f8e02ff */
[----:B------:R-:W5:Y:S01]  /*6ae0*/  @!P0 LDG.E.128 R16, desc[UR10][R18.64] ;  /* 0x0000000a12108981 */ /* 0x000f62000c1e1d00 */
[C---:B------:R-:W-:Y:S02]  /*6af0*/  @!P2 IMAD R27, R20.reuse, UR9, R21 ;  /* 0x00000009141bac24 */ /* 0x040fe4000f8e0215 */
[----:B------:R-:W-:-:S05]  /*6b00*/  @!P2 IMAD.WIDE.U32 R20, R20, UR14, RZ ;  /* 0x0000000e1414ac25 */ /* 0x000fca000f8e00ff */
[----:B------:R-:W-:Y:S02]  /*6b10*/  @!P2 IADD3 R2, PT, PT, R21, R27, RZ ;  /* 0x0000001b1502a210 */ /* 0x000fe40007ffe0ff */
[----:B-1----:R-:W-:-:S04]  /*6b20*/  @!P2 LEA R22, P5, R20, R22, 0x4 ;  /* 0x000000161416a211 */ /* 0x002fc800078a20ff */
        /* <DEDUP_REMOVED lines=21> */
[----:B-1----:R-:W-:Y:S01]  /*6c80*/  IMAD.WIDE.U32 R12, R0, UR5, R24 ;  /* 0x00000005000c7c25 */ /* 0x002fe2000f8e0018 */
[----:B------:R-:W-:Y:S02]  /*6c90*/  UIADD3 UR5, UP0, UPT, UR4, UR5, URZ ;  /* 0x0000000504057290 */ /* 0x000fe4000ff1e0ff */
[----:B------:R-:W-:Y:S01]  /*6ca0*/  ISETP.GE.U32.AND.EX P1, PT, R4, UR13, PT, P1 ;  /* 0x0000000d04007c0c */ /* 0x000fe2000bf26110 */
[----:B------:R-:W-:Y:S01]  /*6cb0*/  IMAD R7, R0, UR8, RZ ;  /* 0x0000000800077c24 */ /* 0x000fe2000f8e02ff */
[----:B------:R-:W-:Y:S01]  /*6cc0*/  UIADD3.X UR8, UPT, UPT, URZ, UR8, URZ, UP0, !UPT ;  /* 0x00000008ff087290 */ /* 0x000fe200087fe4ff */
[----:B------:R-:W-:Y:S01]  /*6cd0*/  @!P3 IMAD R5, R2, UR14, RZ ;  /* 0x0000000e0205bc24 */ /* 0x000fe2000f8e02ff */
[----:B------:R-:W-:Y:S01]  /*6ce0*/  ISETP.GE.U32.AND P4, PT, R12, UR12, PT ;  /* 0x0000000c0c007c0c */ /* 0x000fe2000bf86070 */
[----:B------:R-:W-:Y:S01]  /*6cf0*/  IMAD.IADD R2, R13, 0x1, R7 ;  /* 0x000000010d027824 */ /* 0x000fe200078e0207 */
[----:B------:R-:W-:Y:S01]  /*6d00*/  UIADD3 UR6, UP0, UPT, UR4, UR5, URZ ;  /* 0x0000000504067290 */ /* 0x000fe2000ff1e0ff */
[----:B------:R-:W-:Y:S01]  /*6d10*/  @!P3 IMAD R9, R6, UR9, R5 ;  /* 0x000000090609bc24 */ /* 0x000fe2000f8e0205 */
[----:B-----5:R1:W-:Y:S01]  /*6d20*/  @!P0 STS.128 [R3], R16 ;  /* 0x0000001003008388 */ /* 0x0203e20000000c00 */
[----:B------:R-:W-:-:S04]  /*6d30*/  IMAD.WIDE.U32 R14, R0, UR5, R24 ;  /* 0x00000005000e7c25 */ /* 0x000fc8000f8e0018 */
[----:B------:R-:W-:Y:S01]  /*6d40*/  IMAD R5, R0, UR8, RZ ;  /* 0x0000000800057c24 */ /* 0x000fe2000f8e02ff */
[----:B------:R-:W-:Y:S01]  /*6d50*/  ISETP.GE.U32.AND.EX P4, PT, R2, UR13, PT, P4 ;  /* 0x0000000d02007c0c */ /* 0x000fe2000bf86140 */
[----:B------:R-:W-:Y:S01]  /*6d60*/  UIADD3.X UR8, UPT, UPT, URZ, UR8, URZ, UP0, !UPT ;  /* 0x00000008ff087290 */ /* 0x000fe200087fe4ff */
[----:B------:R-:W-:Y:S02]  /*6d70*/  ISETP.GE.U32.AND P0, PT, R14, UR12, PT ;  /* 0x0000000c0e007c0c */ /* 0x000fe4000bf06070 */
[----:B------:R-:W-:Y:S01]  /*6d80*/  IADD3 R5, PT, PT, R15, R5, RZ ;  /* 0x000000050f057210 */ /* 0x000fe20007ffe0ff */
[----:B-1----:R-:W-:Y:S02]  /*6d90*/  @!P3 IMAD.WIDE.U32 R18, R6, UR14, RZ ;  /* 0x0000000e0612bc25 */ /* 0x002fe4000f8e00ff */
[----:B------:R-:W1:Y:S01]  /*6da0*/  @!P1 LDC.64 R6, c[0x0][0x380] ;  /* 0x0000e000ff069b82 */ /* 0x000e620000000a00 */
[----:B------:R-:W-:Y:S01]  /*6db0*/  ISETP.GE.U32.AND.EX P0, PT, R5, UR13, PT, P0 ;  /* 0x0000000d05007c0c */ /* 0x000fe2000bf06100 */
[----:B------:R-:W-:Y:S01]  /*6dc0*/  IMAD.WIDE.U32 R16, R0, UR6, R24 ;  /* 0x0000000600107c25 */ /* 0x000fe2000f8e0018 */
[----:B0-----:R-:W-:-:S02]  /*6dd0*/  @!P3 LEA R26, P5, R18, R10, 0x4 ;  /* 0x0000000a121ab211 */ /* 0x001fc400078a20ff */
[----:B------:R-:W-:Y:S01]  /*6de0*/  @!P3 IADD3 R9, PT, PT, R19, R9, RZ ;  /* 0x000000091309b210 */ /* 0x000fe20007ffe0ff */
[----:B------:R-:W-:Y:S01]  /*6df0*/  IMAD R15, R0, UR8, RZ ;  /* 0x00000008000f7c24 */ /* 0x000fe2000f8e02ff */
[----:B------:R0:W-:Y:S01]  /*6e00*/  @!P2 STS.128 [R3], R20 ;  /* 0x000000140300a388 */ /* 0x0001e20000000c00 */
[----:B------:R-:W-:Y:S02]  /*6e10*/  ISETP.GE.U32.AND P2, PT, R16, UR12, PT ;  /* 0x0000000c10007c0c */ /* 0x000fe4000bf46070 */
[----:B------:R-:W-:Y:S02]  /*6e20*/  @!P3 LEA.HI.X R27, R18, R11, R9, 0x4, P5 ;  /* 0x0000000b121bb211 */ /* 0x000fe400028f2409 */
[----:B------:R-:W-:Y:S01]  /*6e30*/  IADD3 R9, PT, PT, R17, R15, RZ ;  /* 0x0000000f11097210 */ /* 0x000fe20007ffe0ff */
[----:B------:R-:W2:Y:S01]  /*6e40*/  @!P4 LDC.64 R10, c[0x0][0x380] ;  /* 0x0000e000ff0acb82 */ /* 0x000ea20000000a00 */
[----:B------:R-:W-:Y:S02]  /*6e50*/  @!P1 IMAD R13, R4, UR14, RZ ;  /* 0x0000000e040d9c24 */ /* 0x000fe4000f8e02ff */
[----:B------:R-:W-:-:S02]  /*6e60*/  ISETP.GE.U32.AND.EX P2, PT, R9, UR13, PT, P2 ;  /* 0x0000000d09007c0c */ /* 0x000fc4000bf46120 */
[----:B------:R-:W-:-:S03]  /*6e70*/  @!P1 IMAD R13, R8, UR9, R13 ;  /* 0x00000009080d9c24 */ /* 0x000fc6000f8e020d */
[----:B------:R-:W3:Y:S01]  /*6e80*/  @!P0 LDC.64 R18, c[0x0][0x380] ;  /* 0x0000e000ff128b82 */ /* 0x000ee20000000a00 */
[----:B0-----:R-:W-:-:S04]  /*6e90*/  @!P1 IMAD.WIDE.U32 R20, R8, UR14, RZ ;  /* 0x0000000e08149c25 */ /* 0x001fc8000f8e00ff */
[----:B------:R-:W-:Y:S01]  /*6ea0*/  @!P1 IMAD.IADD R4, R21, 0x1, R13 ;  /* 0x0000000115049824 */ /* 0x000fe200078e020d */
[----:B-1----:R-:W-:Y:S01]  /*6eb0*/  @!P1 LEA R22, P5, R20, R6, 0x4 ;  /* 0x0000000614169211 */ /* 0x002fe200078a20ff */
[----:B------:R-:W-:-:S03]  /*6ec0*/  @!P4 IMAD R13, R2, UR14, RZ ;  /* 0x0000000e020dcc24 */ /* 0x000fc6000f8e02ff */
[----:B------:R-:W-:Y:S01]  /*6ed0*/  @!P1 LEA.HI.X R23, R20, R7, R4, 0x4, P5 ;  /* 0x0000000714179211 */ /* 0x000fe200028f2404 */
[C---:B------:R-:W-:Y:S01]  /*6ee0*/  @!P4 IMAD R2, R12.reuse, UR9, R13 ;  /* 0x000000090c02cc24 */ /* 0x040fe2000f8e020d */
[----:B------:R-:W0:Y:S01]  /*6ef0*/  @!P2 LDC.64 R20, c[0x0][0x380] ;  /* 0x0000e000ff14ab82 */ /* 0x000e220000000a00 */
[----:B------:R-:W-:Y:S02]  /*6f00*/  @!P0 IMAD R13, R5, UR14, RZ ;  /* 0x0000000e050d8c24 */ /* 0x000fe4000f8e02ff */
[----:B------:R1:W4:Y:S01]  /*6f10*/  @!P3 LDG.E.128 R4, desc[UR10][R26.64] ;  /* 0x0000000a1a04b981 */ /* 0x000322000c1e1d00 */
[----:B------:R-:W-:-:S04]  /*6f20*/  @!P4 IMAD.WIDE.U32 R28, R12, UR14, RZ ;  /* 0x0000000e0c1ccc25 */ /* 0x000fc8000f8e00ff */
[----:B------:R-:W-:Y:S01]  /*6f30*/  @!P0 IMAD R17, R14, UR9, R13 ;  /* 0x000000090e118c24 */ /* 0x000fe2000f8e020d */
[----:B--2---:R-:W-:Y:S01]  /*6f40*/  @!P4 LEA R12, P5, R28, R10, 0x4 ;  /* 0x0000000a1c0cc211 */ /* 0x004fe200078a20ff */
[----:B------:R-:W-:Y:S01]  /*6f50*/  @!P0 IMAD.WIDE.U32 R14, R14, UR14, RZ ;  /* 0x0000000e0e0e8c25 */ /* 0x000fe2000f8e00ff */
[----:B------:R-:W-:-:S03]  /*6f60*/  @!P4 IADD3 R2, PT, PT, R29, R2, RZ ;  /* 0x000000021d02c210 */ /* 0x000fc60007ffe0ff */
[----:B------:R-:W-:Y:S01]  /*6f70*/  @!P2 IMAD R29, R9, UR14, RZ ;  /* 0x0000000e091dac24 */ /* 0x000fe2000f8e02ff */
[----:B------:R-:W-:Y:S02]  /*6f80*/  @!P4 LEA.HI.X R13, R28, R11, R2, 0x4, P5 ;  /* 0x0000000b1c0dc211 */ /* 0x000fe400028f2402 */
[----:B---3--:R-:W-:Y:S01]  /*6f90*/  @!P0 LEA R18, P5, R14, R18, 0x4 ;  /* 0x000000120e128211 */ /* 0x008fe200078a20ff */
[----:B------:R-:W2:Y:S01]  /*6fa0*/  @!P1 LDG.E.128 R8, desc[UR10][R22.64] ;  /* 0x0000000a16089981 */ /* 0x000ea2000c1e1d00 */
[----:B------:R-:W-:Y:S01]  /*6fb0*/  @!P0 IADD3 R17, PT, PT, R15, R17, RZ ;  /* 0x000000110f118210 */ /* 0x000fe20007ffe0ff */
[----:B------:R-:W-:-:S03]  /*6fc0*/  @!P2 IMAD R29, R16, UR9, R29 ;  /* 0x00000009101dac24 */ /* 0x000fc6000f8e021d */
[----:B------:R-:W-:Y:S01]  /*6fd0*/  @!P0 LEA.HI.X R19, R14, R19, R17, 0x4, P5 ;  /* 0x000000130e138211 */ /* 0x000fe200028f2411 */
[----:B------:R-:W-:Y:S01]  /*6fe0*/  @!P2 IMAD.WIDE.U32 R16, R16, UR14, RZ ;  /* 0x0000000e1010ac25 */ /* 0x000fe2000f8e00ff */
[----:B------:R-:W3:Y:S02]  /*6ff0*/  @!P4 LDG.E.128 R12, desc[UR10][R12.64] ;  /* 0x0000000a0c0cc981 */ /* 0x000ee4000c1e1d00 */
[----:B0-----:R-:W-:Y:S02]  /*7000*/  @!P2 LEA R20, P5, R16, R20, 0x4 ;  /* 0x000000141014a211 */ /* 0x001fe400078a20ff */
[----:B------:R-:W-:-:S04]  /*7010*/  @!P2 IADD3 R2, PT, PT, R17, R29, RZ ;  /* 0x0000001d1102a210 */ /* 0x000fc80007ffe0ff */
[----:B------:R-:W-:Y:S02]  /*7020*/  @!P2 LEA.HI.X R21, R16, R21, R2, 0x4, P5 ;  /* 0x000000151015a211 */ /* 0x000fe400028f2402 */
[----:B------:R-:W5:Y:S04]  /*7030*/  @!P0 LDG.E.128 R16, desc[UR10][R18.64] ;  /* 0x0000000a12108981 */ /* 0x000f68000c1e1d00 */
[----:B------:R-:W5:Y:S01]  /*7040*/  @!P2 LDG.E.128 R20, desc[UR10][R20.64] ;  /* 0x0000000a1414a981 */ /* 0x000f62000c1e1d00 */
[----:B------:R-:W-:-:S04]  /*7050*/  UIADD3 UR6, UP0, UPT, UR4, UR6, URZ ;  /* 0x0000000604067290 */ /* 0x000fc8000ff1e0ff */
[----:B------:R-:W-:-:S06]  /*7060*/  UIADD3.X UR8, UPT, UPT, URZ, UR8, URZ, UP0, !UPT ;  /* 0x00000008ff087290 */ /* 0x000fcc00087fe4ff */
[C---:B-1----:R-:W-:Y:S01]  /*7070*/  IMAD R27, R0.reuse, UR8, RZ ;  /* 0x00000008001b7c24 */ /* 0x042fe2000f8e02ff */
[----:B----4-:R0:W-:Y:S02]  /*7080*/  @!P3 STS.128 [R3], R4 ;  /* 0x000000040300b388 */ /* 0x0101e40000000c00 */
        /* <DEDUP_REMOVED lines=8> */
[C---:B------:R-:W-:Y:S01]  /*7110*/  IMAD R5, R0.reuse, UR8, RZ ;  /* 0x0000000800057c24 */ /* 0x040fe2000f8e02ff */
[----:B------:R-:W-:Y:S01]  /*7120*/  UIADD3.X UR8, UPT, UPT, URZ, UR8, URZ, UP0, !UPT ;  /* 0x00000008ff087290 */ /* 0x000fe200087fe4ff */
[----:B---3--:R1:W-:Y:S05]  /*7130*/  @!P4 STS.128 [R3], R12 ;  /* 0x0000000c0300c388 */ /* 0x0083ea0000000c00 */
[----:B------:R-:W-:-:S02]  /*7140*/  IMAD R7, R0, UR8, RZ ;  /* 0x0000000800077c24 */ /* 0x000fc4000f8e02ff */
[----:B0-----:R-:W-:-:S04]  /*7150*/  IMAD.WIDE.U32 R8, R0, UR6, R24 ;  /* 0x0000000600087c25 */ /* 0x001fc8000f8e0018 */
[----:B------:R-:W-:Y:S01]  /*7160*/  IMAD.WIDE.U32 R10, R0, UR5, R24 ;  /* 0x00000005000a7c25 */ /* 0x000fe2000f8e0018 */
[----:B------:R-:W-:Y:S01]  /*7170*/  ISETP.GE.U32.AND P1, PT, R8, UR12, PT ;  /* 0x0000000c08007c0c */ /* 0x000fe2000bf26070 */
[----:B-1----:R-:W0:Y:S01]  /*7180*/  @!P3 LDC.64 R12, c[0x0][0x380] ;  /* 0x0000e000ff0cbb82 */ /* 0x002e220000000a00 */
[----:B------:R-:W-:Y:S01]  /*7190*/  IADD3 R5, PT, PT, R9, R5, RZ ;  /* 0x0000000509057210 */ /* 0x000fe20007ffe0ff */
[----:B------:R-:W-:Y:S01]  /*71a0*/  UIADD3 UR5, UP0, UPT, UR4, UR5, URZ ;  /* 0x0000000504057290 */ /* 0x000fe2000ff1e0ff */
[----:B------:R-:W-:Y:S02]  /*71b0*/  ISETP.GE.U32.AND P4, PT, R10, UR12, PT ;  /* 0x0000000c0a007c0c */ /* 0x000fe4000bf86070 */
[----:B------:R-:W-:Y:S02]  /*71c0*/  ISETP.GE.U32.AND.EX P1, PT, R5, UR13, PT, P1 ;  /* 0x0000000d05007c0c */ /* 0x000fe4000bf26110 */
[----:B------:R-:W-:Y:S01]  /*71d0*/  IADD3 R4, PT, PT, R11, R7, RZ ;  /* 0x000000070b047210 */ /* 0x000fe20007ffe0ff */
[----:B-----5:R1:W-:Y:S01]  /*71e0*/  @!P0 STS.128 [R3], R16 ;  /* 0x0000001003008388 */ /* 0x0203e20000000c00 */
[----:B------:R-:W-:-:S02]  /*71f0*/  UIADD3.X UR8, UPT, UPT, URZ, UR8, URZ, UP0, !UPT ;  /* 0x00000008ff087290 */ /* 0x000fc400087fe4ff */
[----:B------:R-:W-:Y:S01]  /*7200*/  ISETP.GE.U32.AND.EX P0, PT, R4, UR13, PT, P4 ;  /* 0x0000000d04007c0c */ /* 0x000fe2000bf06140 */
[----:B------:R-:W-:Y:S01]  /*7210*/  IMAD.WIDE.U32 R14, R0, UR5, R24 ;  /* 0x00000005000e7c25 */ /* 0x000fe2000f8e0018 */
[----:B------:R-:W-:-:S03]  /*7220*/  UIADD3 UR6, UP0, UPT, UR4, UR5, URZ ;  /* 0x0000000504067290 */ /* 0x000fc6000ff1e0ff */
[----:B------:R-:W-:Y:S02]  /*7230*/  IMAD R9, R0, UR8, RZ ;  /* 0x0000000800097c24 */ /* 0x000fe4000f8e02ff */
[----:B------:R-:W-:Y:S01]  /*7240*/  @!P3 IMAD R11, R2, UR14, RZ ;  /* 0x0000000e020bbc24 */ /* 0x000fe2000f8e02ff */
[----:B------:R2:W-:Y:S01]  /*7250*/  @!P2 STS.128 [R3], R20 ;  /* 0x000000140300a388 */ /* 0x0005e20000000c00 */
[----:B------:R-:W-:Y:S01]  /*7260*/  ISETP.GE.U32.AND P2, PT, R14, UR12, PT ;  /* 0x0000000c0e007c0c */ /* 0x000fe2000bf46070 */
[----:B-1----:R-:W1:Y:S01]  /*7270*/  @!P1 LDC.64 R18, c[0x0][0x380] ;  /* 0x0000e000ff129b82 */ /* 0x002e620000000a00 */
[----:B------:R-:W-:Y:S01]  /*7280*/  @!P3 IMAD R11, R6, UR9, R11 ;  /* 0x00000009060bbc24 */ /* 0x000fe2000f8e020b */
[----:B------:R-:W-:Y:S01]  /*7290*/  IADD3 R9, PT, PT, R15, R9, RZ ;  /* 0x000000090f097210 */ /* 0x000fe20007ffe0ff */
[----:B------:R-:W-:-:S03]  /*72a0*/  UIADD3.X UR7, UPT, UPT, URZ, UR8, URZ, UP0, !UPT ;  /* 0x00000008ff077290 */ /* 0x000fc600087fe4ff */
[----:B------:R-:W-:Y:S01]  /*72b0*/  ISETP.GE.U32.AND.EX P2, PT, R9, UR13, PT, P2 ;  /* 0x0000000d09007c0c */ /* 0x000fe2000bf46120 */
[----:B--2---:R-:W-:Y:S02]  /*72c0*/  @!P3 IMAD.WIDE.U32 R20, R6, UR14, RZ ;  /* 0x0000000e0614bc25 */ /* 0x004fe4000f8e00ff */
[----:B------:R-:W2:Y:S01]  /*72d0*/  @!P0 LDC.64 R6, c[0x0][0x380] ;  /* 0x0000e000ff068b82 */ /* 0x000ea20000000a00 */
[----:B0-----:R-:W-:Y:S02]  /*72e0*/  @!P3 LEA R22, P5, R20, R12, 0x4 ;  /* 0x0000000c1416b211 */ /* 0x001fe400078a20ff */
[----:B------:R-:W-:Y:S01]  /*72f0*/  @!P3 IADD3 R11, PT, PT, R21, R11, RZ ;  /* 0x0000000b150bb210 */ /* 0x000fe20007ffe0ff */
[----:B------:R-:W-:-:S04]  /*7300*/  IMAD.WIDE.U32 R16, R0, UR6, R24 ;  /* 0x0000000600107c25 */ /* 0x000fc8000f8e0018 */
[----:B------:R-:W-:Y:S01]  /*7310*/  IMAD R15, R0, UR7, RZ ;  /* 0x00000007000f7c24 */ /* 0x000fe2000f8e02ff */
[----:B------:R-:W-:Y:S01]  /*7320*/  @!P3 LEA.HI.X R23, R20, R13, R11, 0x4, P5 ;  /* 0x0000000d1417b211 */ /* 0x000fe200028f240b */
[----:B------:R-:W-:Y:S02]  /*7330*/  @!P1 IMAD R11, R5, UR14, RZ ;  /* 0x0000000e050b9c24 */ /* 0x000fe4000f8e02ff */
[----:B------:R-:W-:Y:S01]  /*7340*/  @!P0 IMAD R13, R4, UR14, RZ ;  /* 0x0000000e040d8c24 */ /* 0x000fe2000f8e02ff */
[----:B------:R-:W-:Y:S01]  /*7350*/  ISETP.GE.U32.AND P4, PT, R16, UR12, PT ;  /* 0x0000000c10007c0c */ /* 0x000fe2000bf86070 */
[----:B------:R-:W-:Y:S02]  /*7360*/  IMAD.IADD R2, R17, 0x1, R15 ;  /* 0x0000000111027824 */ /* 0x000fe400078e020f */
[----:B------:R-:W-:-:S04]  /*7370*/  @!P1 IMAD.WIDE.U32 R4, R8, UR14, RZ ;  /* 0x0000000e08049c25 */ /* 0x000fc8000f8e00ff */
[----:B------:R-:W-:Y:S01]  /*7380*/  @!P1 IMAD R11, R8, UR9, R11 ;  /* 0x00000009080b9c24 */ /* 0x000fe2000f8e020b */
[----:B------:R-:W-:Y:S01]  /*7390*/  ISETP.GE.U32.AND.EX P4, PT, R2, UR13, PT, P4 ;  /* 0x0000000d02007c0c */ /* 0x000fe2000bf86140 */
[C---:B------:R-:W-:Y:S02]  /*73a0*/  @!P0 IMAD R8, R10.reuse, UR9, R13 ;  /* 0x000000090a088c24 */ /* 0x040fe4000f8e020d */
[----:B------:R-:W0:Y:S01]  /*73b0*/  @!P2 LDC.64 R12, c[0x0][0x380] ;  /* 0x0000e000ff0cab82 */ /* 0x000e220000000a00 */
[----:B------:R-:W-:Y:S01]  /*73c0*/  @!P0 IMAD.WIDE.U32 R26, R10, UR14, RZ ;  /* 0x0000000e0a1a8c25 */ /* 0x000fe2000f8e00ff */
[----:B-1----:R-:W-:Y:S02]  /*73d0*/  @!P1 LEA R10, P5, R4, R18, 0x4 ;  /* 0x00000012040a9211 */ /* 0x002fe400078a20ff */
[----:B------:R-:W-:Y:S02]  /*73e0*/  @!P1 IADD3 R5, PT, PT, R5, R11, RZ ;  /* 0x0000000b05059210 */ /* 0x000fe40007ffe0ff */
[----:B------:R-:W-:-:S02]  /*73f0*/  @!P0 IADD3 R8, PT, PT, R27, R8, RZ ;  /* 0x000000081b088210 */ /* 0x000fc40007ffe0ff */
[----:B------:R-:W-:Y:S02]  /*7400*/  @!P1 LEA.HI.X R11, R4, R19, R5, 0x4, P5 ;  /* 0x00000013040b9211 */ /* 0x000fe400028f2405 */
[C---:B--2---:R-:W-:Y:S01]  /*7410*/  @!P0 LEA R18, P5, R26.reuse, R6, 0x4 ;  /* 0x000000061a128211 */ /* 0x044fe200078a20ff */
[----:B------:R-:W1:Y:S01]  /*7420*/  @!P4 LDC.64 R20, c[0x0][0x380] ;  /* 0x0000e000ff14cb82 */ /* 0x000e620000000a00 */
[----:B------:R-:W-:Y:S02]  /*7430*/  @!P2 IMAD R9, R9, UR14, RZ ;  /* 0x0000000e0909ac24 */ /* 0x000fe4000f8e02ff */
[----:B------:R-:W-:Y:S02]  /*7440*/  @!P0 LEA.HI.X R19, R26, R7, R8, 0x4, P5 ;  /* 0x000000071a138211 */ /* 0x000fe400028f2408 */
[----:B------:R2:W3:Y:S01]  /*7450*/  @!P3 LDG.E.128 R4, desc[UR10][R22.64] ;  /* 0x0000000a1604b981 */ /* 0x0004e2000c1e1d00 */
[----:B------:R-:W-:Y:S02]  /*7460*/  @!P4 IMAD R15, R2, UR14, RZ ;  /* 0x0000000e020fcc24 */ /* 0x000fe4000f8e02ff */
[----:B------:R-:W-:-:S04]  /*7470*/  @!P4 IMAD.WIDE.U32 R26, R16, UR14, RZ ;  /* 0x0000000e101acc25 */ /* 0x000fc8000f8e00ff */
[----:B--2---:R-:W-:-:S04]  /*7480*/  @!P2 IMAD.WIDE.U32 R22, R14, UR14, RZ ;  /* 0x0000000e0e16ac25 */ /* 0x004fc8000f8e00ff */
[----:B------:R-:W-:Y:S02]  /*7490*/  @!P2 IMAD R14, R14, UR9, R9 ;  /* 0x000000090e0eac24 */ /* 0x000fe4000f8e0209 */
[----:B------:R-:W2:Y:S01]  /*74a0*/  @!P1 LDG.E.128 R8, desc[UR10][R10.64] ;  /* 0x0000000a0a089981 */ /* 0x000ea2000c1e1d00 */
[----:B------:R-:W-:Y:S01]  /*74b0*/  @!P4 IMAD R2, R16, UR9, R15 ;  /* 0x000000091002cc24 */ /* 0x000fe2000f8e020f */
[----:B0-----:R-:W-:Y:S01]  /*74c0*/  @!P2 LEA R16, P5, R22, R12, 0x4 ;  /* 0x0000000c1610a211 */ /* 0x001fe200078a20ff */
[----:B------:R-:W-:-:S05]  /*74d0*/  @!P2 IMAD.IADD R14, R23, 0x1, R14 ;  /* 0x00000001170ea824 */ /* 0x000fca00078e020e */
[----:B------:R-:W-:Y:S02]  /*74e0*/  @!P2 LEA.HI.X R17, R22, R13, R14, 0x4, P5 ;  /* 0x0000000d1611a211 */ /* 0x000fe400028f240e */
[----:B------:R-:W4:Y:S01]  /*74f0*/  @!P0 LDG.E.128 R12, desc[UR10][R18.64] ;  /* 0x0000000a120c8981 */ /* 0x000f22000c1e1d00 */
[C---:B-1----:R-:W-:Y:S02]  /*7500*/  @!P4 LEA R20, P6, R26.reuse, R20, 0x4 ;  /* 0x000000141a14c211 */ /* 0x042fe400078c20ff */
[----:B------:R-:W-:Y:S01]  /*7510*/  @!P4 IADD3 R2, PT, PT, R27, R2, RZ ;  /* 0x000000021b02c210 */ /* 0x000fe20007ffe0ff */
[----:B------:R-:W5:Y:S03]  /*7520*/  @!P2 LDG.E.128 R16, desc[UR10][R16.64] ;  /* 0x0000000a1010a981 */ /* 0x000f66000c1e1d00 */
[----:B------:R-:W-:-:S06]  /*7530*/  @!P4 LEA.HI.X R21, R26, R21, R2, 0x4, P6 ;  /* 0x000000151a15c211 */ /* 0x000fcc00030f2402 */
[----:B------:R-:W5:Y:S01]  /*7540*/  @!P4 LDG.E.128 R20, desc[UR10][R20.64] ;  /* 0x0000000a1414c981 */ /* 0x000f62000c1e1d00 */
[----:B------:R-:W-:-:S04]  /*7550*/  UIADD3 UR6, UP0, UPT, UR4, UR6, URZ ;  /* 0x0000000604067290 */ /* 0x000fc8000ff1e0ff */
[----:B------:R-:W-:Y:S02]  /*7560*/  UIADD3.X UR7, UPT, UPT, URZ, UR7, URZ, UP0, !UPT ;  /* 0x00000007ff077290 */ /* 0x000fe400087fe4ff */
[----:B------:R-:W-:-:S04]  /*7570*/  UIADD3 UR5, UP0, UPT, UR4, UR6, URZ ;  /* 0x0000000604057290 */ /* 0x000fc8000ff1e0ff */
[C---:B------:R-:W-:Y:S01]  /*7580*/  IMAD R27, R0.reuse, UR7, RZ ;  /* 0x00000007001b7c24 */ /* 0x040fe2000f8e02ff */
[----:B---3--:R0:W-:Y:S02]  /*7590*/  @!P3 STS.128 [R3], R4 ;  /* 0x000000040300b388 */ /* 0x0081e40000000c00 */
[----:B0-----:R-:W-:Y:S01]  /*75a0*/  IMAD.WIDE.U32 R6, R0, UR6, R24 ;  /* 0x0000000600067c25 */ /* 0x001fe2000f8e0018 */
[----:B------:R-:W-:Y:S01]  /*75b0*/  UIADD3.X UR6, UPT, UPT, URZ, UR7, URZ, UP0, !UPT ;  /* 0x00000007ff067290 */ /* 0x000fe200087fe4ff */
[----:B--2---:R0:W-:Y:S03]  /*75c0*/  @!P1 STS.128 [R3], R8 ;  /* 0x0000000803009388 */ /* 0x0041e60000000c00 */
[----:B------:R-:W-:Y:S02]  /*75d0*/  IADD3 R2, PT, PT, R7, R27, RZ ;  /* 0x0000001b07027210 */ /* 0x000fe40007ffe0ff */
[----:B------:R-:W-:Y:S01]  /*75e0*/  ISETP.GE.U32.AND P3, PT, R6, UR12, PT ;  /* 0x0000000c06007c0c */ /* 0x000fe2000bf66070 */
[----:B------:R-:W-:-:S03]  /*75f0*/  IMAD R27, R0, UR6, RZ ;  /* 0x00000006001b7c24 */ /* 0x000fc6000f8e02ff */
[----:B------:R-:W-:Y:S01]  /*7600*/  ISETP.GE.U32.AND.EX P1, PT, R2, UR13, PT, P3 ;  /* 0x0000000d02007c0c */ /* 0x000fe2000bf26130 */
[----:B0-----:R-:W-:Y:S01]  /*7610*/  IMAD.WIDE.U32 R8, R0, UR5, R24 ;  /* 0x0000000500087c25 */ /* 0x001fe2000f8e0018 */
[----:B------:R-:W-:Y:S01]  /*7620*/  UIADD3 UR5, UP0, UPT, UR4, UR5, URZ ;  /* 0x0000000504057290 */ /* 0x000fe2000ff1e0ff */
[----:B----4-:R0:W-:Y:S01]  /*7630*/  @!P0 STS.128 [R3], R12 ;  /* 0x0000000c03008388 */ /* 0x0101e20000000c00 */
[----:B------:R-:W-:Y:S02]  /*7640*/  ISETP.GE.U32.AND P3, PT, R8, UR12, PT ;  /* 0x0000000c08007c0c */ /* 0x000fe4000bf66070 */
[----:B------:R-:W-:Y:S01]  /*7650*/  IADD3 R4, PT, PT, R9, R27, RZ ;  /* 0x0000001b09047210 */ /* 0x000fe20007ffe0ff */
[----:B------:R-:W-:-:S03]  /*7660*/  UIADD3.X UR6, UPT, UPT, URZ, UR6, URZ, UP0, !UPT ;  /* 0x00000006ff067290 */ /* 0x000fc600087fe4ff */
[----:B------:R-:W-:Y:S01]  /*7670*/  ISETP.GE.U32.AND.EX P0, PT, R4, UR13, PT, P3 ;  /* 0x0000000d04007c0c */ /* 0x000fe2000bf06130 */
[----:B------:R-:W-:Y:S02]  /*7680*/  UIADD3 UR7, UP0, UPT, UR4, UR5, URZ ;  /* 0x0000000504077290 */ /* 0x000fe4000ff1e0ff */
[C---:B------:R-:W-:Y:S01]  /*7690*/  IMAD.WIDE.U32 R10, R0.reuse, UR5, R24 ;  /* 0x00000005000a7c25 */ /* 0x040fe2000f8e0018 */
[----:B-----5:R1:W-:Y:S03]  /*76a0*/  @!P2 STS.128 [R3], R16 ;  /* 0x000000100300a388 */ /* 0x0203e60000000c00 */
[----:B------:R-:W-:Y:S01]  /*76b0*/  IMAD R7, R0, UR6, RZ ;  /* 0x0000000600077c24 */ /* 0x000fe2000f8e02ff */
[----:B------:R-:W-:Y:S01]  /*76c0*/  UIADD3.X UR5, UPT, UPT, URZ, UR6, URZ, UP0, !UPT ;  /* 0x00000006ff057290 */ /* 0x000fe200087fe4ff */
[----:B------:R-:W-:Y:S02]  /*76d0*/  ISETP.GE.U32.AND P2, PT, R10, UR12, PT ;  /* 0x0000000c0a007c0c */ /* 0x000fe4000bf46070 */
[----:B------:R-:W-:Y:S01]  /*76e0*/  IMAD.IADD R7, R11, 0x1, R7 ;  /* 0x000000010b077824 */ /* 0x000fe200078e0207 */
[----:B------:R-:W-:-:S02]  /*76f0*/  UIADD3 UR6, UP0, UPT, UR4, UR7, URZ ;  /* 0x0000000704067290 */ /* 0x000fc4000ff1e0ff */
[----:B0-----:R-:W-:Y:S01]  /*7700*/  IMAD.WIDE.U32 R12, R0, UR7, R24 ;  /* 0x00000007000c7c25 */ /* 0x001fe2000f8e0018 */
[----:B-1----:R-:W0:Y:S01]  /*7710*/  @!P1 LDC.64 R16, c[0x0][0x380] ;  /* 0x0000e000ff109b82 */ /* 0x002e220000000a00 */
[----:B------:R-:W-:Y:S02]  /*7720*/  ISETP.GE.U32.AND.EX P2, PT, R7, UR13, PT, P2 ;  /* 0x0000000d07007c0c */ /* 0x000fe4000bf46120 */
[----:B------:R-:W-:Y:S01]  /*7730*/  @!P1 IMAD R5, R2, UR14, RZ ;  /* 0x0000000e02059c24 */ /* 0x000fe2000f8e02ff */
[----:B------:R-:W-:Y:S02]  /*7740*/  UIADD3.X UR7, UPT, UPT, URZ, UR5, URZ, UP0, !UPT ;  /* 0x00000005ff077290 */ /* 0x000fe400087fe4ff */
[----:B------:R-:W-:Y:S02]  /*7750*/  IMAD R9, R0, UR5, RZ ;  /* 0x0000000500097c24 */ /* 0x000fe4000f8e02ff */
[----:B------:R-:W1:Y:S01]  /*7760*/  @!P0 LDC.64 R18, c[0x0][0x380] ;  /* 0x0000e000ff128b82 */ /* 0x000e620000000a00 */
        /* <DEDUP_REMOVED lines=18> */
[----:B-1----:R-:W-:Y:S01]  /*7890*/  @!P0 LEA R18, P5, R22, R18, 0x4 ;  /* 0x0000001216128211 */ /* 0x002fe200078a20ff */
[----:B------:R-:W0:Y:S01]  /*78a0*/  @!P3 LDC.64 R20, c[0x0][0x380] ;  /* 0x0000e000ff14bb82 */ /* 0x000e220000000a00 */
[----:B------:R-:W-:Y:S02]  /*78b0*/  ISETP.GE.U32.AND.EX P4, PT, R2, UR13, PT, P4 ;  /* 0x0000000d02007c0c */ /* 0x000fe4000bf86140 */
[----:B------:R-:W-:Y:S01]  /*78c0*/  @!P0 LEA.HI.X R19, R22, R19, R11, 0x4, P5 ;  /* 0x0000001316138211 */ /* 0x000fe200028f240b */
[----:B------:R-:W-:Y:S02]  /*78d0*/  @!P2 IMAD R11, R7, UR14, RZ ;  /* 0x0000000e070bac24 */ /* 0x000fe4000f8e02ff */
[----:B------:R-:W-:-:S02]  /*78e0*/  @!P3 IMAD R13, R6, UR14, RZ ;  /* 0x0000000e060dbc24 */ /* 0x000fc4000f8e02ff */
[----:B------:R-:W3:Y:S01]  /*78f0*/  @!P1 LDG.E.128 R4, desc[UR10][R4.64] ;  /* 0x0000000a04049981 */ /* 0x000ee2000c1e1d00 */
[----:B------:R-:W-:-:S04]  /*7900*/  @!P2 IMAD.WIDE.U32 R26, R10, UR14, RZ ;  /* 0x0000000e0a1aac25 */ /* 0x000fc8000f8e00ff */
[----:B------:R-:W-:Y:S01]  /*7910*/  @!P2 IMAD R11, R10, UR9, R11 ;  /* 0x000000090a0bac24 */ /* 0x000fe2000f8e020b */
[----:B--2---:R-:W-:Y:S01]  /*7920*/  @!P2 LEA R22, P5, R26, R8, 0x4 ;  /* 0x000000081a16a211 */ /* 0x004fe200078a20ff */
[----:B------:R-:W1:Y:S03]  /*7930*/  @!P4 LDC.64 R16, c[0x0][0x380] ;  /* 0x0000e000ff10cb82 */ /* 0x000e660000000a00 */
        /* <DEDUP_REMOVED lines=10> */
[----:B------:R-:W2:Y:S02]  /*79e0*/  @!P2 LDG.E.128 R12, desc[UR10][R22.64] ;  /* 0x0000000a160ca981 */ /* 0x000ea4000c1e1d00 */
[----:B------:R-:W-:Y:S02]  /*79f0*/  @!P4 IADD3 R2, PT, PT, R27, R9, RZ ;  /* 0x000000091b02c210 */ /* 0x000fe40007ffe0ff */
[----:B------:R-:W4:Y:S01]  /*7a00*/  @!P0 LDG.E.128 R8, desc[UR10][R18.64] ;  /* 0x0000000a12088981 */ /* 0x000f22000c1e1d00 */
[----:B-1----:R-:W-:-:S04]  /*7a10*/  @!P4 LEA R20, P5, R26, R16, 0x4 ;  /* 0x000000101a14c211 */ /* 0x002fc800078a20ff */
[----:B------:R-:W-:Y:S02]  /*7a20*/  @!P4 LEA.HI.X R21, R26, R17, R2, 0x4, P5 ;  /* 0x000000111a15c211 */ /* 0x000fe400028f2402 */
[----:B------:R0:W5:Y:S04]  /*7a30*/  @!P3 LDG.E.128 R16, desc[UR10][R28.64] ;  /* 0x0000000a1c10b981 */ /* 0x000168000c1e1d00 */
[----:B------:R-:W5:Y:S01]  /*7a40*/  @!P4 LDG.E.128 R20, desc[UR10][R20.64] ;  /* 0x0000000a1414c981 */ /* 0x000f62000c1e1d00 */
[----:B------:R-:W-:-:S04]  /*7a50*/  UIADD3 UR6, UP0, UPT, UR4, UR6, URZ ;  /* 0x0000000604067290 */ /* 0x000fc8000ff1e0ff */
[----:B------:R-:W-:Y:S02]  /*7a60*/  UIADD3.X UR7, UPT, UPT, URZ, UR7, URZ, UP0, !UPT ;  /* 0x00000007ff077290 */ /* 0x000fe400087fe4ff */
[----:B0-----:R-:W-:-:S04]  /*7a70*/  IMAD.WIDE.U32 R28, R0, UR6, R24 ;  /* 0x00000006001c7c25 */ /* 0x001fc8000f8e0018 */
[----:B------:R-:W-:-:S04]  /*7a80*/  IMAD R27, R0, UR7, RZ ;  /* 0x00000007001b7c24 */ /* 0x000fc8000f8e02ff */
[----:B------:R-:W-:Y:S01]  /*7a90*/  IMAD.IADD R26, R29, 0x1, R27 ;  /* 0x000000011d1a7824 */ /* 0x000fe200078e021b */
[----:B------:R-:W-:-:S04]  /*7aa0*/  UIADD3 UR6, UP0, UPT, UR4, UR6, URZ ;  /* 0x0000000604067290 */ /* 0x000fc8000ff1e0ff */
[----:B------:R-:W-:-:S06]  /*7ab0*/  UIADD3.X UR7, UPT, UPT, URZ, UR7, URZ, UP0, !UPT ;  /* 0x00000007ff077290 */ /* 0x000fcc00087fe4ff */
[----:B------:R-:W-:Y:S01]  /*7ac0*/  IMAD R27, R0, UR7, RZ ;  /* 0x00000007001b7c24 */ /* 0x000fe2000f8e02ff */
[----:B------:R-:W-:Y:S01]  /*7ad0*/  UIADD3 UR5, UP0, UPT, UR4, UR6, URZ ;  /* 0x0000000604057290 */ /* 0x000fe2000ff1e0ff */
[----:B---3--:R0:W-:Y:S01]  /*7ae0*/  @!P1 STS.128 [R3], R4 ;  /* 0x0000000403009388 */ /* 0x0081e20000000c00 */
[----:B------:R-:W-:-:S04]  /*7af0*/  ISETP.GE.U32.AND P1, PT, R28, UR12, PT ;  /* 0x0000000c1c007c0c */ /* 0x000fc8000bf26070 */
[----:B------:R-:W-:Y:S01]  /*7b00*/  ISETP.GE.U32.AND.EX P1, PT, R26, UR13, PT, P1 ;  /* 0x0000000d1a007c0c */ /* 0x000fe2000bf26110 */
[----:B0-----:R-:W-:-:S12]  /*7b10*/  IMAD.WIDE.U32 R4, R0, UR6, R24 ;  /* 0x0000000600047c25 */ /* 0x001fd8000f8e0018 */
[----:B------:R-:W0:Y:S01]  /*7b20*/  @!P1 LDC.64 R6, c[0x0][0x380] ;  /* 0x0000e000ff069b82 */ /* 0x000e220000000a00 */
[----:B------:R-:W-:Y:S01]  /*7b30*/  IADD3 R2, PT, PT, R5, R27, RZ ;  /* 0x0000001b05027210 */ /* 0x000fe20007ffe0ff */
[----:B------:R-:W-:Y:S01]  /*7b40*/  UIADD3.X UR6, UPT, UPT, URZ, UR7, URZ, UP0, !UPT ;  /* 0x00000007ff067290 */ /* 0x000fe200087fe4ff */
[----:B----4-:R1:W-:Y:S01]  /*7b50*/  @!P0 STS.128 [R3], R8 ;  /* 0x0000000803008388 */ /* 0x0103e20000000c00 */
[----:B------:R-:W-:-:S04]  /*7b60*/  ISETP.GE.U32.AND P0, PT, R4, UR12, PT ;  /* 0x0000000c04007c0c */ /* 0x000fc8000bf06070 */
[----:B------:R-:W-:Y:S01]  /*7b70*/  ISETP.GE.U32.AND.EX P0, PT, R2, UR13, PT, P0 ;  /* 0x0000000d02007c0c */ /* 0x000fe2000bf06100 */
[----:B--2---:R2:W-:Y:S01]  /*7b80*/  @!P2 STS.128 [R3], R12 ;  /* 0x0000000c0300a388 */ /* 0x0045e20000000c00 */
[----:B------:R-:W-:Y:S02]  /*7b90*/  @!P1 IMAD R5, R26, UR14, RZ ;  /* 0x0000000e1a059c24 */ /* 0x000fe4000f8e02ff */
[----:B-1----:R-:W-:Y:S01]  /*7ba0*/  IMAD.WIDE.U32 R8, R0, UR5, R24 ;  /* 0x0000000500087c25 */ /* 0x002fe2000f8e0018 */
[----:B------:R-:W-:-:S03]  /*7bb0*/  UIADD3 UR5, UP0, UPT, UR4, UR5, URZ ;  /* 0x0000000504057290 */ /* 0x000fc6000ff1e0ff */
[----:B--2---:R-:W-:Y:S01]  /*7bc0*/  IMAD R15, R0, UR6, RZ ;  /* 0x00000006000f7c24 */ /* 0x004fe2000f8e02ff */
[----:B------:R-:W-:Y:S01]  /*7bd0*/  UIADD3.X UR8, UPT, UPT, URZ, UR6, URZ, UP0, !UPT ;  /* 0x00000006ff087290 */ /* 0x000fe200087fe4ff */
[C---:B------:R-:W-:Y:S01]  /*7be0*/  @!P1 IMAD R13, R28.reuse, UR9, R5 ;  /* 0x000000091c0d9c24 */ /* 0x040fe2000f8e0205 */
[----:B------:R-:W-:Y:S01]  /*7bf0*/  UIADD3 UR6, UP0, UPT, UR4, UR5, URZ ;  /* 0x0000000504067290 */ /* 0x000fe2000ff1e0ff */
[----:B------:R-:W-:Y:S01]  /*7c00*/  @!P1 IMAD.WIDE.U32 R28, R28, UR14, RZ ;  /* 0x0000000e1c1c9c25 */ /* 0x000fe2000f8e00ff */
[----:B------:R-:W-:Y:S01]  /*7c10*/  ISETP.GE.U32.AND P2, PT, R8, UR12, PT ;  /* 0x0000000c08007c0c */ /* 0x000fe2000bf46070 */
[----:B-----5:R1:W-:Y:S01]  /*7c20*/  @!P3 STS.128 [R3], R16 ;  /* 0x000000100300b388 */ /* 0x0203e20000000c00 */
[----:B------:R-:W-:Y:S01]  /*7c30*/  IADD3 R5, PT, PT, R9, R15, RZ ;  /* 0x0000000f09057210 */ /* 0x000fe20007ffe0ff */
[----:B------:R-:W-:Y:S01]  /*7c40*/  UIADD3.X UR7, UPT, UPT, URZ, UR8, URZ, UP0, !UPT ;  /* 0x00000008ff077290 */ /* 0x000fe200087fe4ff */
[C---:B------:R-:W-:Y:S01]  /*7c50*/  IMAD.WIDE.U32 R10, R0.reuse, UR5, R24 ;  /* 0x00000005000a7c25 */ /* 0x040fe2000f8e0018 */
[----:B------:R2:W-:Y:S01]  /*7c60*/  @!P4 STS.128 [R3], R20 ;  /* 0x000000140300c388 */ /* 0x0005e20000000c00 */
[----:B------:R-:W-:Y:S01]  /*7c70*/  UIADD3 UR4, UP0, UPT, UR4, UR6, URZ ;  /* 0x0000000604047290 */ /* 0x000fe2000ff1e0ff */
[----:B------:R-:W-:Y:S01]  /*7c80*/  ISETP.GE.U32.AND.EX P2, PT, R5, UR13, PT, P2 ;  /* 0x0000000d05007c0c */ /* 0x000fe2000bf46120 */
[----:B------:R-:W-:Y:S01]  /*7c90*/  IMAD R15, R0, UR8, RZ ;  /* 0x00000008000f7c24 */ /* 0x000fe2000f8e02ff */
[----:B0-----:R-:W-:-:S02]  /*7ca0*/  @!P1 LEA R14, P4, R28, R6, 0x4 ;  /* 0x000000061c0e9211 */ /* 0x001fc400078820ff */
[----:B------:R-:W-:Y:S01]  /*7cb0*/  @!P1 IADD3 R9, PT, PT, R29, R13, RZ ;  /* 0x0000000d1d099210 */ /* 0x000fe20007ffe0ff */
[----:B------:R-:W-:Y:S01]  /*7cc0*/  IMAD.IADD R6, R11, 0x1, R15 ;  /* 0x000000010b067824 */ /* 0x000fe200078e020f */
[----:B-1----:R-:W0:Y:S01]  /*7cd0*/  @!P0 LDC.64 R16, c[0x0][0x380] ;  /* 0x0000e000ff108b82 */ /* 0x002e220000000a00 */
[----:B------:R-:W-:Y:S01]  /*7ce0*/  UIADD3.X UR5, UPT, UPT, URZ, UR7, URZ, UP0, !UPT ;  /* 0x00000007ff057290 */ /* 0x000fe200087fe4ff */
[----:B------:R-:W-:Y:S01]  /*7cf0*/  @!P1 LEA.HI.X R15, R28, R7, R9, 0x4, P4 ;  /* 0x000000071c0f9211 */ /* 0x000fe200020f2409 */
[----:B------:R-:W-:Y:S01]  /*7d00*/  IMAD.WIDE.U32 R12, R0, UR6, R24 ;  /* 0x00000006000c7c25 */ /* 0x000fe2000f8e0018 */
[----:B------:R-:W-:-:S03]  /*7d10*/  ISETP.GE.U32.AND P3, PT, R10, UR12, PT ;  /* 0x0000000c0a007c0c */ /* 0x000fc6000bf66070 */
[----:B------:R-:W-:Y:S01]  /*7d20*/  IMAD R7, R0, UR7, RZ ;  /* 0x0000000700077c24 */ /* 0x000fe2000f8e02ff */
[----:B------:R-:W-:Y:S01]  /*7d30*/  ISETP.GE.U32.AND.EX P3, PT, R6, UR13, PT, P3 ;  /* 0x0000000d06007c0c */ /* 0x000fe2000bf66130 */
[----:B------:R-:W-:Y:S01]  /*7d40*/  IMAD.WIDE.U32 R24, R0, UR4, R24 ;  /* 0x0000000400187c25 */ /* 0x000fe2000f8e0018 */
[----:B------:R-:W-:Y:S01]  /*7d50*/  ISETP.GE.U32.AND P4, PT, R12, UR12, PT ;  /* 0x0000000c0c007c0c */ /* 0x000fe2000bf86070 */
[----:B------:R-:W1:Y:S02]  /*7d60*/  @!P2 LDC.64 R18, c[0x0][0x380] ;  /* 0x0000e000ff12ab82 */ /* 0x000e640000000a00 */
[----:B------:R-:W-:Y:S01]  /*7d70*/  IMAD R9, R0, UR5, RZ ;  /* 0x0000000500097c24 */ /* 0x000fe2000f8e02ff */
[----:B------:R-:W-:Y:S01]  /*7d80*/  IADD3 R0, PT, PT, R13, R7, RZ ;  /* 0x000000070d007210 */ /* 0x000fe20007ffe0ff */
[----:B------:R-:W-:Y:S01]  /*7d90*/  @!P0 IMAD R7, R2, UR14, RZ ;  /* 0x0000000e02078c24 */ /* 0x000fe2000f8e02ff */
[----:B------:R-:W-:Y:S02]  /*7da0*/  ISETP.GE.U32.AND P5, PT, R24, UR12, PT ;  /* 0x0000000c18007c0c */ /* 0x000fe4000bfa6070 */
[----:B------:R-:W-:Y:S01]  /*7db0*/  ISETP.GE.U32.AND.EX P4, PT, R0, UR13, PT, P4 ;  /* 0x0000000d00007c0c */ /* 0x000fe2000bf86140 */
[C---:B--2---:R-:W-:Y:S01]  /*7dc0*/  @!P0 IMAD.WIDE.U32 R22, R4.reuse, UR14, RZ ;  /* 0x0000000e04168c25 */ /* 0x044fe2000f8e00ff */
[----:B------:R-:W-:Y:S01]  /*7dd0*/  IADD3 R2, PT, PT, R25, R9, RZ ;  /* 0x0000000919027210 */ /* 0x000fe20007ffe0ff */
[----:B------:R-:W2:Y:S02]  /*7de0*/  @!P3 LDC.64 R20, c[0x0][0x380] ;  /* 0x0000e000ff14bb82 */ /* 0x000ea40000000a00 */
[----:B------:R-:W-:Y:S01]  /*7df0*/  @!P0 IMAD R7, R4, UR9, R7 ;  /* 0x0000000904078c24 */ /* 0x000fe2000f8e0207 */
[----:B------:R-:W-:-:S02]  /*7e00*/  ISETP.GE.U32.AND.EX P5, PT, R2, UR13, PT, P5 ;  /* 0x0000000d02007c0c */ /* 0x000fc4000bfa6150 */
[----:B0-----:R-:W-:Y:S02]  /*7e10*/  @!P0 LEA R16, P6, R22, R16, 0x4 ;  /* 0x0000001016108211 */ /* 0x001fe400078c20ff */
[----:B------:R-:W-:Y:S01]  /*7e20*/  @!P0 IADD3 R4, PT, PT, R23, R7, RZ ;  /* 0x0000000717048210 */ /* 0x000fe20007ffe0ff */
[----:B------:R-:W-:-:S03]  /*7e30*/  @!P2 IMAD R11, R5, UR14, RZ ;  /* 0x0000000e050bac24 */ /* 0x000fc6000f8e02ff */
[----:B------:R-:W-:Y:S02]  /*7e40*/  @!P0 LEA.HI.X R17, R22, R17, R4, 0x4, P6 ;  /* 0x0000001116118211 */ /* 0x000fe400030f2404 */
[----:B------:R-:W0:Y:S01]  /*7e50*/  @!P4 LDC.64 R4, c[0x0][0x380] ;  /* 0x0000e000ff04cb82 */ /* 0x000e220000000a00 */
[----:B------:R-:W-:Y:S02]  /*7e60*/  @!P2 IMAD R11, R8, UR9, R11 ;  /* 0x00000009080bac24 */ /* 0x000fe4000f8e020b */
[----:B------:R-:W-:Y:S02]  /*7e70*/  @!P3 IMAD R23, R6, UR14, RZ ;  /* 0x0000000e0617bc24 */ /* 0x000fe4000f8e02ff */
[----:B------:R-:W-:-:S03]  /*7e80*/  @!P2 IMAD.WIDE.U32 R8, R8, UR14, RZ ;  /* 0x0000000e0808ac25 */ /* 0x000fc6000f8e00ff */
[----:B------:R-:W3:Y:S01]  /*7e90*/  @!P5 LDC.64 R6, c[0x0][0x380] ;  /* 0x0000e000ff06db82 */ /* 0x000ee20000000a00 */
[----:B------:R-:W-:Y:S01]  /*7ea0*/  @!P2 IMAD.IADD R13, R9, 0x1, R11 ;  /* 0x00000001090da824 */ /* 0x000fe200078e020b */
[----:B-1----:R-:W-:Y:S01]  /*7eb0*/  @!P2 LEA R18, P6, R8, R18, 0x4 ;  /* 0x000000120812a211 */ /* 0x002fe200078c20ff */
[C---:B------:R-:W-:Y:S02]  /*7ec0*/  @!P3 IMAD R9, R10.reuse, UR9, R23 ;  /* 0x000000090a09bc24 */ /* 0x040fe4000f8e0217 */
[----:B------:R-:W-:Y:S01]  /*7ed0*/  @!P3 IMAD.WIDE.U32 R10, R10, UR14, RZ ;  /* 0x0000000e0a0abc25 */ /* 0x000fe2000f8e00ff */
[----:B------:R-:W-:-:S03]  /*7ee0*/  @!P2 LEA.HI.X R19, R8, R19, R13, 0x4, P6 ;  /* 0x000000130813a211 */ /* 0x000fc600030f240d */
[----:B------:R-:W-:Y:S01]  /*7ef0*/  @!P4 IMAD R13, R0, UR14, RZ ;  /* 0x0000000e000dcc24 */ /* 0x000fe2000f8e02ff */
[----:B------:R-:W-:Y:S01]  /*7f00*/  @!P3 IADD3 R0, PT, PT, R11, R9, RZ ;  /* 0x000000090b00b210 */ /* 0x000fe20007ffe0ff */
[----:B------:R-:W-:Y:S01]  /*7f10*/  @!P4 IMAD.WIDE.U32 R8, R12, UR14, RZ ;  /* 0x0000000e0c08cc25 */ /* 0x000fe2000f8e00ff */
[----:B--2---:R-:W-:-:S03]  /*7f20*/  @!P3 LEA R20, P6, R10, R20, 0x4 ;  /* 0x000000140a14b211 */ /* 0x004fc600078c20ff */
[----:B------:R-:W-:Y:S02]  /*7f30*/  @!P4 IMAD R13, R12, UR9, R13 ;  /* 0x000000090c0dcc24 */ /* 0x000fe4000f8e020d */
[----:B------:R-:W-:Y:S01]  /*7f40*/  @!P5 IMAD R23, R2, UR14, RZ ;  /* 0x0000000e0217dc24 */ /* 0x000fe2000f8e02ff */
[----:B------:R-:W-:Y:S01]  /*7f50*/  @!P3 LEA.HI.X R21, R10, R21, R0, 0x4, P6 ;  /* 0x000000150a15b211 */ /* 0x000fe200030f2400 */
[----:B------:R-:W-:Y:S01]  /*7f60*/  @!P5 IMAD.WIDE.U32 R10, R24, UR14, RZ ;  /* 0x0000000e180adc25 */ /* 0x000fe2000f8e00ff */
[----:B0-----:R-:W-:Y:S02]  /*7f70*/  @!P4 LEA R22, P6, R8, R4, 0x4 ;  /* 0x000000040816c211 */ /* 0x001fe400078c20ff */
[----:B------:R-:W-:Y:S01]  /*7f80*/  @!P4 IADD3 R0, PT, PT, R9, R13, RZ ;  /* 0x0000000d0900c210 */ /* 0x000fe20007ffe0ff */
[----:B------:R-:W-:-:S03]  /*7f90*/  @!P5 IMAD R25, R24, UR9, R23 ;  /* 0x000000091819dc24 */ /* 0x000fc6000f8e0217 */
[----:B------:R-:W-:Y:S02]  /*7fa0*/  @!P4 LEA.HI.X R23, R8, R5, R0, 0x4, P6 ;  /* 0x000000050817c211 */ /* 0x000fe400030f2400 */
[----:B---3--:R-:W-:Y:S02]  /*7fb0*/  @!P5 LEA R24, P6, R10, R6, 0x4 ;  /* 0x000000060a18d211 */ /* 0x008fe400078c20ff */
[----:B------:R-:W-:-:S04]  /*7fc0*/  @!P5 IADD3 R0, PT, PT, R11, R25, RZ ;  /* 0x000000190b00d210 */ /* 0x000fc80007ffe0ff */
[----:B------:R-:W-:Y:S02]  /*7fd0*/  @!P5 LEA.HI.X R25, R10, R7, R0, 0x4, P6 ;  /* 0x000000070a19d211 */ /* 0x000fe400030f2400 */
[----:B------:R-:W2:Y:S04]  /*7fe0*/  @!P1 LDG.E.128 R4, desc[UR10][R14.64] ;  /* 0x0000000a0e049981 */ /* 0x000ea8000c1e1d00 */
[----:B------:R-:W3:Y:S04]  /*7ff0*/  @!P0 LDG.E.128 R8, desc[UR10][R16.64] ;  /* 0x0000000a10088981 */ /* 0x000ee8000c1e1d00 */
[----:B------:R-:W4:Y:S04]  /*8000*/  @!P5 LDG.E.128 R24, desc[UR10][R24.64] ;  /* 0x0000000a1818d981 */ /* 0x000f28000c1e1d00 */
[----:B------:R-:W5:Y:S04]  /*8010*/  @!P2 LDG.E.128 R12, desc[UR10][R18.64] ;  /* 0x0000000a120ca981 */ /* 0x000f68000c1e1d00 */
[----:B------:R-:W4:Y:S04]  /*8020*/  @!P3 LDG.E.128 R16, desc[UR10][R20.64] ;  /* 0x0000000a1410b981 */ /* 0x000f28000c1e1d00 */
[----:B------:R-:W4:Y:S04]  /*8030*/  @!P4 LDG.E.128 R20, desc[UR10][R22.64] ;  /* 0x0000000a1614c981 */ /* 0x000f28000c1e1d00 */
[----:B--2---:R-:W-:Y:S04]  /*8040*/  @!P1 STS.128 [R3], R4 ;  /* 0x0000000403009388 */ /* 0x004fe80000000c00 */
[----:B---3--:R-:W-:Y:S04]  /*8050*/  @!P0 STS.128 [R3], R8 ;  /* 0x0000000803008388 */ /* 0x008fe80000000c00 */
[----:B-----5:R-:W-:Y:S04]  /*8060*/  @!P2 STS.128 [R3], R12 ;  /* 0x0000000c0300a388 */ /* 0x020fe80000000c00 */
[----:B----4-:R-:W-:Y:S04]  /*8070*/  @!P3 STS.128 [R3], R16 ;  /* 0x000000100300b388 */ /* 0x010fe80000000c00 */
[----:B------:R-:W-:Y:S04]  /*8080*/  @!P4 STS.128 [R3], R20 ;  /* 0x000000140300c388 */ /* 0x000fe80000000c00 */
[----:B------:R-:W-:Y:S01]  /*8090*/  @!P5 STS.128 [R3], R24 ;  /* 0x000000180300d388 */ /* 0x000fe20000000c00 */
[----:B------:R-:W-:Y:S06]  /*80a0*/  BAR.SYNC.DEFER_BLOCKING 0x0 ;  /* 0x0000000000007b1d */ /* 0x000fec0000010000 */
[----:B------:R-:W-:Y:S05]  /*80b0*/  EXIT ;  /* 0x000000000000794d */ /* 0x000fea0003800000 */
.L_x_82:
        /* <DEDUP_REMOVED lines=12> */
.L_x_131:


//--------------------- .text._Z22stridedBandwidthKernelILi16ELi64EEvPKcmi --------------------------
	.section	.text._Z22stridedBandwidthKernelILi16ELi64EEvPKcmi,"ax",@progbits
	.align	128
        .global         _Z22stridedBandwidthKernelILi16ELi64EEvPKcmi
        .type           _Z22stridedBandwidthKernelILi16ELi64EEvPKcmi,@function
        .size           _Z22stridedBandwidthKernelILi16ELi64EEvPKcmi,(.L_x_132 - _Z22stridedBandwidthKernelILi16ELi64EEvPKcmi)
        .other          _Z22stridedBandwidthKernelILi16ELi64EEvPKcmi,@"STO_CUDA_ENTRY STV_DEFAULT"
_Z22stridedBandwidthKernelILi16ELi64EEvPKcmi:
.text._Z22stridedBandwidthKernelILi16ELi64EEvPKcmi:
        /* <DEDUP_REMOVED lines=10> */
[----:B-1----:R-:W-:Y:S02]  /*00a0*/  UIADD3 UR6, UP0, UPT, UR5, UR4, URZ ;  /* 0x0000000405067290 */ /* 0x002fe4000ff1e0ff */
[C-C-:B0-----:R-:W-:Y:S02]  /*00b0*/  IMAD.WIDE.U32 R14, R0.reuse, UR5, R24.reuse ;  /* 0x00000005000e7c25 */ /* 0x141fe4000f8e0018 */
[----:B------:R-:W-:Y:S02]  /*00c0*/  UIADD3.X UR5, UPT, UPT, URZ, URZ, URZ, UP0, !UPT ;  /* 0x000000ffff057290 */ /* 0x000fe400087fe4ff */
[----:B------:R-:W-:Y:S02]  /*00d0*/  UIADD3 UR7, UP0, UPT, UR4, UR6, URZ ;  /* 0x0000000604077290 */ /* 0x000fe4000ff1e0ff */
[----:B------:R-:W-:Y:S01]  /*00e0*/  IMAD.WIDE.U32 R6, R0, UR6, R24 ;  /* 0x0000000600067c25 */ /* 0x000fe2000f8e0018 */
[----:B--2---:R-:W-:Y:S01]  /*00f0*/  ISETP.GE.U32.AND P3, PT, R14, UR12, PT ;  /* 0x0000000c0e007c0c */ /* 0x004fe2000bf66070 */
[----:B------:R-:W-:-:S02]  /*0100*/  UIADD3.X UR8, UPT, UPT, URZ, UR5, URZ, UP0, !UPT ;  /* 0x00000005ff087290 */ /* 0x000fc400087fe4ff */
[C---:B------:R-:W-:Y:S01]  /*0110*/  IMAD R3, R0.reuse, UR5, RZ ;  /* 0x0000000500037c24 */ /* 0x040fe2000f8e02ff */
[----:B------:R-:W-:Y:S01]  /*0120*/  ISETP.GE.U32.AND.EX P3, PT, R15, UR13, PT, P3 ;  /* 0x0000000d0f007c0c */ /* 0x000fe2000bf66130 */
[----:B------:R-:W-:Y:S01]  /*0130*/  IMAD.WIDE.U32 R4, R0, UR7, R24 ;  /* 0x0000000700047c25 */ /* 0x000fe2000f8e0018 */
[----:B------:R-:W-:Y:S02]  /*0140*/  ISETP.GE.U32.AND P0, PT, R6, UR12, PT ;  /* 0x0000000c06007c0c */ /* 0x000fe4000bf06070 */
[----:B------:R-:W-:Y:S01]  /*0150*/  IADD3 R7, PT, PT, R7, R3, RZ ;  /* 0x0000000307077210 */ /* 0x000fe20007ffe0ff */
[----:B------:R-:W-:Y:S01]  /*0160*/  IMAD R9, R0, UR8, RZ ;  /* 0x0000000800097c24 */ /* 0x000fe2000f8e02ff */
[----:B------:R-:W-:Y:S02]  /*0170*/  ISETP.GE.U32.AND P1, PT, R4, UR12, PT ;  /* 0x0000000c04007c0c */ /* 0x000fe4000bf26070 */
[----:B------:R-:W-:Y:S01]  /*0180*/  ISETP.GE.U32.AND.EX P0, PT, R7, UR13, PT, P0 ;  /* 0x0000000d07007c0c */ /* 0x000fe2000bf06100 */
[----:B------:R-:W-:-:S04]  /*0190*/  IMAD.IADD R5, R5, 0x1, R9 ;  /* 0x0000000105057824 */ /* 0x000fc800078e0209 */
[----:B------:R-:W0:Y:S01]  /*01a0*/  @!P3 LDC.64 R12, c[0x0][0x380] ;  /* 0x0000e000ff0cbb82 */ /* 0x000e220000000a00 */
[----:B------:R-:W-:Y:S01]  /*01b0*/  ISETP.GE.U32.AND.EX P1, PT, R5, UR13, PT, P1 ;  /* 0x0000000d05007c0c */ /* 0x000fe2000bf26110 */
[----:B------:R-:W-:Y:S02]  /*01c0*/  @!P3 IMAD R15, R15, UR14, RZ ;  /* 0x0000000e0f0fbc24 */ /* 0x000fe4000f8e02ff */
[----:B------:R-:W-:-:S04]  /*01d0*/  @!P3 IMAD.WIDE.U32 R10, R14, UR14, RZ ;  /* 0x0000000e0e0abc25 */ /* 0x000fc8000f8e00ff */
[----:B------:R-:W1:Y:S01]  /*01e0*/  @!P0 LDC.64 R2, c[0x0][0x380] ;  /* 0x0000e000ff028b82 */ /* 0x000e620000000a00 */
[----:B------:R-:W-:Y:S02]  /*01f0*/  @!P3 IMAD R15, R14, UR9, R15 ;  /* 0x000000090e0fbc24 */ /* 0x000fe4000f8e020f */
[----:B------:R-:W-:-:S03]  /*0200*/  @!P0 IMAD R7, R7, UR14, RZ ;  /* 0x0000000e07078c24 */ /* 0x000fc6000f8e02ff */
[----:B------:R-:W-:Y:S01]  /*0210*/  @!P3 IADD3 R11, PT, PT, R11, R15, RZ ;  /* 0x0000000f0b0bb210 */ /* 0x000fe20007ffe0ff */
[----:B------:R-:W-:Y:S01]  /*0220*/  @!P1 IMAD R5, R5, UR14, RZ ;  /* 0x0000000e05059c24 */ /* 0x000fe2000f8e02ff */
[----:B------:R-:W2:Y:S01]  /*0230*/  @!P1 LDC.64 R8, c[0x0][0x380] ;  /* 0x0000e000ff089b82 */ /* 0x000ea20000000a00 */
[----:B------:R-:W-:Y:S02]  /*0240*/  @!P0 IMAD R15, R6, UR9, R7 ;  /* 0x00000009060f8c24 */ /* 0x000fe4000f8e0207 */
[----:B------:R-:W-:Y:S01]  /*0250*/  @!P1 IMAD R19, R4, UR9, R5 ;  /* 0x0000000904139c24 */ /* 0x000fe2000f8e0205 */
[----:B0-----:R-:W-:-:S04]  /*0260*/  @!P3 LEA R16, P2, R10, R12, 0x4 ;  /* 0x0000000c0a10b211 */ /* 0x001fc800078420ff */
[----:B------:R-:W-:Y:S01]  /*0270*/  @!P3 LEA.HI.X R17, R10, R13, R11, 0x4, P2 ;  /* 0x0000000d0a11b211 */ /* 0x000fe200010f240b */
[----:B------:R-:W-:-:S04]  /*0280*/  @!P0 IMAD.WIDE.U32 R10, R6, UR14, RZ ;  /* 0x0000000e060a8c25 */ /* 0x000fc8000f8e00ff */
[----:B------:R-:W-:Y:S01]  /*0290*/  @!P1 IMAD.WIDE.U32 R12, R4, UR14, RZ ;  /* 0x0000000e040c9c25 */ /* 0x000fe2000f8e00ff */
[----:B-1----:R-:W-:Y:S01]  /*02a0*/  @!P0 LEA R14, P2, R10, R2, 0x4 ;  /* 0x000000020a0e8211 */ /* 0x002fe200078420ff */
[----:B----4-:R0:W3:Y:S01]  /*02b0*/  @!P3 LDG.E.128 R4, desc[UR10][R16.64] ;  /* 0x0000000a1004b981 */ /* 0x0100e2000c1e1d00 */
[----:B------:R-:W-:Y:S01]  /*02c0*/  @!P0 IADD3 R11, PT, PT, R11, R15, RZ ;  /* 0x0000000f0b0b8210 */ /* 0x000fe20007ffe0ff */
[----:B------:R-:W-:Y:S01]  /*02d0*/  @!P1 IMAD.IADD R2, R13, 0x1, R19 ;  /* 0x000000010d029824 */ /* 0x000fe200078e0213 */
[----:B--2---:R-:W-:Y:S02]  /*02e0*/  @!P1 LEA R8, P4, R12, R8, 0x4 ;  /* 0x000000080c089211 */ /* 0x004fe400078820ff */
[----:B------:R-:W-:Y:S02]  /*02f0*/  @!P0 LEA.HI.X R15, R10, R3, R11, 0x4, P2 ;  /* 0x000000030a0f8211 */ /* 0x000fe400010f240b */
[----:B------:R-:W-:-:S04]  /*0300*/  @!P1 LEA.HI.X R9, R12, R9, R2, 0x4, P4 ;  /* 0x000000090c099211 */ /* 0x000fc800020f2402 */
[----:B------:R-:W2:Y:S04]  /*0310*/  @!P0 LDG.E.128 R12, desc[UR10][R14.64] ;  /* 0x0000000a0e0c8981 */ /* 0x000ea8000c1e1d00 */
[----:B------:R-:W4:Y:S01]  /*0320*/  @!P1 LDG.E.128 R8, desc[UR10][R8.64] ;  /* 0x0000000a08089981 */ /* 0x000f22000c1e1d00 */
[----:B------:R-:W1:Y:S01]  /*0330*/  S2UR UR6, SR_CgaCtaId ;  /* 0x00000000000679c3 */ /* 0x000e620000008800 */
[----:B------:R-:W-:Y:S01]  /*0340*/  UIADD3 UR7, UP0, UPT, UR4, UR7, URZ ;  /* 0x0000000704077290 */ /* 0x000fe2000ff1e0ff */
[----:B------:R-:W-:-:S03]  /*0350*/  UMOV UR5, 0x400 ;  /* 0x0000040000057882 */ /* 0x000fc60000000000 */
[----:B------:R-:W-:Y:S02]  /*0360*/  UIADD3.X UR8, UPT, UPT, URZ, UR8, URZ, UP0, !UPT ;  /* 0x00000008ff087290 */ /* 0x000fe400087fe4ff */
[----:B------:R-:W-:Y:S01]  /*0370*/  IMAD.WIDE.U32 R2, R0, UR7, R24 ;  /* 0x0000000700027c25 */ /* 0x000fe2000f8e0018 */
[----:B------:R-:W-:-:S03]  /*0380*/  UIADD3 UR7, UP0, UPT, UR4, UR7, URZ ;  /* 0x0000000704077290 */ /* 0x000fc6000ff1e0ff */
[----:B0-----:R-:W-:Y:S01]  /*0390*/  IMAD R17, R0, UR8, RZ ;  /* 0x0000000800117c24 */ /* 0x001fe2000f8e02ff */
[----:B------:R-:W-:Y:S01]  /*03a0*/  ISETP.GE.U32.AND P2, PT, R2, UR12, PT ;  /* 0x0000000c02007c0c */ /* 0x000fe2000bf46070 */
[----:B------:R-:W-:-:S03]  /*03b0*/  UIADD3.X UR8, UPT, UPT, URZ, UR8, URZ, UP0, !UPT ;  /* 0x00000008ff087290 */ /* 0x000fc600087fe4ff */
[----:B------:R-:W-:Y:S01]  /*03c0*/  IADD3 R18, PT, PT, R3, R17, RZ ;  /* 0x0000001103127210 */ /* 0x000fe20007ffe0ff */
[----:B------:R-:W-:-:S03]  /*03d0*/  IMAD.WIDE.U32 R16, R0, UR7, R24 ;  /* 0x0000000700107c25 */ /* 0x000fc6000f8e0018 */
[----:B------:R-:W-:Y:S01]  /*03e0*/  ISETP.GE.U32.AND.EX P2, PT, R18, UR13, PT, P2 ;  /* 0x0000000d12007c0c */ /* 0x000fe2000bf46120 */
[----:B------:R-:W-:Y:S01]  /*03f0*/  IMAD R19, R0, UR8, RZ ;  /* 0x0000000800137c24 */ /* 0x000fe2000f8e02ff */
[----:B-1----:R-:W-:Y:S02]  /*0400*/  ULEA UR5, UR6, UR5, 0x18 ;  /* 0x0000000506057291 */ /* 0x002fe4000f8ec0ff */
[----:B------:R-:W-:-:S04]  /*0410*/  UIADD3 UR6, UP0, UPT, UR4, UR7, URZ ;  /* 0x0000000704067290 */ /* 0x000fc8000ff1e0ff */
[----:B------:R-:W-:Y:S01]  /*0420*/  LEA R3, R24, UR5, 0x4 ;  /* 0x0000000518037c11 */ /* 0x000fe2000f8e20ff */
[----:B------:R-:W-:Y:S01]  /*0430*/  UIADD3.X UR7, UPT, UPT, URZ, UR8, URZ, UP0, !UPT ;  /* 0x00000008ff077290 */ /* 0x000fe200087fe4ff */
[----:B------:R-:W-:Y:S01]  /*0440*/  IMAD.WIDE.U32 R20, R0, UR6, R24 ;  /* 0x0000000600147c25 */ /* 0x000fe2000f8e0018 */
[----:B------:R-:W-:-:S03]  /*0450*/  UIADD3 UR6, UP0, UPT, UR4, UR6, URZ ;  /* 0x0000000604067290 */ /* 0x000fc6000ff1e0ff */
[----:B------:R-:W-:Y:S01]  /*0460*/  @!P2 IMAD.WIDE.U32 R22, R2, UR14, RZ ;  /* 0x0000000e0216ac25 */ /* 0x000fe2000f8e00ff */
[----:B------:R-:W-:Y:S01]  /*0470*/  ISETP.GE.U32.AND P4, PT, R20, UR12, PT ;  /* 0x0000000c14007c0c */ /* 0x000fe2000bf86070 */
[----:B---3--:R0:W-:Y:S01]  /*0480*/  @!P3 STS.128 [R3], R4 ;  /* 0x000000040300b388 */ /* 0x0081e20000000c00 */
[----:B------:R-:W-:-:S03]  /*0490*/  ISETP.GE.U32.AND P3, PT, R16, UR12, PT ;  /* 0x0000000c10007c0c */ /* 0x000fc6000bf66070 */
[----:B--2---:R1:W-:Y:S01]  /*04a0*/  @!P0 STS.128 [R3], R12 ;  /* 0x0000000c03008388 */ /* 0x0043e20000000c00 */
[----:B0-----:R-:W0:Y:S01]  /*04b0*/  @!P2 LDC.64 R6, c[0x0][0x380] ;  /* 0x0000e000ff06ab82 */ /* 0x001e220000000a00 */
[----:B------:R-:W-:Y:S01]  /*04c0*/  IADD3 R4, PT, PT, R17, R19, RZ ;  /* 0x0000001311047210 */ /* 0x000fe20007ffe0ff */
[----:B------:R-:W-:Y:S01]  /*04d0*/  IMAD R17, R0, UR7, RZ ;  /* 0x0000000700117c24 */ /* 0x000fe2000f8e02ff */
[----:B------:R-:W-:Y:S01]  /*04e0*/  UIADD3.X UR7, UPT, UPT, URZ, UR7, URZ, UP0, !UPT ;  /* 0x00000007ff077290 */ /* 0x000fe200087fe4ff */
[----:B----4-:R2:W-:Y:S01]  /*04f0*/  @!P1 STS.128 [R3], R8 ;  /* 0x0000000803009388 */ /* 0x0105e20000000c00 */
[----:B------:R-:W-:Y:S01]  /*0500*/  ISETP.GE.U32.AND.EX P3, PT, R4, UR13, PT, P3 ;  /* 0x0000000d04007c0c */ /* 0x000fe2000bf66130 */
[----:B------:R-:W-:Y:S01]  /*0510*/  IMAD.IADD R5, R21, 0x1, R17 ;  /* 0x0000000115057824 */ /* 0x000fe200078e0211 */
[----:B------:R-:W-:Y:S01]  /*0520*/  UIADD3 UR5, UP0, UPT, UR4, UR6, URZ ;  /* 0x0000000604057290 */ /* 0x000fe2000ff1e0ff */
[----:B------:R-:W-:Y:S02]  /*0530*/  @!P2 IMAD R17, R18, UR14, RZ ;  /* 0x0000000e1211ac24 */ /* 0x000fe4000f8e02ff */
[----:B------:R-:W-:Y:S01]  /*0540*/  IMAD R21, R0, UR7, RZ ;  /* 0x0000000700157c24 */ /* 0x000fe2000f8e02ff */
[----:B------:R-:W-:Y:S01]  /*0550*/  ISETP.GE.U32.AND.EX P0, PT, R5, UR13, PT, P4 ;  /* 0x0000000d05007c0c */ /* 0x000fe2000bf06140 */
[----:B------:R-:W-:Y:S01]  /*0560*/  @!P2 IMAD R17, R2, UR9, R17 ;  /* 0x000000090211ac24 */ /* 0x000fe2000f8e0211 */
[----:B------:R-:W-:Y:S01]  /*0570*/  UIADD3.X UR7, UPT, UPT, URZ, UR7, URZ, UP0, !UPT ;  /* 0x00000007ff077290 */ /* 0x000fe200087fe4ff */
[----:B-1----:R-:W-:-:S03]  /*0580*/  IMAD.WIDE.U32 R12, R0, UR5, R24 ;  /* 0x00000005000c7c25 */ /* 0x002fc6000f8e0018 */
[----:B------:R-:W-:Y:S01]  /*0590*/  @!P2 IADD3 R2, PT, PT, R23, R17, RZ ;  /* 0x000000111702a210 */ /* 0x000fe20007ffe0ff */
[----:B------:R-:W1:Y:S01]  /*05a0*/  @!P3 LDC.64 R18, c[0x0][0x380] ;  /* 0x0000e000ff12bb82 */ /* 0x000e620000000a00 */
[C---:B------:R-:W-:Y:S02]  /*05b0*/  IMAD R15, R0.reuse, UR7, RZ ;  /* 0x00000007000f7c24 */ /* 0x040fe4000f8e02ff */
[----:B--2---:R-:W-:Y:S01]  /*05c0*/  IMAD.WIDE.U32 R8, R0, UR6, R24 ;  /* 0x0000000600087c25 */ /* 0x004fe2000f8e0018 */
[----:B0-----:R-:W-:Y:S02]  /*05d0*/  @!P2 LEA R6, P1, R22, R6, 0x4 ;  /* 0x000000061606a211 */ /* 0x001fe400078220ff */
[----:B------:R-:W-:Y:S02]  /*05e0*/  ISETP.GE.U32.AND P4, PT, R8, UR12, PT ;  /* 0x0000000c08007c0c */ /* 0x000fe4000bf86070 */
[----:B------:R-:W0:Y:S01]  /*05f0*/  @!P0 LDC.64 R10, c[0x0][0x380] ;  /* 0x0000e000ff0a8b82 */ /* 0x000e220000000a00 */
[----:B------:R-:W-:-:S02]  /*0600*/  IADD3 R9, PT, PT, R9, R21, RZ ;  /* 0x0000001509097210 */ /* 0x000fc40007ffe0ff */
[----:B------:R-:W-:Y:S01]  /*0610*/  @!P2 LEA.HI.X R7, R22, R7, R2, 0x4, P1 ;  /* 0x000000071607a211 */ /* 0x000fe200008f2402 */
[----:B------:R-:W-:Y:S01]  /*0620*/  IMAD.IADD R2, R13, 0x1, R15 ;  /* 0x000000010d027824 */ /* 0x000fe200078e020f */
[----:B------:R-:W-:Y:S01]  /*0630*/  ISETP.GE.U32.AND.EX P4, PT, R9, UR13, PT, P4 ;  /* 0x0000000d09007c0c */ /* 0x000fe2000bf86140 */
[----:B------:R-:W-:Y:S01]  /*0640*/  @!P3 IMAD R13, R4, UR14, RZ ;  /* 0x0000000e040dbc24 */ /* 0x000fe2000f8e02ff */
[----:B------:R-:W-:Y:S01]  /*0650*/  ISETP.GE.U32.AND P1, PT, R12, UR12, PT ;  /* 0x0000000c0c007c0c */ /* 0x000fe2000bf26070 */
[----:B------:R-:W-:Y:S02]  /*0660*/  @!P0 IMAD R15, R5, UR14, RZ ;  /* 0x0000000e050f8c24 */ /* 0x000fe4000f8e02ff */
[----:B------:R-:W-:Y:S01]  /*0670*/  @!P3 IMAD R17, R16, UR9, R13 ;  /* 0x000000091011bc24 */ /* 0x000fe2000f8e020d */
[----:B------:R-:W-:Y:S01]  /*0680*/  ISETP.GE.U32.AND.EX P1, PT, R2, UR13, PT, P1 ;  /* 0x0000000d02007c0c */ /* 0x000fe2000bf26110 */
[----:B------:R-:W-:Y:S02]  /*0690*/  @!P0 IMAD R13, R20, UR9, R15 ;  /* 0x00000009140d8c24 */ /* 0x000fe4000f8e020f */
[----:B------:R-:W-:-:S04]  /*06a0*/  @!P3 IMAD.WIDE.U32 R4, R16, UR14, RZ ;  /* 0x0000000e1004bc25 */ /* 0x000fc8000f8e00ff */
[----:B------:R-:W2:Y:S01]  /*06b0*/  @!P4 LDC.64 R14, c[0x0][0x380] ;  /* 0x0000e000ff0ecb82 */ /* 0x000ea20000000a00 */
[----:B------:R-:W-:Y:S01]  /*06c0*/  @!P3 IADD3 R5, PT, PT, R5, R17, RZ ;  /* 0x000000110505b210 */ /* 0x000fe20007ffe0ff */
[----:B------:R-:W-:Y:S01]  /*06d0*/  @!P0 IMAD.WIDE.U32 R20, R20, UR14, RZ ;  /* 0x0000000e14148c25 */ /* 0x000fe2000f8e00ff */
[----:B-1----:R-:W-:-:S03]  /*06e0*/  @!P3 LEA R22, P5, R4, R18, 0x4 ;  /* 0x000000120416b211 */ /* 0x002fc600078a20ff */
[----:B------:R-:W-:Y:S01]  /*06f0*/  @!P4 IMAD R9, R9, UR14, RZ ;  /* 0x0000000e0909cc24 */ /* 0x000fe2000f8e02ff */
[----:B------:R-:W-:Y:S01]  /*0700*/  @!P3 LEA.HI.X R23, R4, R19, R5, 0x4, P5 ;  /* 0x000000130417b211 */ /* 0x000fe200028f2405 */
[----:B------:R-:W1:Y:S01]  /*0710*/  @!P1 LDC.64 R16, c[0x0][0x380] ;  /* 0x0000e000ff109b82 */ /* 0x000e620000000a00 */
[----:B0-----:R-:W-:Y:S01]  /*0720*/  @!P0 LEA R18, P5, R20, R10, 0x4 ;  /* 0x0000000a14128211 */ /* 0x001fe200078a20ff */
[----:B------:R-:W3:Y:S01]  /*0730*/  @!P2 LDG.E.128 R4, desc[UR10][R6.64] ;  /* 0x0000000a0604a981 */ /* 0x000ee2000c1e1d00 */
[----:B------:R-:W-:Y:S01]  /*0740*/  @!P0 IADD3 R13, PT, PT, R21, R13, RZ ;  /* 0x0000000d150d8210 */ /* 0x000fe20007ffe0ff */
[----:B------:R-:W-:-:S03]  /*0750*/  @!P4 IMAD.WIDE.U32 R26, R8, UR14, RZ ;  /* 0x0000000e081acc25 */ /* 0x000fc6000f8e00ff */
[----:B------:R-:W-:Y:S01]  /*0760*/  @!P0 LEA.HI.X R19, R20, R11, R13, 0x4, P5 ;  /* 0x0000000b14138211 */ /* 0x000fe200028f240d */
[----:B------:R-:W-:Y:S02]  /*0770*/  @!P4 IMAD R13, R8, UR9, R9 ;  /* 0x00000009080dcc24 */ /* 0x000fe4000f8e0209 */
[----:B------:R0:W4:Y:S01]  /*0780*/  @!P3 LDG.E.128 R8, desc[UR10][R22.64] ;  /* 0x0000000a1608b981 */ /* 0x000122000c1e1d00 */
[----:B------:R-:W-:Y:S02]  /*0790*/  @!P1 IMAD R21, R2, UR14, RZ ;  /* 0x0000000e02159c24 */ /* 0x000fe4000f8e02ff */
[----:B------:R-:W-:Y:S02]  /*07a0*/  @!P4 IMAD.IADD R13, R27, 0x1, R13 ;  /* 0x000000011b0dc824 */ /* 0x000fe400078e020d */
[----:B------:R-:W-:Y:S01]  /*07b0*/  @!P1 IMAD R2, R12, UR9, R21 ;  /* 0x000000090c029c24 */ /* 0x000fe2000f8e0215 */
[----:B--2---:R-:W-:Y:S01]  /*07c0*/  @!P4 LEA R20, P5, R26, R14, 0x4 ;  /* 0x0000000e1a14c211 */ /* 0x004fe200078a20ff */
[----:B0-----:R-:W-:-:S03]  /*07d0*/  @!P1 IMAD.WIDE.U32 R22, R12, UR14, RZ ;  /* 0x0000000e0c169c25 */ /* 0x001fc6000f8e00ff */
[----:B------:R-:W-:Y:S02]  /*07e0*/  @!P4 LEA.HI.X R21, R26, R15, R13, 0x4, P5 ;  /* 0x0000000f1a15c211 */ /* 0x000fe400028f240d */
[----:B------:R-:W2:Y:S01]  /*07f0*/  @!P0 LDG.E.128 R12, desc[UR10][R18.64] ;  /* 0x0000000a120c8981 */ /* 0x000ea2000c1e1d00 */
[----:B-1----:R-:W-:Y:S02]  /*0800*/  @!P1 LEA R26, P5, R22, R16, 0x4 ;  /* 0x00000010161a9211 */ /* 0x002fe400078a20ff */
[----:B------:R-:W-:-:S04]  /*0810*/  @!P1 IADD3 R2, PT, PT, R23, R2, RZ ;  /* 0x0000000217029210 */ /* 0x000fc80007ffe0ff */
        /* <DEDUP_REMOVED lines=11> */
[----:B0-----:R-:W-:-:S03]  /*08d0*/  IMAD.WIDE.U32 R6, R0, UR5, R24 ;  /* 0x0000000500067c25 */ /* 0x001fc6000f8e0018 */
[----:B------:R-:W-:Y:S01]  /*08e0*/  ISETP.GE.U32.AND P2, PT, R6, UR12, PT ;  /* 0x0000000c06007c0c */ /* 0x000fe2000bf46070 */
[----:B--2---:R0:W-:Y:S01]  /*08f0*/  @!P0 STS.128 [R3], R12 ;  /* 0x0000000c03008388 */ /* 0x0041e20000000c00 */
[----:B------:R-:W-:Y:S01]  /*0900*/  IADD3 R2, PT, PT, R7, R29, RZ ;  /* 0x0000001d07027210 */ /* 0x000fe20007ffe0ff */
[----:B-1----:R-:W-:Y:S01]  /*0910*/  IMAD.WIDE.U32 R8, R0, UR6, R24 ;  /* 0x0000000600087c25 */ /* 0x002fe2000f8e0018 */
[----:B------:R-:W-:Y:S02]  /*0920*/  UIADD3 UR6, UP0, UPT, UR4, UR6, URZ ;  /* 0x0000000604067290 */ /* 0x000fe4000ff1e0ff */
[----:B------:R-:W-:Y:S01]  /*0930*/  ISETP.GE.U32.AND.EX P3, PT, R2, UR13, PT, P2 ;  /* 0x0000000d02007c0c */ /* 0x000fe2000bf66120 */
[----:B------:R-:W-:Y:S01]  /*0940*/  IMAD.IADD R4, R9, 0x1, R27 ;  /* 0x0000000109047824 */ /* 0x000fe200078e021b */
[----:B------:R-:W-:Y:S01]  /*0950*/  UIADD3.X UR7, UPT, UPT, URZ, UR7, URZ, UP0, !UPT ;  /* 0x00000007ff077290 */ /* 0x000fe200087fe4ff */
[----:B------:R-:W-:Y:S01]  /*0960*/  ISETP.GE.U32.AND P2, PT, R8, UR12, PT ;  /* 0x0000000c08007c0c */ /* 0x000fe2000bf46070 */
[----:B-----5:R1:W-:Y:S03]  /*0970*/  @!P4 STS.128 [R3], R16 ;  /* 0x000000100300c388 */ /* 0x0203e60000000c00 */
[----:B------:R-:W-:Y:S01]  /*0980*/  ISETP.GE.U32.AND.EX P2, PT, R4, UR13, PT, P2 ;  /* 0x0000000d04007c0c */ /* 0x000fe2000bf46120 */
[----:B------:R-:W-:-:S02]  /*0990*/  IMAD R5, R0, UR7, RZ ;  /* 0x0000000700057c24 */ /* 0x000fc4000f8e02ff */
[--C-:B0-----:R-:W-:Y:S01]  /*09a0*/  IMAD.WIDE.U32 R12, R0, UR6, R24.reuse ;  /* 0x00000006000c7c25 */ /* 0x101fe2000f8e0018 */
[----:B------:R-:W-:Y:S02]  /*09b0*/  UIADD3 UR6, UP0, UPT, UR4, UR6, URZ ;  /* 0x0000000604067290 */ /* 0x000fe4000ff1e0ff */
[----:B------:R-:W0:Y:S01]  /*09c0*/  @!P3 LDC.64 R10, c[0x0][0x380] ;  /* 0x0000e000ff0abb82 */ /* 0x000e220000000a00 */
[----:B------:R2:W-:Y:S01]  /*09d0*/  @!P1 STS.128 [R3], R20 ;  /* 0x0000001403009388 */ /* 0x0005e20000000c00 */
[----:B------:R-:W-:Y:S01]  /*09e0*/  @!P3 IMAD R7, R2, UR14, RZ ;  /* 0x0000000e0207bc24 */ /* 0x000fe2000f8e02ff */
[----:B------:R-:W-:Y:S01]  /*09f0*/  ISETP.GE.U32.AND P0, PT, R12, UR12, PT ;  /* 0x0000000c0c007c0c */ /* 0x000fe2000bf06070 */
[----:B------:R-:W-:Y:S01]  /*0a00*/  UIADD3.X UR7, UPT, UPT, URZ, UR7, URZ, UP0, !UPT ;  /* 0x00000007ff077290 */ /* 0x000fe200087fe4ff */
[----:B------:R-:W-:Y:S01]  /*0a10*/  IADD3 R5, PT, PT, R13, R5, RZ ;  /* 0x000000050d057210 */ /* 0x000fe20007ffe0ff */
[C---:B------:R-:W-:Y:S01]  /*0a20*/  IMAD.WIDE.U32 R14, R0.reuse, UR6, R24 ;  /* 0x00000006000e7c25 */ /* 0x040fe2000f8e0018 */
[----:B------:R-:W-:Y:S01]  /*0a30*/  UIADD3 UR6, UP0, UPT, UR4, UR6, URZ ;  /* 0x0000000604067290 */ /* 0x000fe2000ff1e0ff */
[----:B-1----:R-:W1:Y:S01]  /*0a40*/  @!P2 LDC.64 R18, c[0x0][0x380] ;  /* 0x0000e000ff12ab82 */ /* 0x002e620000000a00 */
[----:B------:R-:W-:Y:S01]  /*0a50*/  ISETP.GE.U32.AND.EX P0, PT, R5, UR13, PT, P0 ;  /* 0x0000000d05007c0c */ /* 0x000fe2000bf06100 */
[----:B------:R-:W-:Y:S01]  /*0a60*/  IMAD R9, R0, UR7, RZ ;  /* 0x0000000700097c24 */ /* 0x000fe2000f8e02ff */
[----:B------:R-:W-:Y:S01]  /*0a70*/  UIADD3.X UR7, UPT, UPT, URZ, UR7, URZ, UP0, !UPT ;  /* 0x00000007ff077290 */ /* 0x000fe200087fe4ff */
[----:B------:R-:W-:Y:S01]  /*0a80*/  @!P3 IMAD R7, R6, UR9, R7 ;  /* 0x000000090607bc24 */ /* 0x000fe2000f8e0207 */
[----:B------:R-:W-:Y:S01]  /*0a90*/  ISETP.GE.U32.AND P4, PT, R14, UR12, PT ;  /* 0x0000000c0e007c0c */ /* 0x000fe2000bf86070 */
[----:B------:R-:W-:Y:S01]  /*0aa0*/  IMAD.WIDE.U32 R16, R0, UR6, R24 ;  /* 0x0000000600107c25 */ /* 0x000fe2000f8e0018 */
[----:B------:R-:W-:-:S03]  /*0ab0*/  IADD3 R2, PT, PT, R15, R9, RZ ;  /* 0x000000090f027210 */ /* 0x000fc60007ffe0ff */
[----:B--2---:R-:W-:Y:S01]  /*0ac0*/  @!P3 IMAD.WIDE.U32 R22, R6, UR14, RZ ;  /* 0x0000000e0616bc25 */ /* 0x004fe2000f8e00ff */
[----:B------:R-:W-:-:S03]  /*0ad0*/  ISETP.GE.U32.AND.EX P4, PT, R2, UR13, PT, P4 ;  /* 0x0000000d02007c0c */ /* 0x000fc6000bf86140 */
[----:B------:R-:W2:Y:S01]  /*0ae0*/  @!P0 LDC.64 R20, c[0x0][0x380] ;  /* 0x0000e000ff148b82 */ /* 0x000ea20000000a00 */
[----:B------:R-:W-:Y:S01]  /*0af0*/  @!P3 IMAD.IADD R7, R23, 0x1, R7 ;  /* 0x000000011707b824 */ /* 0x000fe200078e0207 */
[----:B0-----:R-:W-:Y:S01]  /*0b00*/  @!P3 LEA R6, P1, R22, R10, 0x4 ;  /* 0x0000000a1606b211 */ /* 0x001fe200078220ff */
[----:B------:R-:W-:Y:S02]  /*0b10*/  IMAD R13, R0, UR7, RZ ;  /* 0x00000007000d7c24 */ /* 0x000fe4000f8e02ff */
[----:B------:R-:W-:Y:S01]  /*0b20*/  @!P2 IMAD R9, R4, UR14, RZ ;  /* 0x0000000e0409ac24 */ /* 0x000fe2000f8e02ff */
[----:B------:R-:W-:Y:S01]  /*0b30*/  @!P3 LEA.HI.X R7, R22, R11, R7, 0x4, P1 ;  /* 0x0000000b1607b211 */ /* 0x000fe200008f2407 */
[----:B------:R-:W-:Y:S01]  /*0b40*/  @!P2 IMAD.WIDE.U32 R26, R8, UR14, RZ ;  /* 0x0000000e081aac25 */ /* 0x000fe2000f8e00ff */
[----:B------:R-:W-:Y:S02]  /*0b50*/  ISETP.GE.U32.AND P1, PT, R16, UR12, PT ;  /* 0x0000000c10007c0c */ /* 0x000fe4000bf26070 */
[----:B------:R-:W-:Y:S01]  /*0b60*/  IADD3 R13, PT, PT, R17, R13, RZ ;  /* 0x0000000d110d7210 */ /* 0x000fe20007ffe0ff */
[----:B------:R-:W-:Y:S01]  /*0b70*/  @!P2 IMAD R9, R8, UR9, R9 ;  /* 0x000000090809ac24 */ /* 0x000fe2000f8e0209 */
[----:B-1----:R-:W-:Y:S01]  /*0b80*/  @!P2 LEA R8, P5, R26, R18, 0x4 ;  /* 0x000000121a08a211 */ /* 0x002fe200078a20ff */
[----:B------:R-:W-:Y:S01]  /*0b90*/  @!P0 IMAD R5, R5, UR14, RZ ;  /* 0x0000000e05058c24 */ /* 0x000fe2000f8e02ff */
[----:B------:R-:W-:Y:S01]  /*0ba0*/  ISETP.GE.U32.AND.EX P1, PT, R13, UR13, PT, P1 ;  /* 0x0000000d0d007c0c */ /* 0x000fe2000bf26110 */
[----:B------:R-:W0:Y:S01]  /*0bb0*/  @!P4 LDC.64 R22, c[0x0][0x380] ;  /* 0x0000e000ff16cb82 */ /* 0x000e220000000a00 */
[----:B------:R-:W-:Y:S01]  /*0bc0*/  @!P2 IADD3 R9, PT, PT, R27, R9, RZ ;  /* 0x000000091b09a210 */ /* 0x000fe20007ffe0ff */
[----:B------:R-:W-:-:S02]  /*0bd0*/  @!P0 IMAD R15, R12, UR9, R5 ;  /* 0x000000090c0f8c24 */ /* 0x000fc4000f8e0205 */
[----:B------:R-:W-:Y:S01]  /*0be0*/  @!P0 IMAD.WIDE.U32 R10, R12, UR14, RZ ;  /* 0x0000000e0c0a8c25 */ /* 0x000fe2000f8e00ff */
[----:B------:R-:W3:Y:S01]  /*0bf0*/  @!P3 LDG.E.128 R4, desc[UR10][R6.64] ;  /* 0x0000000a0604b981 */ /* 0x000ee2000c1e1d00 */
[----:B------:R-:W-:Y:S02]  /*0c00*/  @!P2 LEA.HI.X R9, R26, R19, R9, 0x4, P5 ;  /* 0x000000131a09a211 */ /* 0x000fe400028f2409 */
[----:B--2---:R-:W-:Y:S02]  /*0c10*/  @!P0 LEA R18, P5, R10, R20, 0x4 ;  /* 0x000000140a128211 */ /* 0x004fe400078a20ff */
[----:B------:R-:W-:-:S04]  /*0c20*/  @!P0 IADD3 R11, PT, PT, R11, R15, RZ ;  /* 0x0000000f0b0b8210 */ /* 0x000fc80007ffe0ff */
[----:B------:R-:W-:Y:S02]  /*0c30*/  @!P0 LEA.HI.X R19, R10, R21, R11, 0x4, P5 ;  /* 0x000000150a138211 */ /* 0x000fe400028f240b */
[----:B------:R-:W1:Y:S01]  /*0c40*/  @!P1 LDC.64 R20, c[0x0][0x380] ;  /* 0x0000e000ff149b82 */ /* 0x000e620000000a00 */
[----:B------:R-:W2:Y:S01]  /*0c50*/  @!P2 LDG.E.128 R8, desc[UR10][R8.64] ;  /* 0x0000000a0808a981 */ /* 0x000ea2000c1e1d00 */
[----:B------:R-:W-:-:S04]  /*0c60*/  @!P4 IMAD R15, R2, UR14, RZ ;  /* 0x0000000e020fcc24 */ /* 0x000fc8000f8e02ff */
[C---:B------:R-:W-:Y:S02]  /*0c70*/  @!P4 IMAD R2, R14.reuse, UR9, R15 ;  /* 0x000000090e02cc24 */ /* 0x040fe4000f8e020f */
[----:B------:R-:W-:-:S04]  /*0c80*/  @!P4 IMAD.WIDE.U32 R14, R14, UR14, RZ ;  /* 0x0000000e0e0ecc25 */ /* 0x000fc8000f8e00ff */
[----:B------:R-:W-:Y:S01]  /*0c90*/  @!P4 IMAD.IADD R2, R15, 0x1, R2 ;  /* 0x000000010f02c824 */ /* 0x000fe200078e0202 */
[----:B0-----:R-:W-:Y:S01]  /*0ca0*/  @!P4 LEA R22, P5, R14, R22, 0x4 ;  /* 0x000000160e16c211 */ /* 0x001fe200078a20ff */
[----:B------:R-:W-:Y:S02]  /*0cb0*/  @!P1 IMAD R17, R13, UR14, RZ ;  /* 0x0000000e0d119c24 */ /* 0x000fe4000f8e02ff */
[----:B------:R-:W-:Y:S01]  /*0cc0*/  @!P1 IMAD.WIDE.U32 R26, R16, UR14, RZ ;  /* 0x0000000e101a9c25 */ /* 0x000fe2000f8e00ff */
[----:B------:R-:W-:Y:S02]  /*0cd0*/  @!P4 LEA.HI.X R23, R14, R23, R2, 0x4, P5 ;  /* 0x000000170e17c211 */ /* 0x000fe400028f2402 */
[----:B------:R-:W4:Y:S01]  /*0ce0*/  @!P0 LDG.E.128 R12, desc[UR10][R18.64] ;  /* 0x0000000a120c8981 */ /* 0x000f22000c1e1d00 */
[----:B------:R-:W-:Y:S01]  /*0cf0*/  @!P1 IMAD R2, R16, UR9, R17 ;  /* 0x0000000910029c24 */ /* 0x000fe2000f8e0211 */
[----:B-1----:R-:W-:-:S04]  /*0d00*/  @!P1 LEA R20, P5, R26, R20, 0x4 ;  /* 0x000000141a149211 */ /* 0x002fc800078a20ff */
        /* <DEDUP_REMOVED lines=25> */
[----:B------:R-:W-:Y:S02]  /*0ea0*/  IMAD R5, R0, UR7, RZ ;  /* 0x0000000700057c24 */ /* 0x000fe4000f8e02ff */
[----:B------:R-:W-:Y:S02]  /*0eb0*/  @!P3 IMAD R27, R2, UR14, RZ ;  /* 0x0000000e021bbc24 */ /* 0x000fe4000f8e02ff */
[----:B-1----:R-:W-:Y:S01]  /*0ec0*/  IMAD.WIDE.U32 R8, R0, UR6, R24 ;  /* 0x0000000600087c25 */ /* 0x002fe2000f8e0018 */
[----:B----4-:R-:W-:Y:S07]  /*0ed0*/  @!P0 STS.128 [R3], R12 ;  /* 0x0000000c03008388 */ /* 0x010fee0000000c00 */
[----:B------:R-:W1:Y:S01]  /*0ee0*/  @!P2 LDC.64 R10, c[0x0][0x380] ;  /* 0x0000e000ff0aab82 */ /* 0x000e620000000a00 */
[----:B------:R-:W-:Y:S01]  /*0ef0*/  IMAD.IADD R5, R9, 0x1, R5 ;  /* 0x0000000109057824 */ /* 0x000fe200078e0205 */
[----:B------:R-:W-:Y:S01]  /*0f00*/  ISETP.GE.U32.AND P5, PT, R8, UR12, PT ;  /* 0x0000000c08007c0c */ /* 0x000fe2000bfa6070 */
[----:B------:R-:W-:Y:S01]  /*0f10*/  IMAD R9, R0, UR8, RZ ;  /* 0x0000000800097c24 */ /* 0x000fe2000f8e02ff */
[----:B-----5:R2:W-:Y:S02]  /*0f20*/  @!P4 STS.128 [R3], R16 ;  /* 0x000000100300c388 */ /* 0x0205e40000000c00 */
[----:B------:R-:W-:Y:S01]  /*0f30*/  ISETP.GE.U32.AND.EX P5, PT, R5, UR13, PT, P5 ;  /* 0x0000000d05007c0c */ /* 0x000fe2000bfa6150 */
[----:B------:R-:W-:-:S02]  /*0f40*/  @!P3 IMAD R27, R28, UR9, R27 ;  /* 0x000000091c1bbc24 */ /* 0x000fc4000f8e021b */
[----:B------:R-:W-:-:S04]  /*0f50*/  @!P3 IMAD.WIDE.U32 R28, R28, UR14, RZ ;  /* 0x0000000e1c1cbc25 */ /* 0x000fc8000f8e00ff */
[--C-:B--2---:R-:W-:Y:S01]  /*0f60*/  IMAD.WIDE.U32 R18, R0, UR5, R24.reuse ;  /* 0x0000000500127c25 */ /* 0x104fe2000f8e0018 */
[----:B------:R-:W-:Y:S01]  /*0f70*/  UIADD3 UR5, UP0, UPT, UR4, UR5, URZ ;  /* 0x0000000504057290 */ /* 0x000fe2000ff1e0ff */
[----:B------:R2:W-:Y:S04]  /*0f80*/  @!P1 STS.128 [R3], R20 ;  /* 0x0000001403009388 */ /* 0x0005e80000000c00 */
[----:B------:R-:W3:Y:S01]  /*0f90*/  @!P5 LDC.64 R12, c[0x0][0x380] ;  /* 0x0000e000ff0cdb82 */ /* 0x000ee20000000a00 */
[----:B------:R-:W-:Y:S01]  /*0fa0*/  ISETP.GE.U32.AND P0, PT, R18, UR12, PT ;  /* 0x0000000c12007c0c */ /* 0x000fe2000bf06070 */
[----:B------:R-:W-:Y:S01]  /*0fb0*/  UIADD3.X UR8, UPT, UPT, URZ, UR8, URZ, UP0, !UPT ;  /* 0x00000008ff087290 */ /* 0x000fe200087fe4ff */
[----:B------:R-:W-:Y:S01]  /*0fc0*/  IADD3 R9, PT, PT, R19, R9, RZ ;  /* 0x0000000913097210 */ /* 0x000fe20007ffe0ff */
[----:B------:R-:W-:Y:S01]  /*0fd0*/  IMAD.WIDE.U32 R16, R0, UR5, R24 ;  /* 0x0000000500107c25 */ /* 0x000fe2000f8e0018 */
[----:B0-----:R-:W-:-:S02]  /*0fe0*/  @!P3 LEA R6, P1, R28, R6, 0x4 ;  /* 0x000000061c06b211 */ /* 0x001fc400078220ff */
[----:B------:R-:W-:Y:S01]  /*0ff0*/  ISETP.GE.U32.AND.EX P0, PT, R9, UR13, PT, P0 ;  /* 0x0000000d09007c0c */ /* 0x000fe2000bf06100 */
[----:B------:R-:W-:Y:S01]  /*1000*/  IMAD R19, R0, UR8, RZ ;  /* 0x0000000800137c24 */ /* 0x000fe2000f8e02ff */
[----:B------:R-:W-:Y:S01]  /*1010*/  @!P3 IADD3 R2, PT, PT, R29, R27, RZ ;  /* 0x0000001b1d02b210 */ /* 0x000fe20007ffe0ff */
[----:B------:R-:W-:Y:S01]  /*1020*/  @!P2 IMAD R15, R4, UR14, RZ ;  /* 0x0000000e040fac24 */ /* 0x000fe2000f8e02ff */
[----:B------:R-:W-:Y:S02]  /*1030*/  ISETP.GE.U32.AND P4, PT, R16, UR12, PT ;  /* 0x0000000c10007c0c */ /* 0x000fe4000bf86070 */
        /* <DEDUP_REMOVED lines=126> */
[----:B------:R-:W-:Y:S01]  /*1820*/  UIADD3.X UR8, UPT, UPT, URZ, UR8, URZ, UP0, !UPT ;  /* 0x00000008ff087290 */ /* 0x000fe200087fe4ff */
[----:B--2---:R0:W-:Y:S01]  /*1830*/  @!P2 STS.128 [R3], R8 ;  /* 0x000000080300a388 */ /* 0x0041e20000000c00 */
[----:B------:R-:W-:Y:S01]  /*1840*/  UIADD3 UR5, UP0, UPT, UR4, UR6, URZ ;  /* 0x0000000604057290 */ /* 0x000fe2000ff1e0ff */
[----:B------:R-:W-:Y:S02]  /*1850*/  ISETP.GE.U32.AND P2, PT, R6, UR12, PT ;  /* 0x0000000c06007c0c */ /* 0x000fe4000bf46070 */
[----:B------:R-:W-:Y:S01]  /*1860*/  IADD3 R5, PT, PT, R7, R5, RZ ;  /* 0x0000000507057210 */ /* 0x000fe20007ffe0ff */
[----:B------:R-:W-:-:S03]  /*1870*/  UIADD3.X UR7, UPT, UPT, URZ, UR8, URZ, UP0, !UPT ;  /* 0x00000008ff077290 */ /* 0x000fc600087fe4ff */
[----:B------:R-:W-:Y:S01]  /*1880*/  ISETP.GE.U32.AND.EX P2, PT, R5, UR13, PT, P2 ;  /* 0x0000000d05007c0c */ /* 0x000fe2000bf46120 */
[C---:B------:R-:W-:Y:S01]  /*1890*/  IMAD R7, R0.reuse, UR8, RZ ;  /* 0x0000000800077c24 */ /* 0x040fe2000f8e02ff */
[----:B0-----:R-:W0:Y:S01]  /*18a0*/  @!P1 LDC.64 R8, c[0x0][0x380] ;  /* 0x0000e000ff089b82 */ /* 0x001e220000000a00 */
[----:B------:R-:W-:Y:S01]  /*18b0*/  IMAD.WIDE.U32 R10, R0, UR6, R24 ;  /* 0x00000006000a7c25 */ /* 0x000fe2000f8e0018 */
[----:B----4-:R1:W-:Y:S03]  /*18c0*/  @!P3 STS.128 [R3], R12 ;  /* 0x0000000c0300b388 */ /* 0x0103e60000000c00 */
[----:B------:R-:W-:Y:S01]  /*18d0*/  IMAD.IADD R7, R11, 0x1, R7 ;  /* 0x000000010b077824 */ /* 0x000fe200078e0207 */
[----:B------:R-:W-:Y:S01]  /*18e0*/  ISETP.GE.U32.AND P5, PT, R10, UR12, PT ;  /* 0x0000000c0a007c0c */ /* 0x000fe2000bfa6070 */
[----:B------:R-:W-:Y:S01]  /*18f0*/  @!P1 IMAD R27, R2, UR14, RZ ;  /* 0x0000000e021b9c24 */ /* 0x000fe2000f8e02ff */
        /* <DEDUP_REMOVED lines=8> */
[----:B------:R-:W-:Y:S02]  /*1980*/  @!P1 IMAD R27, R4, UR9, R27 ;  /* 0x00000009041b9c24 */ /* 0x000fe4000f8e021b */
[----:B------:R-:W-:Y:S01]  /*1990*/  ISETP.GE.U32.AND.EX P3, PT, R2, UR13, PT, P3 ;  /* 0x0000000d02007c0c */ /* 0x000fe2000bf66130 */
[----:B------:R-:W-:Y:S01]  /*19a0*/  @!P1 IMAD.WIDE.U32 R18, R4, UR14, RZ ;  /* 0x0000000e04129c25 */ /* 0x000fe2000f8e00ff */
[----:B------:R-:W-:Y:S01]  /*19b0*/  UIADD3.X UR7, UPT, UPT, URZ, UR7, URZ, UP0, !UPT ;  /* 0x00000007ff077290 */ /* 0x000fe200087fe4ff */
[----:B------:R0:W-:Y:S03]  /*19c0*/  @!P0 STS.128 [R3], R20 ;  /* 0x0000001403008388 */ /* 0x0001e60000000c00 */
[----:B------:R-:W-:Y:S01]  /*19d0*/  @!P1 IADD3 R4, PT, PT, R19, R27, RZ ;  /* 0x0000001b13049210 */ /* 0x000fe20007ffe0ff */
[----:B------:R-:W-:-:S04]  /*19e0*/  IMAD.WIDE.U32 R14, R0, UR5, R24 ;  /* 0x00000005000e7c25 */ /* 0x000fc8000f8e0018 */
[----:B------:R-:W-:Y:S01]  /*19f0*/  IMAD R11, R0, UR7, RZ ;  /* 0x00000007000b7c24 */ /* 0x000fe2000f8e02ff */
[----:B0-----:R-:W-:Y:S01]  /*1a00*/  @!P1 LEA R20, P0, R18, R8, 0x4 ;  /* 0x0000000812149211 */ /* 0x001fe200078020ff */
[----:B------:R-:W-:-:S03]  /*1a10*/  @!P2 IMAD R5, R5, UR14, RZ ;  /* 0x0000000e0505ac24 */ /* 0x000fc6000f8e02ff */
[----:B------:R-:W-:Y:S02]  /*1a20*/  @!P1 LEA.HI.X R21, R18, R9, R4, 0x4, P0 ;  /* 0x0000000912159211 */ /* 0x000fe400000f2404 */
[----:B------:R-:W0:Y:S01]  /*1a30*/  @!P5 LDC.64 R8, c[0x0][0x380] ;  /* 0x0000e000ff08db82 */ /* 0x000e220000000a00 */
[----:B------:R-:W-:Y:S01]  /*1a40*/  ISETP.GE.U32.AND P4, PT, R14, UR12, PT ;  /* 0x0000000c0e007c0c */ /* 0x000fe2000bf86070 */
[----:B------:R-:W-:Y:S01]  /*1a50*/  @!P2 IMAD R13, R6, UR9, R5 ;  /* 0x00000009060dac24 */ /* 0x000fe2000f8e0205 */
[----:B------:R-:W-:-:S05]  /*1a60*/  IADD3 R11, PT, PT, R15, R11, RZ ;  /* 0x0000000b0f0b7210 */ /* 0x000fca0007ffe0ff */
[----:B------:R-:W2:Y:S01]  /*1a70*/  @!P3 LDC.64 R18, c[0x0][0x380] ;  /* 0x0000e000ff12bb82 */ /* 0x000ea20000000a00 */
[----:B------:R-:W-:Y:S01]  /*1a80*/  @!P2 IMAD.WIDE.U32 R4, R6, UR14, RZ ;  /* 0x0000000e0604ac25 */ /* 0x000fe2000f8e00ff */
[----:B------:R-:W-:-:S03]  /*1a90*/  ISETP.GE.U32.AND.EX P4, PT, R11, UR13, PT, P4 ;  /* 0x0000000d0b007c0c */ /* 0x000fc6000bf86140 */
[----:B------:R-:W-:Y:S01]  /*1aa0*/  @!P2 IMAD.IADD R5, R5, 0x1, R13 ;  /* 0x000000010505a824 */ /* 0x000fe200078e020d */
[----:B-1----:R-:W-:Y:S01]  /*1ab0*/  @!P2 LEA R22, P0, R4, R16, 0x4 ;  /* 0x000000100416a211 */ /* 0x002fe200078020ff */
[----:B------:R-:W-:Y:S02]  /*1ac0*/  @!P5 IMAD R13, R7, UR14, RZ ;  /* 0x0000000e070ddc24 */ /* 0x000fe4000f8e02ff */
[----:B------:R-:W-:Y:S01]  /*1ad0*/  @!P3 IMAD R15, R2, UR14, RZ ;  /* 0x0000000e020fbc24 */ /* 0x000fe2000f8e02ff */
[----:B------:R-:W-:Y:S02]  /*1ae0*/  @!P2 LEA.HI.X R23, R4, R17, R5, 0x4, P0 ;  /* 0x000000110417a211 */ /* 0x000fe400000f2405 */
[----:B------:R1:W3:Y:S01]  /*1af0*/  @!P1 LDG.E.128 R4, desc[UR10][R20.64] ;  /* 0x0000000a14049981 */ /* 0x0002e2000c1e1d00 */
[----:B------:R-:W-:Y:S02]  /*1b00*/  @!P5 IMAD R13, R10, UR9, R13 ;  /* 0x000000090a0ddc24 */ /* 0x000fe4000f8e020d */
[C---:B------:R-:W-:Y:S01]  /*1b10*/  @!P3 IMAD R2, R12.reuse, UR9, R15 ;  /* 0x000000090c02bc24 */ /* 0x040fe2000f8e020f */
[----:B------:R-:W4:Y:S01]  /*1b20*/  @!P4 LDC.64 R16, c[0x0][0x380] ;  /* 0x0000e000ff10cb82 */ /* 0x000f220000000a00 */
[----:B------:R-:W-:-:S04]  /*1b30*/  @!P3 IMAD.WIDE.U32 R26, R12, UR14, RZ ;  /* 0x0000000e0c1abc25 */ /* 0x000fc8000f8e00ff */
[----:B-1----:R-:W-:Y:S01]  /*1b40*/  @!P5 IMAD.WIDE.U32 R20, R10, UR14, RZ ;  /* 0x0000000e0a14dc25 */ /* 0x002fe2000f8e00ff */
[----:B------:R-:W-:Y:S02]  /*1b50*/  @!P3 IADD3 R2, PT, PT, R27, R2, RZ ;  /* 0x000000021b02b210 */ /* 0x000fe40007ffe0ff */
[----:B--2---:R-:W-:Y:S02]  /*1b60*/  @!P3 LEA R18, P6, R26, R18, 0x4 ;  /* 0x000000121a12b211 */ /* 0x004fe400078c20ff */
[----:B0-----:R-:W-:Y:S02]  /*1b70*/  @!P5 LEA R12, P0, R20, R8, 0x4 ;  /* 0x00000008140cd211 */ /* 0x001fe400078020ff */
[----:B------:R-:W-:Y:S01]  /*1b80*/  @!P5 IADD3 R13, PT, PT, R21, R13, RZ ;  /* 0x0000000d150dd210 */ /* 0x000fe20007ffe0ff */
[----:B------:R-:W-:Y:S01]  /*1b90*/  @!P4 IMAD R11, R11, UR14, RZ ;  /* 0x0000000e0b0bcc24 */ /* 0x000fe2000f8e02ff */
[----:B------:R-:W-:Y:S02]  /*1ba0*/  @!P3 LEA.HI.X R19, R26, R19, R2, 0x4, P6 ;  /* 0x000000131a13b211 */ /* 0x000fe400030f2402 */
[----:B------:R-:W-:Y:S01]  /*1bb0*/  @!P5 LEA.HI.X R13, R20, R9, R13, 0x4, P0 ;  /* 0x00000009140dd211 */ /* 0x000fe200000f240d */
[----:B------:R-:W-:-:S02]  /*1bc0*/  @!P4 IMAD R2, R14, UR9, R11 ;  /* 0x000000090e02cc24 */ /* 0x000fc4000f8e020b */
        /* <DEDUP_REMOVED lines=28> */
[C---:B------:R-:W-:Y:S02]  /*1d90*/  IMAD R29, R0.reuse, UR8, RZ ;  /* 0x00000008001d7c24 */ /* 0x040fe4000f8e02ff */
[----:B0-----:R-:W-:Y:S01]  /*1da0*/  IMAD.WIDE.U32 R8, R0, UR6, R24 ;  /* 0x0000000600087c25 */ /* 0x001fe2000f8e0018 */
[----:B------:R-:W-:Y:S01]  /*1db0*/  UIADD3 UR6, UP0, UPT, UR4, UR6, URZ ;  /* 0x0000000604067290 */ /* 0x000fe2000ff1e0ff */
[----:B----4-:R0:W-:Y:S02]  /*1dc0*/  @!P3 STS.128 [R3], R16 ;  /* 0x000000100300b388 */ /* 0x0101e40000000c00 */
[----:B------:R-:W-:Y:S01]  /*1dd0*/  @!P0 IMAD R5, R5, UR14, RZ ;  /* 0x0000000e05058c24 */ /* 0x000fe2000f8e02ff */
[----:B------:R-:W-:Y:S01]  /*1de0*/  ISETP.GE.U32.AND P1, PT, R8, UR12, PT ;  /* 0x0000000c08007c0c */ /* 0x000fe2000bf26070 */
[----:B------:R-:W-:Y:S01]  /*1df0*/  UIADD3.X UR8, UPT, UPT, URZ, UR8, URZ, UP0, !UPT ;  /* 0x00000008ff087290 */ /* 0x000fe200087fe4ff */
[----:B------:R-:W-:Y:S01]  /*1e00*/  IADD3 R4, PT, PT, R9, R29, RZ ;  /* 0x0000001d09047210 */ /* 0x000fe20007ffe0ff */
[----:B------:R-:W-:Y:S01]  /*1e10*/  UIADD3 UR5, UP0, UPT, UR4, UR6, URZ ;  /* 0x0000000604057290 */ /* 0x000fe2000ff1e0ff */
[----:B------:R-:W-:-:S02]  /*1e20*/  @!P0 IMAD R5, R28, UR9, R5 ;  /* 0x000000091c058c24 */ /* 0x000fc4000f8e0205 */
[----:B------:R-:W-:Y:S01]  /*1e30*/  ISETP.GE.U32.AND.EX P1, PT, R4, UR13, PT, P1 ;  /* 0x0000000d04007c0c */ /* 0x000fe2000bf26110 */
[----:B------:R-:W-:Y:S01]  /*1e40*/  @!P0 IMAD.WIDE.U32 R28, R28, UR14, RZ ;  /* 0x0000000e1c1c8c25 */ /* 0x000fe2000f8e00ff */
[----:B0-----:R-:W0:Y:S03]  /*1e50*/  @!P5 LDC.64 R18, c[0x0][0x380] ;  /* 0x0000e000ff12db82 */ /* 0x001e260000000a00 */
[----:B------:R-:W-:Y:S01]  /*1e60*/  IMAD R9, R0, UR8, RZ ;  /* 0x0000000800097c24 */ /* 0x000fe2000f8e02ff */
        /* <DEDUP_REMOVED lines=29> */
[----:B------:R-:W-:-:S03]  /*2040*/  @!P2 IMAD R13, R9, UR14, RZ ;  /* 0x0000000e090dac24 */ /* 0x000fc6000f8e02ff */
[----:B------:R-:W-:Y:S02]  /*2050*/  @!P1 LEA.HI.X R21, R28, R11, R8, 0x4, P6 ;  /* 0x0000000b1c159211 */ /* 0x000fe400030f2408 */
[----:B------:R1:W5:Y:S01]  /*2060*/  @!P5 LDG.E.128 R8, desc[UR10][R22.64] ;  /* 0x0000000a1608d981 */ /* 0x000362000c1e1d00 */
[----:B------:R-:W-:Y:S02]  /*2070*/  @!P2 IMAD R13, R12, UR9, R13 ;  /* 0x000000090c0dac24 */ /* 0x000fe4000f8e020d */
[----:B------:R-:W-:Y:S02]  /*2080*/  @!P3 IMAD R15, R2, UR14, RZ ;  /* 0x0000000e020fbc24 */ /* 0x000fe4000f8e02ff */
[----:B0-----:R-:W-:-:S04]  /*2090*/  @!P3 IMAD.WIDE.U32 R26, R14, UR14, RZ ;  /* 0x0000000e0e1abc25 */ /* 0x001fc8000f8e00ff */
[----:B-1----:R-:W-:-:S04]  /*20a0*/  @!P2 IMAD.WIDE.U32 R22, R12, UR14, RZ ;  /* 0x0000000e0c16ac25 */ /* 0x002fc8000f8e00ff */
[----:B------:R-:W-:Y:S01]  /*20b0*/  @!P2 IMAD.IADD R28, R23, 0x1, R13 ;  /* 0x00000001171ca824 */ /* 0x000fe200078e020d */
[----:B--2---:R-:W-:Y:S01]  /*20c0*/  @!P2 LEA R16, P4, R22, R16, 0x4 ;  /* 0x000000101610a211 */ /* 0x004fe200078820ff */
[----:B------:R-:W-:Y:S02]  /*20d0*/  @!P3 IMAD R2, R14, UR9, R15 ;  /* 0x000000090e02bc24 */ /* 0x000fe4000f8e020f */
[----:B------:R4:W2:Y:S01]  /*20e0*/  @!P1 LDG.E.128 R12, desc[UR10][R20.64] ;  /* 0x0000000a140c9981 */ /* 0x0008a2000c1e1d00 */
[----:B------:R-:W-:Y:S02]  /*20f0*/  @!P2 LEA.HI.X R17, R22, R17, R28, 0x4, P4 ;  /* 0x000000111611a211 */ /* 0x000fe400020f241c */
[----:B------:R-:W-:Y:S02]  /*2100*/  @!P3 IADD3 R2, PT, PT, R27, R2, RZ ;  /* 0x000000021b02b210 */ /* 0x000fe40007ffe0ff */
        /* <DEDUP_REMOVED lines=17> */
[----:B-----5:R0:W-:Y:S01]  /*2220*/  @!P5 STS.128 [R3], R8 ;  /* 0x000000080300d388 */ /* 0x0201e20000000c00 */
[----:B------:R-:W-:Y:S01]  /*2230*/  ISETP.GE.U32.AND P5, PT, R6, UR12, PT ;  /* 0x0000000c06007c0c */ /* 0x000fe2000bfa6070 */
[----:B------:R-:W-:-:S02]  /*2240*/  UIADD3.X UR8, UPT, UPT, URZ, UR8, URZ, UP0, !UPT ;  /* 0x00000008ff087290 */ /* 0x000fc400087fe4ff */
[----:B------:R-:W-:-:S04]  /*2250*/  IADD3 R2, PT, PT, R7, R27, RZ ;  /* 0x0000001b07027210 */ /* 0x000fc80007ffe0ff */
[----:B------:R-:W-:Y:S01]  /*2260*/  ISETP.GE.U32.AND.EX P5, PT, R2, UR13, PT, P5 ;  /* 0x0000000d02007c0c */ /* 0x000fe2000bfa6150 */
[C---:B------:R-:W-:Y:S02]  /*2270*/  IMAD R7, R0.reuse, UR8, RZ ;  /* 0x0000000800077c24 */ /* 0x040fe4000f8e02ff */
[----:B0-----:R-:W-:Y:S01]  /*2280*/  IMAD.WIDE.U32 R8, R0, UR5, R24 ;  /* 0x0000000500087c25 */ /* 0x001fe2000f8e0018 */
[----:B------:R-:W-:Y:S01]  /*2290*/  UIADD3 UR5, UP0, UPT, UR4, UR5, URZ ;  /* 0x0000000504057290 */ /* 0x000fe2000ff1e0ff */
[----:B------:R-:W0:Y:S02]  /*22a0*/  @!P4 LDC.64 R10, c[0x0][0x380] ;  /* 0x0000e000ff0acb82 */ /* 0x000e240000000a00 */
[----:B------:R-:W-:Y:S01]  /*22b0*/  IMAD.IADD R7, R9, 0x1, R7 ;  /* 0x0000000109077824 */ /* 0x000fe200078e0207 */
[----:B------:R-:W-:Y:S01]  /*22c0*/  ISETP.GE.U32.AND P0, PT, R8, UR12, PT ;  /* 0x0000000c08007c0c */ /* 0x000fe2000bf06070 */
[----:B------:R-:W-:Y:S01]  /*22d0*/  UIADD3.X UR8, UPT, UPT, URZ, UR8, URZ, UP0, !UPT ;  /* 0x00000008ff087290 */ /* 0x000fe200087fe4ff */
[----:B--2---:R1:W-:Y:S02]  /*22e0*/  @!P1 STS.128 [R3], R12 ;  /* 0x0000000c03009388 */ /* 0x0043e40000000c00 */
[----:B------:R-:W-:-:S03]  /*22f0*/  ISETP.GE.U32.AND.EX P0, PT, R7, UR13, PT, P0 ;  /* 0x0000000d07007c0c */ /* 0x000fc6000bf06100 */
[C---:B------:R-:W-:Y:S02]  /*2300*/  IMAD R9, R0.reuse, UR8, RZ ;  /* 0x0000000800097c24 */ /* 0x040fe4000f8e02ff */
[----:B------:R-:W-:Y:S01]  /*2310*/  @!P4 IMAD R5, R5, UR14, RZ ;  /* 0x0000000e0505cc24 */ /* 0x000fe2000f8e02ff */
[----:B----4-:R2:W-:Y:S01]  /*2320*/  @!P2 STS.128 [R3], R16 ;  /* 0x000000100300a388 */ /* 0x0105e20000000c00 */
[----:B-1----:R-:W1:Y:S01]  /*2330*/  @!P5 LDC.64 R14, c[0x0][0x380] ;  /* 0x0000e000ff0edb82 */ /* 0x002e620000000a00 */
[----:B------:R-:W-:Y:S02]  /*2340*/  IMAD.WIDE.U32 R12, R0, UR5, R24 ;  /* 0x00000005000c7c25 */ /* 0x000fe4000f8e0018 */
[----:B------:R3:W-:Y:S01]  /*2350*/  @!P3 STS.128 [R3], R20 ;  /* 0x000000140300b388 */ /* 0x0007e20000000c00 */
[----:B------:R-:W-:Y:S02]  /*2360*/  ISETP.GE.U32.AND P6, PT, R12, UR12, PT ;  /* 0x0000000c0c007c0c */ /* 0x000fe4000bfc6070 */
[----:B------:R-:W-:Y:S01]  /*2370*/  IADD3 R9, PT, PT, R13, R9, RZ ;  /* 0x000000090d097210 */ /* 0x000fe20007ffe0ff */
[----:B------:R-:W-:Y:S01]  /*2380*/  UIADD3 UR5, UP0, UPT, UR4, UR5, URZ ;  /* 0x0000000504057290 */ /* 0x000fe2000ff1e0ff */
[----:B------:R-:W-:Y:S01]  /*2390*/  @!P4 IMAD R5, R4, UR9, R5 ;  /* 0x000000090405cc24 */ /* 0x000fe2000f8e0205 */
[----:B--2---:R-:W2:Y:S01]  /*23a0*/  @!P0 LDC.64 R18, c[0x0][0x380] ;  /* 0x0000e000ff128b82 */ /* 0x004ea20000000a00 */
[----:B------:R-:W-:Y:S01]  /*23b0*/  ISETP.GE.U32.AND.EX P6, PT, R9, UR13, PT, P6 ;  /* 0x0000000d09007c0c */ /* 0x000fe2000bfc6160 */
[----:B------:R-:W-:Y:S01]  /*23c0*/  UIADD3.X UR8, UPT, UPT, URZ, UR8, URZ, UP0, !UPT ;  /* 0x00000008ff087290 */ /* 0x000fe200087fe4ff */
[----:B------:R-:W-:-:S02]  /*23d0*/  @!P5 IMAD R13, R2, UR14, RZ ;  /* 0x0000000e020ddc24 */ /* 0x000fc4000f8e02ff */
[----:B---3--:R-:W-:-:S03]  /*23e0*/  @!P4 IMAD.WIDE.U32 R20, R4, UR14, RZ ;  /* 0x0000000e0414cc25 */ /* 0x008fc6000f8e00ff */
[----:B0-----:R-:W-:Y:S02]  /*23f0*/  @!P4 LEA R4, P1, R20, R10, 0x4 ;  /* 0x0000000a1404c211 */ /* 0x001fe400078220ff */
[----:B------:R-:W-:Y:S01]  /*2400*/  @!P4 IADD3 R5, PT, PT, R21, R5, RZ ;  /* 0x000000051505c210 */ /* 0x000fe20007ffe0ff */
[C---:B------:R-:W-:Y:S02]  /*2410*/  @!P5 IMAD R2, R6.reuse, UR9, R13 ;  /* 0x000000090602dc24 */ /* 0x040fe4000f8e020d */
[----:B------:R-:W-:Y:S01]  /*2420*/  @!P5 IMAD.WIDE.U32 R26, R6, UR14, RZ ;  /* 0x0000000e061adc25 */ /* 0x000fe2000f8e00ff */
[----:B------:R-:W-:Y:S02]  /*2430*/  @!P4 LEA.HI.X R5, R20, R11, R5, 0x4, P1 ;  /* 0x0000000b1405c211 */ /* 0x000fe400008f2405 */
[----:B------:R-:W0:Y:S01]  /*2440*/  @!P6 LDC.64 R20, c[0x0][0x380] ;  /* 0x0000e000ff14eb82 */ /* 0x000e220000000a00 */
[----:B------:R-:W-:Y:S01]  /*2450*/  IMAD.WIDE.U32 R16, R0, UR5, R24 ;  /* 0x0000000500107c25 */ /* 0x000fe2000f8e0018 */
[----:B------:R-:W-:-:S03]  /*2460*/  @!P5 IADD3 R6, PT, PT, R27, R2, RZ ;  /* 0x000000021b06d210 */ /* 0x000fc60007ffe0ff */
[----:B------:R-:W-:Y:S01]  /*2470*/  IMAD R11, R0, UR8, RZ ;  /* 0x00000008000b7c24 */ /* 0x000fe2000f8e02ff */
[----:B------:R-:W-:Y:S02]  /*2480*/  ISETP.GE.U32.AND P1, PT, R16, UR12, PT ;  /* 0x0000000c10007c0c */ /* 0x000fe4000bf26070 */
[C---:B-1----:R-:W-:Y:S01]  /*2490*/  @!P5 LEA R10, P2, R26.reuse, R14, 0x4 ;  /* 0x0000000e1a0ad211 */ /* 0x042fe200078420ff */
[----:B------:R-:W-:Y:S02]  /*24a0*/  IMAD.IADD R2, R17, 0x1, R11 ;  /* 0x0000000111027824 */ /* 0x000fe400078e020b */
[----:B------:R-:W-:Y:S01]  /*24b0*/  @!P0 IMAD R13, R7, UR14, RZ ;  /* 0x0000000e070d8c24 */ /* 0x000fe2000f8e02ff */
[----:B------:R-:W-:Y:S02]  /*24c0*/  @!P5 LEA.HI.X R11, R26, R15, R6, 0x4, P2 ;  /* 0x0000000f1a0bd211 */ /* 0x000fe400010f2406 */
[----:B------:R-:W-:Y:S01]  /*24d0*/  ISETP.GE.U32.AND.EX P1, PT, R2, UR13, PT, P1 ;  /* 0x0000000d02007c0c */ /* 0x000fe2000bf26110 */
[----:B------:R-:W3:Y:S01]  /*24e0*/  @!P4 LDG.E.128 R4, desc[UR10][R4.64] ;  /* 0x0000000a0404c981 */ /* 0x000ee2000c1e1d00 */
[----:B------:R-:W-:-:S02]  /*24f0*/  @!P0 IMAD R13, R8, UR9, R13 ;  /* 0x00000009080d8c24 */ /* 0x000fc4000f8e020d */
        /* <DEDUP_REMOVED lines=209> */
[----:B------:R-:W-:-:S04]  /*3210*/  IMAD.WIDE.U32 R14, R0, UR5, R24 ;  /* 0x00000005000e7c25 */ /* 0x000fc8000f8e0018 */
[----:B------:R-:W-:Y:S02]  /*3220*/  IMAD R9, R0, UR8, RZ ;  /* 0x0000000800097c24 */ /* 0x000fe4000f8e02ff */
[----:B------:R-:W-:Y:S01]  /*3230*/  @!P3 IMAD R11, R2, UR14, RZ ;  /* 0x0000000e020bbc24 */ /* 0x000fe2000f8e02ff */
[----:B------:R2:W-:Y:S01]  /*3240*/  @!P1 STS.128 [R3], R20 ;  /* 0x0000001403009388 */ /* 0x0005e20000000c00 */
[----:B------:R-:W-:Y:S01]  /*3250*/  ISETP.GE.U32.AND P4, PT, R14, UR12, PT ;  /* 0x0000000c0e007c0c */ /* 0x000fe2000bf86070 */
[----:B-1----:R-:W1:Y:S01]  /*3260*/  @!P2 LDC.64 R18, c[0x0][0x380] ;  /* 0x0000e000ff12ab82 */ /* 0x002e620000000a00 */
[----:B------:R-:W-:Y:S01]  /*3270*/  @!P3 IMAD R11, R6, UR9, R11 ;  /* 0x00000009060bbc24 */ /* 0x000fe2000f8e020b */
[----:B------:R-:W-:Y:S01]  /*3280*/  IADD3 R9, PT, PT, R15, R9, RZ ;  /* 0x000000090f097210 */ /* 0x000fe20007ffe0ff */
[----:B------:R-:W-:-:S03]  /*3290*/  UIADD3 UR6, UP0, UPT, UR4, UR5, URZ ;  /* 0x0000000504067290 */ /* 0x000fc6000ff1e0ff */
[----:B------:R-:W-:Y:S01]  /*32a0*/  ISETP.GE.U32.AND.EX P4, PT, R9, UR13, PT, P4 ;  /* 0x0000000d09007c0c */ /* 0x000fe2000bf86140 */
[----:B--2---:R-:W-:Y:S02]  /*32b0*/  @!P3 IMAD.WIDE.U32 R20, R6, UR14, RZ ;  /* 0x0000000e0614bc25 */ /* 0x004fe4000f8e00ff */
[----:B------:R-:W2:Y:S01]  /*32c0*/  @!P0 LDC.64 R6, c[0x0][0x380] ;  /* 0x0000e000ff068b82 */ /* 0x000ea20000000a00 */
[----:B------:R-:W-:Y:S01]  /*32d0*/  UIADD3.X UR7, UPT, UPT, URZ, UR8, URZ, UP0, !UPT ;  /* 0x00000008ff077290 */ /* 0x000fe200087fe4ff */
[----:B0-----:R-:W-:Y:S02]  /*32e0*/  @!P3 LEA R22, P1, R20, R12, 0x4 ;  /* 0x0000000c1416b211 */ /* 0x001fe400078220ff */
[----:B------:R-:W-:Y:S01]  /*32f0*/  @!P3 IADD3 R11, PT, PT, R21, R11, RZ ;  /* 0x0000000b150bb210 */ /* 0x000fe20007ffe0ff */
[----:B------:R-:W-:-:S03]  /*3300*/  IMAD.WIDE.U32 R16, R0, UR6, R24 ;  /* 0x0000000600107c25 */ /* 0x000fc6000f8e0018 */
[----:B------:R-:W-:Y:S01]  /*3310*/  @!P3 LEA.HI.X R23, R20, R13, R11, 0x4, P1 ;  /* 0x0000000d1417b211 */ /* 0x000fe200008f240b */
[----:B------:R-:W-:Y:S02]  /*3320*/  @!P2 IMAD R11, R5, UR14, RZ ;  /* 0x0000000e050bac24 */ /* 0x000fe4000f8e02ff */
[----:B------:R-:W-:Y:S02]  /*3330*/  @!P0 IMAD R13, R4, UR14, RZ ;  /* 0x0000000e040d8c24 */ /* 0x000fe4000f8e02ff */
[----:B------:R-:W-:Y:S02]  /*3340*/  IMAD R15, R0, UR7, RZ ;  /* 0x00000007000f7c24 */ /* 0x000fe4000f8e02ff */
[----:B------:R-:W-:Y:S01]  /*3350*/  @!P2 IMAD.WIDE.U32 R4, R8, UR14, RZ ;  /* 0x0000000e0804ac25 */ /* 0x000fe2000f8e00ff */
[----:B------:R-:W-:-:S03]  /*3360*/  ISETP.GE.U32.AND P5, PT, R16, UR12, PT ;  /* 0x0000000c10007c0c */ /* 0x000fc6000bfa6070 */
[----:B------:R-:W-:Y:S02]  /*3370*/  @!P2 IMAD R11, R8, UR9, R11 ;  /* 0x00000009080bac24 */ /* 0x000fe4000f8e020b */
[----:B------:R-:W-:Y:S02]  /*3380*/  IMAD.IADD R2, R17, 0x1, R15 ;  /* 0x0000000111027824 */ /* 0x000fe400078e020f */
[C---:B------:R-:W-:Y:S02]  /*3390*/  @!P0 IMAD R8, R10.reuse, UR9, R13 ;  /* 0x000000090a088c24 */ /* 0x040fe4000f8e020d */
[----:B------:R-:W0:Y:S01]  /*33a0*/  @!P4 LDC.64 R12, c[0x0][0x380] ;  /* 0x0000e000ff0ccb82 */ /* 0x000e220000000a00 */
[----:B------:R-:W-:Y:S01]  /*33b0*/  @!P0 IMAD.WIDE.U32 R26, R10, UR14, RZ ;  /* 0x0000000e0a1a8c25 */ /* 0x000fe2000f8e00ff */
[----:B-1----:R-:W-:Y:S02]  /*33c0*/  @!P2 LEA R10, P1, R4, R18, 0x4 ;  /* 0x00000012040aa211 */ /* 0x002fe400078220ff */
[----:B------:R-:W-:-:S02]  /*33d0*/  @!P2 IADD3 R5, PT, PT, R5, R11, RZ ;  /* 0x0000000b0505a210 */ /* 0x000fc40007ffe0ff */
[----:B------:R-:W-:Y:S02]  /*33e0*/  ISETP.GE.U32.AND.EX P5, PT, R2, UR13, PT, P5 ;  /* 0x0000000d02007c0c */ /* 0x000fe4000bfa6150 */
[----:B------:R-:W-:Y:S02]  /*33f0*/  @!P2 LEA.HI.X R11, R4, R19, R5, 0x4, P1 ;  /* 0x00000013040ba211 */ /* 0x000fe400008f2405 */
[----:B--2---:R-:W-:Y:S02]  /*3400*/  @!P0 LEA R18, P1, R26, R6, 0x4 ;  /* 0x000000061a128211 */ /* 0x004fe400078220ff */
[----:B------:R-:W-:Y:S01]  /*3410*/  @!P0 IADD3 R8, PT, PT, R27, R8, RZ ;  /* 0x000000081b088210 */ /* 0x000fe20007ffe0ff */
[----:B------:R-:W-:-:S03]  /*3420*/  @!P4 IMAD R9, R9, UR14, RZ ;  /* 0x0000000e0909cc24 */ /* 0x000fc6000f8e02ff */
[----:B------:R-:W-:Y:S02]  /*3430*/  @!P0 LEA.HI.X R19, R26, R7, R8, 0x4, P1 ;  /* 0x000000071a138211 */ /* 0x000fe400008f2408 */
[----:B------:R1:W2:Y:S01]  /*3440*/  @!P3 LDG.E.128 R4, desc[UR10][R22.64] ;  /* 0x0000000a1604b981 */ /* 0x0002a2000c1e1d00 */
[----:B------:R-:W3:Y:S01]  /*3450*/  @!P5 LDC.64 R20, c[0x0][0x380] ;  /* 0x0000e000ff14db82 */ /* 0x000ee20000000a00 */
[----:B------:R-:W-:Y:S02]  /*3460*/  @!P5 IMAD R15, R2, UR14, RZ ;  /* 0x0000000e020fdc24 */ /* 0x000fe4000f8e02ff */
[----:B------:R-:W-:-:S04]  /*3470*/  @!P5 IMAD.WIDE.U32 R26, R16, UR14, RZ ;  /* 0x0000000e101adc25 */ /* 0x000fc8000f8e00ff */
[----:B-1----:R-:W-:-:S04]  /*3480*/  @!P4 IMAD.WIDE.U32 R22, R14, UR14, RZ ;  /* 0x0000000e0e16cc25 */ /* 0x002fc8000f8e00ff */
[----:B------:R-:W-:Y:S02]  /*3490*/  @!P4 IMAD R14, R14, UR9, R9 ;  /* 0x000000090e0ecc24 */ /* 0x000fe4000f8e0209 */
[----:B------:R-:W4:Y:S01]  /*34a0*/  @!P2 LDG.E.128 R8, desc[UR10][R10.64] ;  /* 0x0000000a0a08a981 */ /* 0x000f22000c1e1d00 */
[----:B------:R-:W-:Y:S01]  /*34b0*/  @!P5 IMAD R2, R16, UR9, R15 ;  /* 0x000000091002dc24 */ /* 0x000fe2000f8e020f */
[----:B0-----:R-:W-:Y:S01]  /*34c0*/  @!P4 LEA R16, P1, R22, R12, 0x4 ;  /* 0x0000000c1610c211 */ /* 0x001fe200078220ff */
[----:B------:R-:W-:-:S05]  /*34d0*/  @!P4 IMAD.IADD R14, R23, 0x1, R14 ;  /* 0x00000001170ec824 */ /* 0x000fca00078e020e */
[----:B------:R-:W-:Y:S02]  /*34e0*/  @!P4 LEA.HI.X R17, R22, R13, R14, 0x4, P1 ;  /* 0x0000000d1611c211 */ /* 0x000fe400008f240e */
[----:B------:R-:W5:Y:S01]  /*34f0*/  @!P0 LDG.E.128 R12, desc[UR10][R18.64] ;  /* 0x0000000a120c8981 */ /* 0x000f62000c1e1d00 */
[C---:B---3--:R-:W-:Y:S02]  /*3500*/  @!P5 LEA R20, P6, R26.reuse, R20, 0x4 ;  /* 0x000000141a14d211 */ /* 0x048fe400078c20ff */
[----:B------:R-:W-:Y:S01]  /*3510*/  @!P5 IADD3 R2, PT, PT, R27, R2, RZ ;  /* 0x000000021b02d210 */ /* 0x000fe20007ffe0ff */
[----:B------:R-:W3:Y:S03]  /*3520*/  @!P4 LDG.E.128 R16, desc[UR10][R16.64] ;  /* 0x0000000a1010c981 */ /* 0x000ee6000c1e1d00 */
[----:B------:R-:W-:-:S06]  /*3530*/  @!P5 LEA.HI.X R21, R26, R21, R2, 0x4, P6 ;  /* 0x000000151a15d211 */ /* 0x000fcc00030f2402 */
[----:B------:R-:W3:Y:S01]  /*3540*/  @!P5 LDG.E.128 R20, desc[UR10][R20.64] ;  /* 0x0000000a1414d981 */ /* 0x000ee2000c1e1d00 */
[----:B------:R-:W-:-:S04]  /*3550*/  UIADD3 UR6, UP0, UPT, UR4, UR6, URZ ;  /* 0x0000000604067290 */ /* 0x000fc8000ff1e0ff */
[----:B------:R-:W-:Y:S02]  /*3560*/  UIADD3.X UR7, UPT, UPT, URZ, UR7, URZ, UP0, !UPT ;  /* 0x00000007ff077290 */ /* 0x000fe400087fe4ff */
[----:B------:R-:W-:-:S04]  /*3570*/  UIADD3 UR5, UP0, UPT, UR4, UR6, URZ ;  /* 0x0000000604057290 */ /* 0x000fc8000ff1e0ff */
[C---:B------:R-:W-:Y:S01]  /*3580*/  IMAD R27, R0.reuse, UR7, RZ ;  /* 0x00000007001b7c24 */ /* 0x040fe2000f8e02ff */
[----:B--2---:R0:W-:Y:S02]  /*3590*/  @!P3 STS.128 [R3], R4 ;  /* 0x000000040300b388 */ /* 0x0041e40000000c00 */
[----:B0-----:R-:W-:Y:S01]  /*35a0*/  IMAD.WIDE.U32 R6, R0, UR6, R24 ;  /* 0x0000000600067c25 */ /* 0x001fe2000f8e0018 */
[----:B------:R-:W-:Y:S01]  /*35b0*/  UIADD3.X UR6, UPT, UPT, URZ, UR7, URZ, UP0, !UPT ;  /* 0x00000007ff067290 */ /* 0x000fe200087fe4ff */
[----:B----4-:R0:W-:Y:S03]  /*35c0*/  @!P2 STS.128 [R3], R8 ;  /* 0x000000080300a388 */ /* 0x0101e60000000c00 */
[----:B------:R-:W-:Y:S02]  /*35d0*/  IADD3 R2, PT, PT, R7, R27, RZ ;  /* 0x0000001b07027210 */ /* 0x000fe40007ffe0ff */
[----:B------:R-:W-:Y:S01]  /*35e0*/  ISETP.GE.U32.AND P1, PT, R6, UR12, PT ;  /* 0x0000000c06007c0c */ /* 0x000fe2000bf26070 */
[----:B------:R-:W-:-:S03]  /*35f0*/  IMAD R27, R0, UR6, RZ ;  /* 0x00000006001b7c24 */ /* 0x000fc6000f8e02ff */
[----:B------:R-:W-:Y:S01]  /*3600*/  ISETP.GE.U32.AND.EX P1, PT, R2, UR13, PT, P1 ;  /* 0x0000000d02007c0c */ /* 0x000fe2000bf26110 */
[----:B0-----:R-:W-:Y:S01]  /*3610*/  IMAD.WIDE.U32 R8, R0, UR5, R24 ;  /* 0x0000000500087c25 */ /* 0x001fe2000f8e0018 */
[----:B------:R-:W-:Y:S01]  /*3620*/  UIADD3 UR5, UP0, UPT, UR4, UR5, URZ ;  /* 0x0000000504057290 */ /* 0x000fe2000ff1e0ff */
[----:B-----5:R-:W-:Y:S01]  /*3630*/  @!P0 STS.128 [R3], R12 ;  /* 0x0000000c03008388 */ /* 0x020fe20000000c00 */
[----:B------:R-:W-:Y:S02]  /*3640*/  ISETP.GE.U32.AND P2, PT, R8, UR12, PT ;  /* 0x0000000c08007c0c */ /* 0x000fe4000bf46070 */
[----:B------:R-:W-:Y:S01]  /*3650*/  IADD3 R4, PT, PT, R9, R27, RZ ;  /* 0x0000001b09047210 */ /* 0x000fe20007ffe0ff */
[----:B------:R-:W-:-:S03]  /*3660*/  UIADD3.X UR6, UPT, UPT, URZ, UR6, URZ, UP0, !UPT ;  /* 0x00000006ff067290 */ /* 0x000fc600087fe4ff */
[----:B------:R-:W-:Y:S01]  /*3670*/  ISETP.GE.U32.AND.EX P0, PT, R4, UR13, PT, P2 ;  /* 0x0000000d04007c0c */ /* 0x000fe2000bf06120 */
[----:B---3--:R0:W-:Y:S01]  /*3680*/  @!P4 STS.128 [R3], R16 ;  /* 0x000000100300c388 */ /* 0x0081e20000000c00 */
[----:B------:R-:W-:Y:S02]  /*3690*/  UIADD3 UR7, UP0, UPT, UR4, UR5, URZ ;  /* 0x0000000504077290 */ /* 0x000fe4000ff1e0ff */
[----:B------:R-:W-:-:S04]  /*36a0*/  IMAD.WIDE.U32 R10, R0, UR5, R24 ;  /* 0x00000005000a7c25 */ /* 0x000fc8000f8e0018 */
[----:B------:R-:W-:Y:S01]  /*36b0*/  IMAD R7, R0, UR6, RZ ;  /* 0x0000000600077c24 */ /* 0x000fe2000f8e02ff */
[----:B------:R-:W-:Y:S01]  /*36c0*/  UIADD3.X UR5, UPT, UPT, URZ, UR6, URZ, UP0, !UPT ;  /* 0x00000006ff057290 */ /* 0x000fe200087fe4ff */
[----:B------:R-:W-:Y:S02]  /*36d0*/  ISETP.GE.U32.AND P2, PT, R10, UR12, PT ;  /* 0x0000000c0a007c0c */ /* 0x000fe4000bf46070 */
[----:B------:R-:W-:Y:S01]  /*36e0*/  IMAD.IADD R7, R11, 0x1, R7 ;  /* 0x000000010b077824 */ /* 0x000fe200078e0207 */
[----:B0-----:R-:W0:Y:S01]  /*36f0*/  @!P1 LDC.64 R16, c[0x0][0x380] ;  /* 0x0000e000ff109b82 */ /* 0x001e220000000a00 */
[----:B------:R-:W-:Y:S02]  /*3700*/  UIADD3 UR6, UP0, UPT, UR4, UR7, URZ ;  /* 0x0000000704067290 */ /* 0x000fe4000ff1e0ff */
[----:B------:R-:W-:Y:S01]  /*3710*/  IMAD.WIDE.U32 R12, R0, UR7, R24 ;  /* 0x00000007000c7c25 */ /* 0x000fe2000f8e0018 */
[----:B------:R-:W-:-:S04]  /*3720*/  ISETP.GE.U32.AND.EX P2, PT, R7, UR13, PT, P2 ;  /* 0x0000000d07007c0c */ /* 0x000fc8000bf46120 */
[----:B------:R-:W1:Y:S01]  /*3730*/  @!P0 LDC.64 R18, c[0x0][0x380] ;  /* 0x0000e000ff128b82 */ /* 0x000e620000000a00 */
[----:B------:R-:W-:Y:S01]  /*3740*/  @!P1 IMAD R5, R2, UR14, RZ ;  /* 0x0000000e02059c24 */ /* 0x000fe2000f8e02ff */
[----:B------:R-:W-:Y:S02]  /*3750*/  UIADD3.X UR7, UPT, UPT, URZ, UR5, URZ, UP0, !UPT ;  /* 0x00000005ff077290 */ /* 0x000fe400087fe4ff */
        /* <DEDUP_REMOVED lines=150> */
.L_x_83:
        /* <DEDUP_REMOVED lines=12> */
.L_x_132:


//--------------------- .text._Z22stridedBandwidthKernelILi16ELi32EEvPKcmi --------------------------
	.section	.text._Z22stridedBandwidthKernelILi16ELi32EEvPKcmi,"ax",@progbits
	.align	128
        .global         _Z22stridedBandwidthKernelILi16ELi32EEvPKcmi
        .type           _Z22stridedBandwidthKernelILi16ELi32EEvPKcmi,@function
        .size           _Z22stridedBandwidthKernelILi16ELi32EEvPKcmi,(.L_x_133 - _Z22stridedBandwidthKernelILi16ELi32EEvPKcmi)
        .other          _Z22stridedBandwidthKernelILi16ELi32EEvPKcmi,@"STO_CUDA_ENTRY STV_DEFAULT"
_Z22stridedBandwidthKernelILi16ELi32EEvPKcmi:
.text._Z22stridedBandwidthKernelILi16ELi32EEvPKcmi:
        /* <DEDUP_REMOVED lines=19> */
[----:B---3--:R-:W2:Y:S01]  /*0130*/  @!P0 LDG.E.128 R4, desc[UR10][R4.64] ;  /* 0x0000000a04048981 */ /* 0x008ea2000c1e1d00 */
[----:B------:R-:W0:Y:S01]  /*0140*/  LDCU UR6, c[0x0][0x370] ;  /* 0x00006e00ff0677ac */ /* 0x000e220008000800 */
[----:B------:R-:W1:Y:S01]  /*0150*/  S2UR UR5, SR_CgaCtaId ;  /* 0x00000000000579c3 */ /* 0x000e620000008800 */
[----:B0-----:R-:W-:-:S04]  /*0160*/  UIADD3 UR4, UP0, UPT, UR4, UR6, URZ ;  /* 0x0000000604047290 */ /* 0x001fc8000ff1e0ff */
[----:B------:R-:W-:Y:S02]  /*0170*/  UIADD3.X UR8, UPT, UPT, URZ, URZ, URZ, UP0, !UPT ;  /* 0x000000ffff087290 */ /* 0x000fe400087fe4ff */
[----:B------:R-:W-:Y:S02]  /*0180*/  UIADD3 UR14, UP0, UPT, UR6, UR4, URZ ;  /* 0x00000004060e7290 */ /* 0x000fe4000ff1e0ff */
[----:B------:R-:W-:Y:S01]  /*0190*/  IMAD.WIDE.U32 R26, R2, UR4, R24 ;  /* 0x00000004021a7c25 */ /* 0x000fe2000f8e0018 */
[----:B------:R-:W-:-:S03]  /*01a0*/  UMOV UR4, 0x400 ;  /* 0x0000040000047882 */ /* 0x000fc60000000000 */
[----:B------:R-:W-:Y:S01]  /*01b0*/  IMAD R3, R2, UR8, RZ ;  /* 0x0000000802037c24 */ /* 0x000fe2000f8e02ff */
[----:B------:R-:W-:Y:S01]  /*01c0*/  UIADD3.X UR8, UPT, UPT, URZ, UR8, URZ, UP0, !UPT ;  /* 0x00000008ff087290 */ /* 0x000fe200087fe4ff */
[----:B------:R-:W-:Y:S01]  /*01d0*/  ISETP.GE.U32.AND P1, PT, R26, UR12, PT ;  /* 0x0000000c1a007c0c */ /* 0x000fe2000bf26070 */
[----:B------:R-:W-:Y:S01]  /*01e0*/  UIADD3 UR7, UP0, UPT, UR6, UR14, URZ ;  /* 0x0000000e06077290 */ /* 0x000fe2000ff1e0ff */
[----:B------:R-:W-:Y:S01]  /*01f0*/  IMAD.IADD R8, R27, 0x1, R3 ;  /* 0x000000011b087824 */ /* 0x000fe200078e0203 */
[----:B-1----:R-:W-:Y:S01]  /*0200*/  ULEA UR4, UR5, UR4, 0x18 ;  /* 0x0000000405047291 */ /* 0x002fe2000f8ec0ff */
[----:B------:R-:W-:-:S03]  /*0210*/  IMAD.WIDE.U32 R22, R2, UR14, R24 ;  /* 0x0000000e02167c25 */ /* 0x000fc6000f8e0018 */
[----:B------:R-:W-:Y:S01]  /*0220*/  ISETP.GE.U32.AND.EX P1, PT, R8, UR13, PT, P1 ;  /* 0x0000000d08007c0c */ /* 0x000fe2000bf26110 */
[----:B------:R-:W-:Y:S01]  /*0230*/  IMAD R9, R2, UR8, RZ ;  /* 0x0000000802097c24 */ /* 0x000fe2000f8e02ff */
[----:B------:R-:W-:Y:S01]  /*0240*/  UIADD3.X UR8, UPT, UPT, URZ, UR8, URZ, UP0, !UPT ;  /* 0x00000008ff087290 */ /* 0x000fe200087fe4ff */
[----:B------:R-:W-:Y:S01]  /*0250*/  ISETP.GE.U32.AND P2, PT, R22, UR12, PT ;  /* 0x0000000c16007c0c */ /* 0x000fe2000bf46070 */
[C-C-:B------:R-:W-:Y:S01]  /*0260*/  IMAD.WIDE.U32 R20, R2.reuse, UR7, R24.reuse ;  /* 0x0000000702147c25 */ /* 0x140fe2000f8e0018 */
[----:B------:R-:W-:Y:S01]  /*0270*/  UIADD3 UR5, UP0, UPT, UR6, UR7, URZ ;  /* 0x0000000706057290 */ /* 0x000fe2000ff1e0ff */
[----:B------:R-:W-:Y:S02]  /*0280*/  IADD3 R9, PT, PT, R23, R9, RZ ;  /* 0x0000000917097210 */ /* 0x000fe40007ffe0ff */
[----:B------:R-:W-:Y:S01]  /*0290*/  IMAD R3, R2, UR8, RZ ;  /* 0x0000000802037c24 */ /* 0x000fe2000f8e02ff */
[----:B------:R-:W-:Y:S01]  /*02a0*/  ISETP.GE.U32.AND P3, PT, R20, UR12, PT ;  /* 0x0000000c14007c0c */ /* 0x000fe2000bf66070 */
[----:B------:R-:W-:Y:S01]  /*02b0*/  UIADD3.X UR8, UPT, UPT, URZ, UR8, URZ, UP0, !UPT ;  /* 0x00000008ff087290 */ /* 0x000fe200087fe4ff */
[----:B------:R-:W-:Y:S01]  /*02c0*/  ISETP.GE.U32.AND.EX P2, PT, R9, UR13, PT, P2 ;  /* 0x0000000d09007c0c */ /* 0x000fe2000bf46120 */
[----:B------:R-:W-:Y:S01]  /*02d0*/  IMAD.WIDE.U32 R18, R2, UR5, R24 ;  /* 0x0000000502127c25 */ /* 0x000fe2000f8e0018 */
[----:B------:R-:W0:Y:S01]  /*02e0*/  @!P1 LDC.64 R12, c[0x0][0x380] ;  /* 0x0000e000ff0c9b82 */ /* 0x000e220000000a00 */
[----:B------:R-:W-:-:S02]  /*02f0*/  IADD3 R3, PT, PT, R21, R3, RZ ;  /* 0x0000000315037210 */ /* 0x000fc40007ffe0ff */
[----:B------:R-:W-:Y:S01]  /*0300*/  IMAD R15, R2, UR8, RZ ;  /* 0x00000008020f7c24 */ /* 0x000fe2000f8e02ff */
[----:B------:R-:W-:Y:S01]  /*0310*/  ISETP.GE.U32.AND P4, PT, R18, UR12, PT ;  /* 0x0000000c12007c0c */ /* 0x000fe2000bf86070 */
[----:B------:R-:W-:Y:S01]  /*0320*/  @!P1 IMAD R21, R8, UR15, RZ ;  /* 0x0000000f08159c24 */ /* 0x000fe2000f8e02ff */
[----:B------:R-:W-:Y:S01]  /*0330*/  ISETP.GE.U32.AND.EX P3, PT, R3, UR13, PT, P3 ;  /* 0x0000000d03007c0c */ /* 0x000fe2000bf66130 */
[----:B------:R-:W-:Y:S01]  /*0340*/  IMAD.IADD R8, R19, 0x1, R15 ;  /* 0x0000000113087824 */ /* 0x000fe200078e020f */
[----:B------:R-:W-:Y:S01]  /*0350*/  LEA R0, R24, UR4, 0x4 ;  /* 0x0000000418007c11 */ /* 0x000fe2000f8e20ff */
[C---:B------:R-:W-:Y:S01]  /*0360*/  @!P1 IMAD R21, R26.reuse, UR9, R21 ;  /* 0x000000091a159c24 */ /* 0x040fe2000f8e0215 */
[----:B------:R-:W-:Y:S01]  /*0370*/  UIADD3 UR4, UP0, UPT, UR6, UR5, URZ ;  /* 0x0000000506047290 */ /* 0x000fe2000ff1e0ff */
[----:B------:R-:W1:Y:S01]  /*0380*/  @!P2 LDC.64 R10, c[0x0][0x380] ;  /* 0x0000e000ff0aab82 */ /* 0x000e620000000a00 */
[----:B------:R-:W-:Y:S01]  /*0390*/  @!P1 IMAD.WIDE.U32 R26, R26, UR15, RZ ;  /* 0x0000000f1a1a9c25 */ /* 0x000fe2000f8e00ff */
[----:B------:R-:W-:Y:S01]  /*03a0*/  ISETP.GE.U32.AND.EX P4, PT, R8, UR13, PT, P4 ;  /* 0x0000000d08007c0c */ /* 0x000fe2000bf86140 */
[----:B------:R-:W-:-:S02]  /*03b0*/  UIADD3.X UR8, UPT, UPT, URZ, UR8, URZ, UP0, !UPT ;  /* 0x00000008ff087290 */ /* 0x000fc400087fe4ff */
[----:B------:R-:W-:Y:S01]  /*03c0*/  @!P2 IMAD R9, R9, UR15, RZ ;  /* 0x0000000f0909ac24 */ /* 0x000fe2000f8e02ff */
[----:B------:R-:W-:Y:S01]  /*03d0*/  @!P1 IADD3 R21, PT, PT, R27, R21, RZ ;  /* 0x000000151b159210 */ /* 0x000fe20007ffe0ff */
[----:B------:R-:W-:Y:S01]  /*03e0*/  IMAD.WIDE.U32 R16, R2, UR4, R24 ;  /* 0x0000000402107c25 */ /* 0x000fe2000f8e0018 */
[----:B------:R-:W3:Y:S03]  /*03f0*/  @!P3 LDC.64 R14, c[0x0][0x380] ;  /* 0x0000e000ff0ebb82 */ /* 0x000ee60000000a00 */
[----:B------:R-:W-:Y:S02]  /*0400*/  @!P2 IMAD R9, R22, UR9, R9 ;  /* 0x000000091609ac24 */ /* 0x000fe4000f8e0209 */
[----:B------:R-:W-:Y:S01]  /*0410*/  @!P3 IMAD R19, R3, UR15, RZ ;  /* 0x0000000f0313bc24 */ /* 0x000fe2000f8e02ff */
[----:B--2---:R0:W-:Y:S02]  /*0420*/  @!P0 STS.128 [R0], R4 ;  /* 0x0000000400008388 */ /* 0x0041e40000000c00 */
[----:B0-----:R-:W-:Y:S01]  /*0430*/  @!P1 LEA R6, P0, R26, R12, 0x4 ;  /* 0x0000000c1a069211 */ /* 0x001fe200078020ff */
[----:B------:R-:W-:-:S03]  /*0440*/  @!P2 IMAD.WIDE.U32 R4, R22, UR15, RZ ;  /* 0x0000000f1604ac25 */ /* 0x000fc6000f8e00ff */
[----:B------:R-:W-:Y:S01]  /*0450*/  @!P1 LEA.HI.X R7, R26, R13, R21, 0x4, P0 ;  /* 0x0000000d1a079211 */ /* 0x000fe200000f2415 */
[----:B------:R-:W-:Y:S01]  /*0460*/  IMAD R21, R2, UR8, RZ ;  /* 0x0000000802157c24 */ /* 0x000fe2000f8e02ff */
[----:B------:R-:W0:Y:S01]  /*0470*/  @!P4 LDC.64 R12, c[0x0][0x380] ;  /* 0x0000e000ff0ccb82 */ /* 0x000e220000000a00 */
[----:B------:R-:W-:Y:S01]  /*0480*/  @!P2 IADD3 R5, PT, PT, R5, R9, RZ ;  /* 0x000000090505a210 */ /* 0x000fe20007ffe0ff */
[----:B------:R-:W-:Y:S01]  /*0490*/  @!P3 IMAD R9, R20, UR9, R19 ;  /* 0x000000091409bc24 */ /* 0x000fe2000f8e0213 */
[----:B------:R-:W-:Y:S01]  /*04a0*/  ISETP.GE.U32.AND P0, PT, R16, UR12, PT ;  /* 0x0000000c10007c0c */ /* 0x000fe2000bf06070 */
[----:B------:R-:W-:Y:S01]  /*04b0*/  IMAD.IADD R3, R17, 0x1, R21 ;  /* 0x0000000111037824 */ /* 0x000fe200078e0215 */
[----:B-1----:R-:W-:Y:S01]  /*04c0*/  @!P2 LEA R10, P5, R4, R10, 0x4 ;  /* 0x0000000a040aa211 */ /* 0x002fe200078a20ff */
[----:B------:R-:W-:-:S03]  /*04d0*/  @!P3 IMAD.WIDE.U32 R20, R20, UR15, RZ ;  /* 0x0000000f1414bc25 */ /* 0x000fc6000f8e00ff */
[----:B------:R-:W-:Y:S02]  /*04e0*/  @!P2 LEA.HI.X R11, R4, R11, R5, 0x4, P5 ;  /* 0x0000000b040ba211 */ /* 0x000fe400028f2405 */
[----:B------:R-:W-:Y:S01]  /*04f0*/  ISETP.GE.U32.AND.EX P0, PT, R3, UR13, PT, P0 ;  /* 0x0000000d03007c0c */ /* 0x000fe2000bf06100 */
[----:B------:R-:W2:Y:S01]  /*0500*/  @!P1 LDG.E.128 R4, desc[UR10][R6.64] ;  /* 0x0000000a06049981 */ /* 0x000ea2000c1e1d00 */
[----:B------:R-:W-:Y:S01]  /*0510*/  @!P3 IADD3 R9, PT, PT, R21, R9, RZ ;  /* 0x000000091509b210 */ /* 0x000fe20007ffe0ff */
[----:B------:R-:W-:Y:S01]  /*0520*/  @!P4 IMAD R17, R8, UR15, RZ ;  /* 0x0000000f0811cc24 */ /* 0x000fe2000f8e02ff */
[----:B---3--:R-:W-:Y:S01]  /*0530*/  @!P3 LEA R14, P5, R20, R14, 0x4 ;  /* 0x0000000e140eb211 */ /* 0x008fe200078a20ff */
[----:B------:R-:W-:-:S03]  /*0540*/  @!P4 IMAD.WIDE.U32 R22, R18, UR15, RZ ;  /* 0x0000000f1216cc25 */ /* 0x000fc6000f8e00ff */
[----:B------:R-:W-:Y:S01]  /*0550*/  @!P3 LEA.HI.X R15, R20, R15, R9, 0x4, P5 ;  /* 0x0000000f140fb211 */ /* 0x000fe200028f2409 */
[----:B------:R-:W-:Y:S01]  /*0560*/  @!P4 IMAD R17, R18, UR9, R17 ;  /* 0x000000091211cc24 */ /* 0x000fe2000f8e0211 */
[----:B------:R-:W3:Y:S03]  /*0570*/  @!P2 LDG.E.128 R8, desc[UR10][R10.64] ;  /* 0x0000000a0a08a981 */ /* 0x000ee6000c1e1d00 */
[----:B------:R-:W1:Y:S01]  /*0580*/  @!P0 LDC.64 R20, c[0x0][0x380] ;  /* 0x0000e000ff148b82 */ /* 0x000e620000000a00 */
[----:B0-----:R-:W-:Y:S01]  /*0590*/  @!P4 LEA R18, P5, R22, R12, 0x4 ;  /* 0x0000000c1612c211 */ /* 0x001fe200078a20ff */
[----:B------:R-:W-:Y:S01]  /*05a0*/  @!P0 IMAD R3, R3, UR15, RZ ;  /* 0x0000000f03038c24 */ /* 0x000fe2000f8e02ff */
[----:B------:R-:W-:-:S04]  /*05b0*/  @!P4 IADD3 R17, PT, PT, R23, R17, RZ ;  /* 0x000000111711c210 */ /* 0x000fc80007ffe0ff */
[----:B------:R-:W-:Y:S02]  /*05c0*/  @!P4 LEA.HI.X R19, R22, R13, R17, 0x4, P5 ;  /* 0x0000000d1613c211 */ /* 0x000fe400028f2411 */
[----:B------:R-:W4:Y:S01]  /*05d0*/  @!P3 LDG.E.128 R12, desc[UR10][R14.64] ;  /* 0x0000000a0e0cb981 */ /* 0x000f22000c1e1d00 */
[C---:B------:R-:W-:Y:S02]  /*05e0*/  @!P0 IMAD R3, R16.reuse, UR9, R3 ;  /* 0x0000000910038c24 */ /* 0x040fe4000f8e0203 */
[----:B------:R-:W-:Y:S02]  /*05f0*/  @!P0 IMAD.WIDE.U32 R22, R16, UR15, RZ ;  /* 0x0000000f10168c25 */ /* 0x000fe4000f8e00ff */
[----:B------:R-:W5:Y:S02]  /*0600*/  @!P4 LDG.E.128 R16, desc[UR10][R18.64] ;  /* 0x0000000a1210c981 */ /* 0x000f64000c1e1d00 */
[----:B------:R-:W-:Y:S01]  /*0610*/  @!P0 IMAD.IADD R3, R23, 0x1, R3 ;  /* 0x0000000117038824 */ /* 0x000fe200078e0203 */
[----:B-1----:R-:W-:-:S04]  /*0620*/  @!P0 LEA R20, P5, R22, R20, 0x4 ;  /* 0x0000001416148211 */ /* 0x002fc800078a20ff */
[----:B------:R-:W-:-:S06]  /*0630*/  @!P0 LEA.HI.X R21, R22, R21, R3, 0x4, P5 ;  /* 0x0000001516158211 */ /* 0x000fcc00028f2403 */
[----:B------:R-:W5:Y:S01]  /*0640*/  @!P0 LDG.E.128 R20, desc[UR10][R20.64] ;  /* 0x0000000a14148981 */ /* 0x000f62000c1e1d00 */
[----:B------:R-:W-:-:S04]  /*0650*/  UIADD3 UR4, UP0, UPT, UR6, UR4, URZ ;  /* 0x0000000406047290 */ /* 0x000fc8000ff1e0ff */
[----:B------:R-:W-:Y:S02]  /*0660*/  UIADD3.X UR8, UPT, UPT, URZ, UR8, URZ, UP0, !UPT ;  /* 0x00000008ff087290 */ /* 0x000fe400087fe4ff */
[----:B------:R-:W-:-:S04]  /*0670*/  UIADD3 UR5, UP0, UPT, UR6, UR4, URZ ;  /* 0x0000000406057290 */ /* 0x000fc8000ff1e0ff */
[C---:B------:R-:W-:Y:S01]  /*0680*/  IMAD R3, R2.reuse, UR8, RZ ;  /* 0x0000000802037c24 */ /* 0x040fe2000f8e02ff */
[----:B------:R-:W-:Y:S01]  /*0690*/  UIADD3.X UR8, UPT, UPT, URZ, UR8, URZ, UP0, !UPT ;  /* 0x00000008ff087290 */ /* 0x000fe200087fe4ff */
[----:B------:R-:W-:Y:S01]  /*06a0*/  IMAD.WIDE.U32 R26, R2, UR5, R24 ;  /* 0x00000005021a7c25 */ /* 0x000fe2000f8e0018 */
[----:B------:R-:W-:-:S04]  /*06b0*/  UIADD3 UR5, UP0, UPT, UR6, UR5, URZ ;  /* 0x0000000506057290 */ /* 0x000fc8000ff1e0ff */
[C---:B------:R-:W-:Y:S01]  /*06c0*/  IMAD R29, R2.reuse, UR8, RZ ;  /* 0x00000008021d7c24 */ /* 0x040fe2000f8e02ff */
[----:B------:R-:W-:Y:S01]  /*06d0*/  UIADD3.X UR8, UPT, UPT, URZ, UR8, URZ, UP0, !UPT ;  /* 0x00000008ff087290 */ /* 0x000fe200087fe4ff */
[----:B--2---:R0:W-:Y:S04]  /*06e0*/  @!P1 STS.128 [R0], R4 ;  /* 0x0000000400009388 */ /* 0x0041e80000000c00 */
[----:B---3--:R1:W-:Y:S01]  /*06f0*/  @!P2 STS.128 [R0], R8 ;  /* 0x000000080000a388 */ /* 0x0083e20000000c00 */
[C-C-:B0-----:R-:W-:Y:S01]  /*0700*/  IMAD.WIDE.U32 R6, R2.reuse, UR4, R24.reuse ;  /* 0x0000000402067c25 */ /* 0x141fe2000f8e0018 */
[----:B------:R-:W-:Y:S01]  /*0710*/  IADD3 R4, PT, PT, R27, R29, RZ ;  /* 0x0000001d1b047210 */ /* 0x000fe20007ffe0ff */
[----:B------:R-:W-:Y:S02]  /*0720*/  UIADD3 UR4, UP0, UPT, UR6, UR5, URZ ;  /* 0x0000000506047290 */ /* 0x000fe4000ff1e0ff */
[----:B------:R-:W-:Y:S01]  /*0730*/  IMAD R5, R2, UR8, RZ ;  /* 0x0000000802057c24 */ /* 0x000fe2000f8e02ff */
[----:B------:R-:W-:Y:S01]  /*0740*/  ISETP.GE.U32.AND P1, PT, R6, UR12, PT ;  /* 0x0000000c06007c0c */ /* 0x000fe2000bf26070 */
[----:B----4-:R0:W-:Y:S01]  /*0750*/  @!P3 STS.128 [R0], R12 ;  /* 0x0000000c0000b388 */ /* 0x0101e20000000c00 */
[----:B------:R-:W-:Y:S01]  /*0760*/  IADD3 R3, PT, PT, R7, R3, RZ ;  /* 0x0000000307037210 */ /* 0x000fe20007ffe0ff */
[----:B------:R-:W-:Y:S01]  /*0770*/  UIADD3.X UR8, UPT, UPT, URZ, UR8, URZ, UP0, !UPT ;  /* 0x00000008ff087290 */ /* 0x000fe200087fe4ff */
[----:B-1----:R-:W-:Y:S01]  /*0780*/  IMAD.WIDE.U32 R8, R2, UR5, R24 ;  /* 0x0000000502087c25 */ /* 0x002fe2000f8e0018 */
[----:B-----5:R1:W-:Y:S01]  /*0790*/  @!P4 STS.128 [R0], R16 ;  /* 0x000000100000c388 */ /* 0x0203e20000000c00 */
[----:B------:R-:W-:-:S02]  /*07a0*/  ISETP.GE.U32.AND.EX P2, PT, R3, UR13, PT, P1 ;  /* 0x0000000d03007c0c */ /* 0x000fc4000bf46110 */
[----:B------:R-:W-:Y:S01]  /*07b0*/  ISETP.GE.U32.AND P1, PT, R26, UR12, PT ;  /* 0x0000000c1a007c0c */ /* 0x000fe2000bf26070 */
[----:B------:R-:W-:Y:S01]  /*07c0*/  IMAD.IADD R5, R9, 0x1, R5 ;  /* 0x0000000109057824 */ /* 0x000fe200078e0205 */
[----:B------:R-:W-:Y:S01]  /*07d0*/  ISETP.GE.U32.AND P4, PT, R8, UR12, PT ;  /* 0x0000000c08007c0c */ /* 0x000fe2000bf86070 */
[----:B------:R-:W-:Y:S01]  /*07e0*/  IMAD.WIDE.U32 R10, R2, UR4, R24 ;  /* 0x00000004020a7c25 */ /* 0x000fe2000f8e0018 */
[----:B------:R-:W-:Y:S01]  /*07f0*/  ISETP.GE.U32.AND.EX P1, PT, R4, UR13, PT, P1 ;  /* 0x0000000d04007c0c */ /* 0x000fe2000bf26110 */
[----:B------:R-:W-:Y:S01]  /*0800*/  UIADD3 UR4, UP0, UPT, UR6, UR4, URZ ;  /* 0x0000000406047290 */ /* 0x000fe2000ff1e0ff */
[----:B------:R-:W-:Y:S01]  /*0810*/  ISETP.GE.U32.AND.EX P4, PT, R5, UR13, PT, P4 ;  /* 0x0000000d05007c0c */ /* 0x000fe2000bf86140 */
[----:B------:R-:W-:Y:S01]  /*0820*/  IMAD R9, R2, UR8, RZ ;  /* 0x0000000802097c24 */ /* 0x000fe2000f8e02ff */
[----:B------:R-:W-:Y:S01]  /*0830*/  ISETP.GE.U32.AND P3, PT, R10, UR12, PT ;  /* 0x0000000c0a007c0c */ /* 0x000fe2000bf66070 */
[----:B------:R-:W-:Y:S02]  /*0840*/  UIADD3.X UR8, UPT, UPT, URZ, UR8, URZ, UP0, !UPT ;  /* 0x00000008ff087290 */ /* 0x000fe400087fe4ff */
[----:B0-----:R-:W0:Y:S01]  /*0850*/  @!P2 LDC.64 R12, c[0x0][0x380] ;  /* 0x0000e000ff0cab82 */ /* 0x001e220000000a00 */
[----:B------:R-:W-:Y:S01]  /*0860*/  @!P2 IMAD R7, R3, UR15, RZ ;  /* 0x0000000f0307ac24 */ /* 0x000fe2000f8e02ff */
[----:B------:R-:W-:Y:S01]  /*0870*/  IADD3 R3, PT, PT, R11, R9, RZ ;  /* 0x000000090b037210 */ /* 0x000fe20007ffe0ff */
[----:B------:R-:W-:-:S03]  /*0880*/  @!P2 IMAD.WIDE.U32 R28, R6, UR15, RZ ;  /* 0x0000000f061cac25 */ /* 0x000fc6000f8e00ff */
[----:B------:R-:W-:Y:S01]  /*0890*/  ISETP.GE.U32.AND.EX P3, PT, R3, UR13, PT, P3 ;  /* 0x0000000d03007c0c */ /* 0x000fe2000bf66130 */
[----:B------:R-:W-:Y:S01]  /*08a0*/  @!P2 IMAD R7, R6, UR9, R7 ;  /* 0x000000090607ac24 */ /* 0x000fe2000f8e0207 */
[----:B------:R-:W2:Y:S01]  /*08b0*/  @!P1 LDC.64 R14, c[0x0][0x380] ;  /* 0x0000e000ff0e9b82 */ /* 0x000ea20000000a00 */
[----:B------:R-:W-:Y:S01]  /*08c0*/  @!P1 IMAD R9, R4, UR15, RZ ;  /* 0x0000000f04099c24 */ /* 0x000fe2000f8e02ff */
[----:B------:R3:W-:Y:S01]  /*08d0*/  @!P0 STS.128 [R0], R20 ;  /* 0x0000001400008388 */ /* 0x0007e20000000c00 */
[----:B-1----:R-:W-:Y:S01]  /*08e0*/  @!P1 IMAD.WIDE.U32 R16, R26, UR15, RZ ;  /* 0x0000000f1a109c25 */ /* 0x002fe2000f8e00ff */
[----:B------:R-:W-:-:S03]  /*08f0*/  @!P2 IADD3 R4, PT, PT, R29, R7, RZ ;  /* 0x000000071d04a210 */ /* 0x000fc60007ffe0ff */
[----:B------:R-:W-:Y:S01]  /*0900*/  @!P1 IMAD R9, R26, UR9, R9 ;  /* 0x000000091a099c24 */ /* 0x000fe2000f8e0209 */
[----:B------:R-:W1:Y:S01]  /*0910*/  @!P4 LDC.64 R18, c[0x0][0x380] ;  /* 0x0000e000ff12cb82 */ /* 0x000e620000000a00 */
[----:B------:R-:W-:-:S04]  /*0920*/  @!P4 IMAD R11, R5, UR15, RZ ;  /* 0x0000000f050bcc24 */ /* 0x000fc8000f8e02ff */
[----:B------:R-:W-:Y:S01]  /*0930*/  @!P4 IMAD R11, R8, UR9, R11 ;  /* 0x00000009080bcc24 */ /* 0x000fe2000f8e020b */
[----:B0-----:R-:W-:Y:S01]  /*0940*/  @!P2 LEA R6, P0, R28, R12, 0x4 ;  /* 0x0000000c1c06a211 */ /* 0x001fe200078020ff */
[----:B---3--:R-:W-:-:S03]  /*0950*/  IMAD.WIDE.U32 R20, R2, UR4, R24 ;  /* 0x0000000402147c25 */ /* 0x008fc6000f8e0018 */
[----:B------:R-:W-:Y:S01]  /*0960*/  @!P2 LEA.HI.X R7, R28, R13, R4, 0x4, P0 ;  /* 0x0000000d1c07a211 */ /* 0x000fe200000f2404 */
[----:B------:R-:W-:Y:S01]  /*0970*/  @!P1 IMAD.IADD R4, R17, 0x1, R9 ;  /* 0x0000000111049824 */ /* 0x000fe200078e0209 */
[----:B------:R-:W0:Y:S01]  /*0980*/  @!P3 LDC.64 R12, c[0x0][0x380] ;  /* 0x0000e000ff0cbb82 */ /* 0x000e220000000a00 */
[----:B--2---:R-:W-:Y:S01]  /*0990*/  @!P1 LEA R14, P0, R16, R14, 0x4 ;  /* 0x0000000e100e9211 */ /* 0x004fe200078020ff */
[----:B------:R-:W-:-:S03]  /*09a0*/  IMAD R9, R2, UR8, RZ ;  /* 0x0000000802097c24 */ /* 0x000fc6000f8e02ff */
[----:B------:R-:W-:Y:S02]  /*09b0*/  @!P1 LEA.HI.X R15, R16, R15, R4, 0x4, P0 ;  /* 0x0000000f100f9211 */ /* 0x000fe400000f2404 */
[----:B------:R-:W-:Y:S01]  /*09c0*/  ISETP.GE.U32.AND P0, PT, R20, UR12, PT ;  /* 0x0000000c14007c0c */ /* 0x000fe2000bf06070 */
[----:B------:R-:W2:Y:S01]  /*09d0*/  @!P2 LDG.E.128 R4, desc[UR10][R6.64] ;  /* 0x0000000a0604a981 */ /* 0x000ea2000c1e1d00 */
[----:B------:R-:W-:Y:S01]  /*09e0*/  IADD3 R16, PT, PT, R21, R9, RZ ;  /* 0x0000000915107210 */ /* 0x000fe20007ffe0ff */
[----:B------:R-:W-:-:S03]  /*09f0*/  @!P4 IMAD.WIDE.U32 R8, R8, UR15, RZ ;  /* 0x0000000f0808cc25 */ /* 0x000fc6000f8e00ff */
[----:B------:R-:W-:Y:S01]  /*0a00*/  ISETP.GE.U32.AND.EX P0, PT, R16, UR13, PT, P0 ;  /* 0x0000000d10007c0c */ /* 0x000fe2000bf06100 */
[----:B------:R-:W-:Y:S01]  /*0a10*/  @!P3 IMAD R3, R3, UR15, RZ ;  /* 0x0000000f0303bc24 */ /* 0x000fe2000f8e02ff */
[----:B------:R-:W-:Y:S02]  /*0a20*/  @!P4 IADD3 R11, PT, PT, R9, R11, RZ ;  /* 0x0000000b090bc210 */ /* 0x000fe40007ffe0ff */
[----:B-1----:R-:W-:Y:S01]  /*0a30*/  @!P4 LEA R28, P5, R8, R18, 0x4 ;  /* 0x00000012081cc211 */ /* 0x002fe200078a20ff */
[----:B------:R-:W-:-:S04]  /*0a40*/  @!P3 IMAD.WIDE.U32 R26, R10, UR15, RZ ;  /* 0x0000000f0a1abc25 */ /* 0x000fc8000f8e00ff */
[----:B------:R-:W-:Y:S01]  /*0a50*/  @!P3 IMAD R3, R10, UR9, R3 ;  /* 0x000000090a03bc24 */ /* 0x000fe2000f8e0203 */
[----:B------:R-:W-:Y:S02]  /*0a60*/  @!P4 LEA.HI.X R29, R8, R19, R11, 0x4, P5 ;  /* 0x00000013081dc211 */ /* 0x000fe400028f240b */
[----:B------:R-:W3:Y:S01]  /*0a70*/  @!P1 LDG.E.128 R8, desc[UR10][R14.64] ;  /* 0x0000000a0e089981 */ /* 0x000ee2000c1e1d00 */
[----:B------:R-:W1:Y:S01]  /*0a80*/  @!P0 LDC.64 R22, c[0x0][0x380] ;  /* 0x0000e000ff168b82 */ /* 0x000e620000000a00 */
[----:B------:R-:W-:Y:S01]  /*0a90*/  @!P3 IMAD.IADD R3, R27, 0x1, R3 ;  /* 0x000000011b03b824 */ /* 0x000fe200078e0203 */
[----:B0-----:R-:W-:-:S04]  /*0aa0*/  @!P3 LEA R18, P5, R26, R12, 0x4 ;  /* 0x0000000c1a12b211 */ /* 0x001fc800078a20ff */
        /* <DEDUP_REMOVED lines=13> */
[----:B--2---:R0:W-:Y:S02]  /*0b80*/  @!P2 STS.128 [R0], R4 ;  /* 0x000000040000a388 */ /* 0x0041e40000000c00 */
[----:B0-----:R-:W-:Y:S01]  /*0b90*/  IMAD.WIDE.U32 R6, R2, UR4, R24 ;  /* 0x0000000402067c25 */ /* 0x001fe2000f8e0018 */
[----:B------:R-:W-:Y:S02]  /*0ba0*/  UIADD3 UR4, UP0, UPT, UR6, UR4, URZ ;  /* 0x0000000406047290 */ /* 0x000fe4000ff1e0ff */
[----:B------:R-:W-:Y:S02]  /*0bb0*/  ISETP.GE.U32.AND P2, PT, R6, UR12, PT ;  /* 0x0000000c06007c0c */ /* 0x000fe4000bf46070 */
[----:B------:R-:W-:Y:S01]  /*0bc0*/  IADD3 R3, PT, PT, R7, R3, RZ ;  /* 0x0000000307037210 */ /* 0x000fe20007ffe0ff */
[----:B------:R-:W-:-:S03]  /*0bd0*/  UIADD3.X UR8, UPT, UPT, URZ, UR8, URZ, UP0, !UPT ;  /* 0x00000008ff087290 */ /* 0x000fc600087fe4ff */
[----:B------:R-:W-:Y:S01]  /*0be0*/  ISETP.GE.U32.AND.EX P2, PT, R3, UR13, PT, P2 ;  /* 0x0000000d03007c0c */ /* 0x000fe2000bf46120 */
[----:B---3--:R0:W-:Y:S02]  /*0bf0*/  @!P1 STS.128 [R0], R8 ;  /* 0x0000000800009388 */ /* 0x0081e40000000c00 */
        /* <DEDUP_REMOVED lines=15> */
[----:B------:R-:W-:-:S02]  /*0cf0*/  IMAD.IADD R3, R13, 0x1, R7 ;  /* 0x000000010d037824 */ /* 0x000fc400078e0207 */
[----:B------:R-:W-:Y:S01]  /*0d00*/  @!P2 IMAD R9, R6, UR9, R5 ;  /* 0x000000090609ac24 */ /* 0x000fe2000f8e0205 */
[----:B------:R-:W-:Y:S02]  /*0d10*/  UIADD3 UR5, UP0, UPT, UR6, UR4, URZ ;  /* 0x0000000406057290 */ /* 0x000fe4000ff1e0ff */
[C---:B------:R-:W-:Y:S01]  /*0d20*/  IMAD.WIDE.U32 R14, R2.reuse, UR4, R24 ;  /* 0x00000004020e7c25 */ /* 0x040fe2000f8e0018 */
[----:B-----5:R1:W-:Y:S03]  /*0d30*/  @!P3 STS.128 [R0], R16 ;  /* 0x000000100000b388 */ /* 0x0203e60000000c00 */
[----:B------:R-:W-:Y:S01]  /*0d40*/  IMAD R5, R2, UR8, RZ ;  /* 0x0000000802057c24 */ /* 0x000fe2000f8e02ff */
[----:B------:R-:W-:Y:S01]  /*0d50*/  ISETP.GE.U32.AND.EX P4, PT, R3, UR13, PT, P4 ;  /* 0x0000000d03007c0c */ /* 0x000fe2000bf86140 */
[----:B------:R-:W-:Y:S01]  /*0d60*/  UIADD3.X UR8, UPT, UPT, URZ, UR8, URZ, UP0, !UPT ;  /* 0x00000008ff087290 */ /* 0x000fe200087fe4ff */
[----:B------:R-:W-:-:S02]  /*0d70*/  ISETP.GE.U32.AND P3, PT, R14, UR12, PT ;  /* 0x0000000c0e007c0c */ /* 0x000fc4000bf66070 */
[----:B------:R-:W-:Y:S01]  /*0d80*/  IADD3 R5, PT, PT, R15, R5, RZ ;  /* 0x000000050f057210 */ /* 0x000fe20007ffe0ff */
[----:B-1----:R-:W-:Y:S02]  /*0d90*/  @!P2 IMAD.WIDE.U32 R18, R6, UR15, RZ ;  /* 0x0000000f0612ac25 */ /* 0x002fe4000f8e00ff */
[----:B------:R-:W1:Y:S01]  /*0da0*/  @!P1 LDC.64 R6, c[0x0][0x380] ;  /* 0x0000e000ff069b82 */ /* 0x000e620000000a00 */
[----:B------:R-:W-:Y:S01]  /*0db0*/  ISETP.GE.U32.AND.EX P3, PT, R5, UR13, PT, P3 ;  /* 0x0000000d05007c0c */ /* 0x000fe2000bf66130 */
[----:B------:R-:W-:Y:S01]  /*0dc0*/  IMAD.WIDE.U32 R16, R2, UR5, R24 ;  /* 0x0000000502107c25 */ /* 0x000fe2000f8e0018 */
[----:B0-----:R-:W-:Y:S02]  /*0dd0*/  @!P2 LEA R26, P5, R18, R10, 0x4 ;  /* 0x0000000a121aa211 */ /* 0x001fe400078a20ff */
[----:B------:R-:W-:Y:S01]  /*0de0*/  @!P2 IADD3 R9, PT, PT, R19, R9, RZ ;  /* 0x000000091309a210 */ /* 0x000fe20007ffe0ff */
[----:B------:R-:W-:Y:S01]  /*0df0*/  IMAD R15, R2, UR8, RZ ;  /* 0x00000008020f7c24 */ /* 0x000fe2000f8e02ff */
[----:B------:R0:W-:Y:S01]  /*0e00*/  @!P0 STS.128 [R0], R20 ;  /* 0x0000001400008388 */ /* 0x0001e20000000c00 */
[----:B------:R-:W-:-:S02]  /*0e10*/  ISETP.GE.U32.AND P0, PT, R16, UR12, PT ;  /* 0x0000000c10007c0c */ /* 0x000fc4000bf06070 */
[----:B------:R-:W-:Y:S02]  /*0e20*/  @!P2 LEA.HI.X R27, R18, R11, R9, 0x4, P5 ;  /* 0x0000000b121ba211 */ /* 0x000fe400028f2409 */
[----:B------:R-:W-:Y:S01]  /*0e30*/  IADD3 R9, PT, PT, R17, R15, RZ ;  /* 0x0000000f11097210 */ /* 0x000fe20007ffe0ff */
[----:B------:R-:W2:Y:S01]  /*0e40*/  @!P4 LDC.64 R10, c[0x0][0x380] ;  /* 0x0000e000ff0acb82 */ /* 0x000ea20000000a00 */
[----:B------:R-:W-:Y:S02]  /*0e50*/  @!P1 IMAD R13, R4, UR15, RZ ;  /* 0x0000000f040d9c24 */ /* 0x000fe4000f8e02ff */
[----:B------:R-:W-:Y:S02]  /*0e60*/  ISETP.GE.U32.AND.EX P0, PT, R9, UR13, PT, P0 ;  /* 0x0000000d09007c0c */ /* 0x000fe4000bf06100 */
[----:B------:R-:W-:-:S03]  /*0e70*/  @!P1 IMAD R13, R8, UR9, R13 ;  /* 0x00000009080d9c24 */ /* 0x000fc6000f8e020d */
[----:B------:R-:W3:Y:S01]  /*0e80*/  @!P3 LDC.64 R18, c[0x0][0x380] ;  /* 0x0000e000ff12bb82 */ /* 0x000ee20000000a00 */
[----:B0-----:R-:W-:-:S04]  /*0e90*/  @!P1 IMAD.WIDE.U32 R20, R8, UR15, RZ ;  /* 0x0000000f08149c25 */ /* 0x001fc8000f8e00ff */
[----:B------:R-:W-:Y:S01]  /*0ea0*/  @!P1 IMAD.IADD R4, R21, 0x1, R13 ;  /* 0x0000000115049824 */ /* 0x000fe200078e020d */
[C---:B-1----:R-:W-:Y:S01]  /*0eb0*/  @!P1 LEA R22, P5, R20.reuse, R6, 0x4 ;  /* 0x0000000614169211 */ /* 0x042fe200078a20ff */
[----:B------:R-:W-:Y:S02]  /*0ec0*/  @!P4 IMAD R3, R3, UR15, RZ ;  /* 0x0000000f0303cc24 */ /* 0x000fe4000f8e02ff */
[----:B------:R-:W-:Y:S01]  /*0ed0*/  @!P3 IMAD R13, R5, UR15, RZ ;  /* 0x0000000f050dbc24 */ /* 0x000fe2000f8e02ff */
[----:B------:R-:W-:Y:S01]  /*0ee0*/  @!P1 LEA.HI.X R23, R20, R7, R4, 0x4, P5 ;  /* 0x0000000714179211 */ /* 0x000fe200028f2404 */
[C---:B------:R-:W-:Y:S01]  /*0ef0*/  @!P4 IMAD R3, R12.reuse, UR9, R3 ;  /* 0x000000090c03cc24 */ /* 0x040fe2000f8e0203 */
[----:B------:R-:W0:Y:S01]  /*0f00*/  @!P0 LDC.64 R20, c[0x0][0x380] ;  /* 0x0000e000ff148b82 */ /* 0x000e220000000a00 */
[----:B------:R-:W-:Y:S01]  /*0f10*/  @!P4 IMAD.WIDE.U32 R28, R12, UR15, RZ ;  /* 0x0000000f0c1ccc25 */ /* 0x000fe2000f8e00ff */
[----:B------:R-:W4:Y:S04]  /*0f20*/  @!P2 LDG.E.128 R4, desc[UR10][R26.64] ;  /* 0x0000000a1a04a981 */ /* 0x000f28000c1e1d00 */
[----:B------:R-:W-:Y:S01]  /*0f30*/  @!P4 IADD3 R8, PT, PT, R29, R3, RZ ;  /* 0x000000031d08c210 */ /* 0x000fe20007ffe0ff */
[----:B------:R-:W-:Y:S01]  /*0f40*/  @!P3 IMAD R3, R14, UR9, R13 ;  /* 0x000000090e03bc24 */ /* 0x000fe2000f8e020d */
[----:B--2---:R-:W-:Y:S01]  /*0f50*/  @!P4 LEA R12, P5, R28, R10, 0x4 ;  /* 0x0000000a1c0cc211 */ /* 0x004fe200078a20ff */
[----:B------:R-:W-:-:S03]  /*0f60*/  @!P3 IMAD.WIDE.U32 R14, R14, UR15, RZ ;  /* 0x0000000f0e0ebc25 */ /* 0x000fc6000f8e00ff */
[----:B------:R-:W-:Y:S01]  /*0f70*/  @!P4 LEA.HI.X R13, R28, R11, R8, 0x4, P5 ;  /* 0x0000000b1c0dc211 */ /* 0x000fe200028f2408 */
[----:B------:R-:W-:Y:S01]  /*0f80*/  @!P0 IMAD R17, R9, UR15, RZ ;  /* 0x0000000f09118c24 */ /* 0x000fe2000f8e02ff */
[----:B---3--:R-:W-:Y:S01]  /*0f90*/  @!P3 LEA R18, P5, R14, R18, 0x4 ;  /* 0x000000120e12b211 */ /* 0x008fe200078a20ff */
[----:B------:R-:W2:Y:S01]  /*0fa0*/  @!P1 LDG.E.128 R8, desc[UR10][R22.64] ;  /* 0x0000000a16089981 */ /* 0x000ea2000c1e1d00 */
[----:B------:R-:W-:-:S04]  /*0fb0*/  @!P3 IADD3 R3, PT, PT, R15, R3, RZ ;  /* 0x000000030f03b210 */ /* 0x000fc80007ffe0ff */
[----:B------:R-:W-:Y:S01]  /*0fc0*/  @!P3 LEA.HI.X R19, R14, R19, R3, 0x4, P5 ;  /* 0x000000130e13b211 */ /* 0x000fe200028f2403 */
[C---:B------:R-:W-:Y:S01]  /*0fd0*/  @!P0 IMAD R3, R16.reuse, UR9, R17 ;  /* 0x0000000910038c24 */ /* 0x040fe2000f8e0211 */
[----:B------:R-:W3:Y:S01]  /*0fe0*/  @!P4 LDG.E.128 R12, desc[UR10][R12.64] ;  /* 0x0000000a0c0cc981 */ /* 0x000ee2000c1e1d00 */
[----:B------:R-:W-:-:S03]  /*0ff0*/  @!P0 IMAD.WIDE.U32 R16, R16, UR15, RZ ;  /* 0x0000000f10108c25 */ /* 0x000fc6000f8e00ff */
[----:B0-----:R-:W-:Y:S02]  /*1000*/  @!P0 LEA R20, P5, R16, R20, 0x4 ;  /* 0x0000001410148211 */ /* 0x001fe400078a20ff */
[----:B------:R-:W-:-:S04]  /*1010*/  @!P0 IADD3 R3, PT, PT, R17, R3, RZ ;  /* 0x0000000311038210 */ /* 0x000fc80007ffe0ff */
[----:B------:R-:W-:Y:S02]  /*1020*/  @!P0 LEA.HI.X R21, R16, R21, R3, 0x4, P5 ;  /* 0x0000001510158211 */ /* 0x000fe400028f2403 */
[----:B------:R-:W5:Y:S04]  /*1030*/  @!P3 LDG.E.128 R16, desc[UR10][R18.64] ;  /* 0x0000000a1210b981 */ /* 0x000f68000c1e1d00 */
[----:B------:R-:W5:Y:S01]  /*1040*/  @!P0 LDG.E.128 R20, desc[UR10][R20.64] ;  /* 0x0000000a14148981 */ /* 0x000f62000c1e1d00 */
[----:B------:R-:W-:-:S04]  /*1050*/  UIADD3 UR5, UP0, UPT, UR6, UR5, URZ ;  /* 0x0000000506057290 */ /* 0x000fc8000ff1e0ff */
[----:B------:R-:W-:-:S06]  /*1060*/  UIADD3.X UR8, UPT, UPT, URZ, UR8, URZ, UP0, !UPT ;  /* 0x00000008ff087290 */ /* 0x000fcc00087fe4ff */
[C---:B------:R-:W-:Y:S01]  /*1070*/  IMAD R3, R2.reuse, UR8, RZ ;  /* 0x0000000802037c24 */ /* 0x040fe2000f8e02ff */
        /* <DEDUP_REMOVED lines=17> */
[----:B------:R-:W-:Y:S02]  /*1190*/  IADD3 R5, PT, PT, R9, R5, RZ ;  /* 0x0000000509057210 */ /* 0x000fe40007ffe0ff */
[----:B------:R-:W-:Y:S02]  /*11a0*/  ISETP.GE.U32.AND P4, PT, R10, UR12, PT ;  /* 0x0000000c0a007c0c */ /* 0x000fe4000bf86070 */
[----:B------:R-:W-:Y:S02]  /*11b0*/  ISETP.GE.U32.AND.EX P1, PT, R5, UR13, PT, P1 ;  /* 0x0000000d05007c0c */ /* 0x000fe4000bf26110 */
[----:B------:R-:W-:Y:S01]  /*11c0*/  IADD3 R4, PT, PT, R11, R7, RZ ;  /* 0x000000070b047210 */ /* 0x000fe20007ffe0ff */
[----:B------:R-:W-:Y:S01]  /*11d0*/  UIADD3 UR4, UP0, UPT, UR6, UR4, URZ ;  /* 0x0000000406047290 */ /* 0x000fe2000ff1e0ff */
[----:B-----5:R1:W-:Y:S02]  /*11e0*/  @!P3 STS.128 [R0], R16 ;  /* 0x000000100000b388 */ /* 0x0203e40000000c00 */
[----:B------:R-:W-:Y:S01]  /*11f0*/  ISETP.GE.U32.AND.EX P3, PT, R4, UR13, PT, P4 ;  /* 0x0000000d04007c0c */ /* 0x000fe2000bf66140 */
[----:B------:R-:W-:Y:S01]  /*1200*/  UIADD3.X UR8, UPT, UPT, URZ, UR8, URZ, UP0, !UPT ;  /* 0x00000008ff087290 */ /* 0x000fe200087fe4ff */
[----:B------:R-:W-:Y:S01]  /*1210*/  @!P2 IMAD R11, R3, UR15, RZ ;  /* 0x0000000f030bac24 */ /* 0x000fe2000f8e02ff */
[----:B------:R-:W-:-:S02]  /*1220*/  UIADD3 UR5, UP0, UPT, UR6, UR4, URZ ;  /* 0x0000000406057290 */ /* 0x000fc4000ff1e0ff */
[C---:B------:R-:W-:Y:S01]  /*1230*/  IMAD.WIDE.U32 R14, R2.reuse, UR4, R24 ;  /* 0x00000004020e7c25 */ /* 0x040fe2000f8e0018 */
[----:B------:R2:W-:Y:S03]  /*1240*/  @!P0 STS.128 [R0], R20 ;  /* 0x0000001400008388 */ /* 0x0005e60000000c00 */
[----:B------:R-:W-:Y:S01]  /*1250*/  IMAD R9, R2, UR8, RZ ;  /* 0x0000000802097c24 */ /* 0x000fe2000f8e02ff */
[----:B------:R-:W-:Y:S01]  /*1260*/  UIADD3.X UR7, UPT, UPT, URZ, UR8, URZ, UP0, !UPT ;  /* 0x00000008ff077290 */ /* 0x000fe200087fe4ff */
[----:B------:R-:W-:Y:S01]  /*1270*/  @!P2 IMAD R11, R6, UR9, R11 ;  /* 0x00000009060bac24 */ /* 0x000fe2000f8e020b */
[----:B-1----:R-:W1:Y:S01]  /*1280*/  @!P1 LDC.64 R18, c[0x0][0x380] ;  /* 0x0000e000ff129b82 */ /* 0x002e620000000a00 */
[----:B------:R-:W-:Y:S02]  /*1290*/  ISETP.GE.U32.AND P4, PT, R14, UR12, PT ;  /* 0x0000000c0e007c0c */ /* 0x000fe4000bf86070 */
[----:B------:R-:W-:Y:S01]  /*12a0*/  IADD3 R9, PT, PT, R15, R9, RZ ;  /* 0x000000090f097210 */ /* 0x000fe20007ffe0ff */
[----:B--2---:R-:W-:-:S04]  /*12b0*/  @!P2 IMAD.WIDE.U32 R20, R6, UR15, RZ ;  /* 0x0000000f0614ac25 */ /* 0x004fc8000f8e00ff */
[----:B------:R-:W2:Y:S01]  /*12c0*/  @!P3 LDC.64 R6, c[0x0][0x380] ;  /* 0x0000e000ff06bb82 */ /* 0x000ea20000000a00 */
[----:B------:R-:W-:Y:S01]  /*12d0*/  ISETP.GE.U32.AND.EX P4, PT, R9, UR13, PT, P4 ;  /* 0x0000000d09007c0c */ /* 0x000fe2000bf86140 */
[----:B------:R-:W-:Y:S01]  /*12e0*/  IMAD.WIDE.U32 R16, R2, UR5, R24 ;  /* 0x0000000502107c25 */ /* 0x000fe2000f8e0018 */
[----:B0-----:R-:W-:Y:S02]  /*12f0*/  @!P2 LEA R22, P0, R20, R12, 0x4 ;  /* 0x0000000c1416a211 */ /* 0x001fe400078020ff */
[----:B------:R-:W-:Y:S01]  /*1300*/  @!P2 IADD3 R11, PT, PT, R21, R11, RZ ;  /* 0x0000000b150ba210 */ /* 0x000fe20007ffe0ff */
[----:B------:R-:W-:Y:S01]  /*1310*/  IMAD R3, R2, UR7, RZ ;  /* 0x0000000702037c24 */ /* 0x000fe2000f8e02ff */
[----:B------:R-:W-:Y:S02]  /*1320*/  ISETP.GE.U32.AND P5, PT, R16, UR12, PT ;  /* 0x0000000c10007c0c */ /* 0x000fe4000bfa6070 */
[----:B------:R-:W-:Y:S01]  /*1330*/  @!P2 LEA.HI.X R23, R20, R13, R11, 0x4, P0 ;  /* 0x0000000d1417a211 */ /* 0x000fe200000f240b */
[----:B------:R-:W-:-:S02]  /*1340*/  IMAD.IADD R3, R17, 0x1, R3 ;  /* 0x0000000111037824 */ /* 0x000fc400078e0203 */
[----:B------:R-:W-:Y:S02]  /*1350*/  @!P1 IMAD R11, R5, UR15, RZ ;  /* 0x0000000f050b9c24 */ /* 0x000fe4000f8e02ff */
[----:B------:R-:W-:Y:S01]  /*1360*/  @!P3 IMAD R13, R4, UR15, RZ ;  /* 0x0000000f040dbc24 */ /* 0x000fe2000f8e02ff */
[----:B------:R-:W-:Y:S01]  /*1370*/  ISETP.GE.U32.AND.EX P5, PT, R3, UR13, PT, P5 ;  /* 0x0000000d03007c0c */ /* 0x000fe2000bfa6150 */
[----:B------:R-:W-:-:S04]  /*1380*/  @!P1 IMAD.WIDE.U32 R4, R8, UR15, RZ ;  /* 0x0000000f08049c25 */ /* 0x000fc8000f8e00ff */
[----:B------:R-:W-:Y:S02]  /*1390*/  @!P1 IMAD R11, R8, UR9, R11 ;  /* 0x00000009080b9c24 */ /* 0x000fe4000f8e020b */
[C---:B------:R-:W-:Y:S02]  /*13a0*/  @!P3 IMAD R8, R10.reuse, UR9, R13 ;  /* 0x000000090a08bc24 */ /* 0x040fe4000f8e020d */
[----:B------:R-:W0:Y:S01]  /*13b0*/  @!P4 LDC.64 R12, c[0x0][0x380] ;  /* 0x0000e000ff0ccb82 */ /* 0x000e220000000a00 */
[----:B------:R-:W-:Y:S01]  /*13c0*/  @!P3 IMAD.WIDE.U32 R26, R10, UR15, RZ ;  /* 0x0000000f0a1abc25 */ /* 0x000fe2000f8e00ff */
[----:B-1----:R-:W-:Y:S02]  /*13d0*/  @!P1 LEA R10, P0, R4, R18, 0x4 ;  /* 0x00000012040a9211 */ /* 0x002fe400078020ff */
[----:B------:R-:W-:Y:S02]  /*13e0*/  @!P1 IADD3 R5, PT, PT, R5, R11, RZ ;  /* 0x0000000b05059210 */ /* 0x000fe40007ffe0ff */
[----:B------:R-:W-:-:S02]  /*13f0*/  @!P3 IADD3 R8, PT, PT, R27, R8, RZ ;  /* 0x000000081b08b210 */ /* 0x000fc40007ffe0ff */
[----:B------:R-:W-:Y:S01]  /*1400*/  @!P1 LEA.HI.X R11, R4, R19, R5, 0x4, P0 ;  /* 0x00000013040b9211 */ /* 0x000fe200000f2405 */
[----:B------:R-:W1:Y:S01]  /*1410*/  @!P5 LDC.64 R20, c[0x0][0x380] ;  /* 0x0000e000ff14db82 */ /* 0x000e620000000a00 */
[----:B--2---:R-:W-:Y:S01]  /*1420*/  @!P3 LEA R18, P0, R26, R6, 0x4 ;  /* 0x000000061a12b211 */ /* 0x004fe200078020ff */
[----:B------:R-:W-:-:S03]  /*1430*/  @!P4 IMAD R9, R9, UR15, RZ ;  /* 0x0000000f0909cc24 */ /* 0x000fc6000f8e02ff */
        /* <DEDUP_REMOVED lines=24> */
[----:B--2---:R0:W-:Y:S01]  /*15c0*/  @!P1 STS.128 [R0], R8 ;  /* 0x0000000800009388 */ /* 0x0041e20000000c00 */
[----:B------:R-:W-:Y:S02]  /*15d0*/  ISETP.GE.U32.AND P0, PT, R6, UR12, PT ;  /* 0x0000000c06007c0c */ /* 0x000fe4000bf06070 */
[----:B------:R-:W-:Y:S02]  /*15e0*/  IADD3 R3, PT, PT, R7, R3, RZ ;  /* 0x0000000307037210 */ /* 0x000fe40007ffe0ff */
[----:B------:R-:W-:-:S02]  /*15f0*/  IMAD R27, R2, UR5, RZ ;  /* 0x00000005021b7c24 */ /* 0x000fc4000f8e02ff */
[----:B------:R-:W-:Y:S01]  /*1600*/  ISETP.GE.U32.AND.EX P1, PT, R3, UR13, PT, P0 ;  /* 0x0000000d03007c0c */ /* 0x000fe2000bf26100 */
[----:B0-----:R-:W-:Y:S01]  /*1610*/  IMAD.WIDE.U32 R8, R2, UR4, R24 ;  /* 0x0000000402087c25 */ /* 0x001fe2000f8e0018 */
[----:B------:R-:W-:Y:S02]  /*1620*/  UIADD3 UR4, UP0, UPT, UR6, UR4, URZ ;  /* 0x0000000406047290 */ /* 0x000fe4000ff1e0ff */
[----:B------:R-:W-:Y:S02]  /*1630*/  ISETP.GE.U32.AND P0, PT, R8, UR12, PT ;  /* 0x0000000c08007c0c */ /* 0x000fe4000bf06070 */
[----:B------:R-:W-:Y:S01]  /*1640*/  IADD3 R4, PT, PT, R9, R27, RZ ;  /* 0x0000001b09047210 */ /* 0x000fe20007ffe0ff */
[----:B------:R-:W-:-:S03]  /*1650*/  UIADD3.X UR5, UPT, UPT, URZ, UR5, URZ, UP0, !UPT ;  /* 0x00000005ff057290 */ /* 0x000fc600087fe4ff */
[----:B------:R-:W-:Y:S01]  /*1660*/  ISETP.GE.U32.AND.EX P0, PT, R4, UR13, PT, P0 ;  /* 0x0000000d04007c0c */ /* 0x000fe2000bf06100 */
[----:B------:R-:W-:Y:S01]  /*1670*/  UIADD3 UR7, UP0, UPT, UR6, UR4, URZ ;  /* 0x0000000406077290 */ /* 0x000fe2000ff1e0ff */
[----:B----4-:R-:W-:Y:S01]  /*1680*/  @!P3 STS.128 [R0], R12 ;  /* 0x0000000c0000b388 */ /* 0x010fe20000000c00 */
[----:B------:R-:W-:-:S03]  /*1690*/  IMAD.WIDE.U32 R10, R2, UR4, R24 ;  /* 0x00000004020a7c25 */ /* 0x000fc6000f8e0018 */
[----:B-----5:R0:W-:Y:S01]  /*16a0*/  @!P4 STS.128 [R0], R16 ;  /* 0x000000100000c388 */ /* 0x0201e20000000c00 */
[----:B------:R-:W-:Y:S01]  /*16b0*/  IMAD R7, R2, UR5, RZ ;  /* 0x0000000502077c24 */ /* 0x000fe2000f8e02ff */
[----:B------:R-:W-:Y:S01]  /*16c0*/  UIADD3.X UR4, UPT, UPT, URZ, UR5, URZ, UP0, !UPT ;  /* 0x00000005ff047290 */ /* 0x000fe200087fe4ff */
[----:B------:R-:W-:Y:S02]  /*16d0*/  ISETP.GE.U32.AND P2, PT, R10, UR12, PT ;  /* 0x0000000c0a007c0c */ /* 0x000fe4000bf46070 */
[----:B------:R-:W-:Y:S02]  /*16e0*/  IMAD.IADD R7, R11, 0x1, R7 ;  /* 0x000000010b077824 */ /* 0x000fe400078e0207 */
[----:B------:R-:W-:Y:S02]  /*16f0*/  @!P1 IMAD R5, R3, UR15, RZ ;  /* 0x0000000f03059c24 */ /* 0x000fe4000f8e02ff */
[C---:B------:R-:W-:Y:S01]  /*1700*/  IMAD R3, R2.reuse, UR4, RZ ;  /* 0x0000000402037c24 */ /* 0x040fe2000f8e02ff */
[----:B0-----:R-:W0:Y:S01]  /*1710*/  @!P1 LDC.64 R16, c[0x0][0x380] ;  /* 0x0000e000ff109b82 */ /* 0x001e220000000a00 */
[----:B------:R-:W-:Y:S01]  /*1720*/  IMAD.WIDE.U32 R12, R2, UR7, R24 ;  /* 0x00000007020c7c25 */ /* 0x000fe2000f8e0018 */
[----:B------:R-:W-:Y:S01]  /*1730*/  ISETP.GE.U32.AND.EX P2, PT, R7, UR13, PT, P2 ;  /* 0x0000000d07007c0c */ /* 0x000fe2000bf46120 */
[----:B------:R1:W-:Y:S05]  /*1740*/  @!P5 STS.128 [R0], R20 ;  /* 0x000000140000d388 */ /* 0x0003ea0000000c00 */
[----:B------:R-:W2:Y:S01]  /*1750*/  @!P0 LDC.64 R18, c[0x0][0x380] ;  /* 0x0000e000ff128b82 */ /* 0x000ea20000000a00 */
[----:B------:R-:W-:Y:S01]  /*1760*/  @!P1 IMAD R5, R6, UR9, R5 ;  /* 0x0000000906059c24 */ /* 0x000fe2000f8e0205 */
[----:B------:R-:W-:Y:S01]  /*1770*/  ISETP.GE.U32.AND P3, PT, R12, UR12, PT ;  /* 0x0000000c0c007c0c */ /* 0x000fe2000bf66070 */
[----:B------:R-:W-:Y:S01]  /*1780*/  UIADD3 UR5, UP0, UPT, UR6, UR7, URZ ;  /* 0x0000000706057290 */ /* 0x000fe2000ff1e0ff */
[----:B------:R-:W-:-:S02]  /*1790*/  @!P0 IMAD R11, R4, UR15, RZ ;  /* 0x0000000f040b8c24 */ /* 0x000fc4000f8e02ff */
[----:B-1----:R-:W-:Y:S01]  /*17a0*/  @!P1 IMAD.WIDE.U32 R22, R6, UR15, RZ ;  /* 0x0000000f06169c25 */ /* 0x002fe2000f8e00ff */
[----:B------:R-:W-:Y:S01]  /*17b0*/  IADD3 R6, PT, PT, R13, R3, RZ ;  /* 0x000000030d067210 */ /* 0x000fe20007ffe0ff */
[----:B------:R-:W-:-:S03]  /*17c0*/  UIADD3.X UR7, UPT, UPT, URZ, UR4, URZ, UP0, !UPT ;  /* 0x00000004ff077290 */ /* 0x000fc600087fe4ff */
[----:B------:R-:W-:Y:S01]  /*17d0*/  ISETP.GE.U32.AND.EX P3, PT, R6, UR13, PT, P3 ;  /* 0x0000000d06007c0c */ /* 0x000fe2000bf66130 */
[C---:B------:R-:W-:Y:S02]  /*17e0*/  @!P0 IMAD R11, R8.reuse, UR9, R11 ;  /* 0x00000009080b8c24 */ /* 0x040fe4000f8e020b */
[----:B------:R-:W-:Y:S02]  /*17f0*/  @!P0 IMAD.WIDE.U32 R20, R8, UR15, RZ ;  /* 0x0000000f08148c25 */ /* 0x000fe4000f8e00ff */
[----:B------:R-:W1:Y:S01]  /*1800*/  @!P2 LDC.64 R8, c[0x0][0x380] ;  /* 0x0000e000ff08ab82 */ /* 0x000e620000000a00 */
[----:B0-----:R-:W-:Y:S01]  /*1810*/  @!P1 LEA R4, P5, R22, R16, 0x4 ;  /* 0x0000001016049211 */ /* 0x001fe200078a20ff */
[----:B------:R-:W-:Y:S01]  /*1820*/  IMAD.WIDE.U32 R14, R2, UR5, R24 ;  /* 0x00000005020e7c25 */ /* 0x000fe2000f8e0018 */
[----:B------:R-:W-:-:S03]  /*1830*/  @!P1 IADD3 R5, PT, PT, R23, R5, RZ ;  /* 0x0000000517059210 */ /* 0x000fc60007ffe0ff */
[----:B------:R-:W-:Y:S01]  /*1840*/  IMAD R3, R2, UR7, RZ ;  /* 0x0000000702037c24 */ /* 0x000fe2000f8e02ff */
[----:B------:R-:W-:Y:S01]  /*1850*/  @!P1 LEA.HI.X R5, R22, R17, R5, 0x4, P5 ;  /* 0x0000001116059211 */ /* 0x000fe200028f2405 */
[----:B------:R-:W-:Y:S01]  /*1860*/  @!P0 IMAD.IADD R11, R21, 0x1, R11 ;  /* 0x00000001150b8824 */ /* 0x000fe200078e020b */
[----:B------:R-:W-:Y:S01]  /*1870*/  ISETP.GE.U32.AND P4, PT, R14, UR12, PT ;  /* 0x0000000c0e007c0c */ /* 0x000fe2000bf86070 */
[----:B------:R-:W0:Y:S01]  /*1880*/  @!P3 LDC.64 R16, c[0x0][0x380] ;  /* 0x0000e000ff10bb82 */ /* 0x000e220000000a00 */
[----:B------:R-:W-:Y:S02]  /*1890*/  IADD3 R3, PT, PT, R15, R3, RZ ;  /* 0x000000030f037210 */ /* 0x000fe40007ffe0ff */
[C---:B--2---:R-:W-:Y:S02]  /*18a0*/  @!P0 LEA R18, P5, R20.reuse, R18, 0x4 ;  /* 0x0000001214128211 */ /* 0x044fe400078a20ff */
[----:B------:R-:W-:Y:S02]  /*18b0*/  ISETP.GE.U32.AND.EX P4, PT, R3, UR13, PT, P4 ;  /* 0x0000000d03007c0c */ /* 0x000fe4000bf86140 */
[----:B------:R-:W-:Y:S01]  /*18c0*/  @!P0 LEA.HI.X R19, R20, R19, R11, 0x4, P5 ;  /* 0x0000001314138211 */ /* 0x000fe200028f240b */
[----:B------:R-:W-:-:S02]  /*18d0*/  @!P2 IMAD R11, R7, UR15, RZ ;  /* 0x0000000f070bac24 */ /* 0x000fc4000f8e02ff */
[----:B------:R-:W-:Y:S02]  /*18e0*/  @!P3 IMAD R13, R6, UR15, RZ ;  /* 0x0000000f060dbc24 */ /* 0x000fe4000f8e02ff */
[C---:B------:R-:W-:Y:S01]  /*18f0*/  @!P2 IMAD.WIDE.U32 R22, R10.reuse, UR15, RZ ;  /* 0x0000000f0a16ac25 */ /* 0x040fe2000f8e00ff */
[----:B------:R-:W2:Y:S03]  /*1900*/  @!P1 LDG.E.128 R4, desc[UR10][R4.64] ;  /* 0x0000000a04049981 */ /* 0x000ea6000c1e1d00 */
[----:B------:R-:W-:Y:S01]  /*1910*/  @!P2 IMAD R11, R10, UR9, R11 ;  /* 0x000000090a0bac24 */ /* 0x000fe2000f8e020b */
[----:B-1----:R-:W-:Y:S01]  /*1920*/  @!P2 LEA R26, P5, R22, R8, 0x4 ;  /* 0x00000008161aa211 */ /* 0x002fe200078a20ff */
[----:B------:R-:W1:Y:S03]  /*1930*/  @!P4 LDC.64 R20, c[0x0][0x380] ;  /* 0x0000e000ff14cb82 */ /* 0x000e660000000a00 */
[----:B------:R-:W-:Y:S01]  /*1940*/  @!P2 IADD3 R8, PT, PT, R23, R11, RZ ;  /* 0x0000000b1708a210 */ /* 0x000fe20007ffe0ff */
[----:B------:R-:W-:-:S02]  /*1950*/  @!P3 IMAD R11, R12, UR9, R13 ;  /* 0x000000090c0bbc24 */ /* 0x000fc4000f8e020d */
[----:B------:R-:W-:Y:S01]  /*1960*/  @!P3 IMAD.WIDE.U32 R12, R12, UR15, RZ ;  /* 0x0000000f0c0cbc25 */ /* 0x000fe2000f8e00ff */
[----:B------:R-:W-:-:S04]  /*1970*/  @!P2 LEA.HI.X R27, R22, R9, R8, 0x4, P5 ;  /* 0x00000009161ba211 */ /* 0x000fc800028f2408 */
[----:B------:R-:W-:Y:S02]  /*1980*/  @!P3 IADD3 R11, PT, PT, R13, R11, RZ ;  /* 0x0000000b0d0bb210 */ /* 0x000fe40007ffe0ff */
[----:B0-----:R-:W-:-:S04]  /*1990*/  @!P3 LEA R16, P5, R12, R16, 0x4 ;  /* 0x000000100c10b211 */ /* 0x001fc800078a20ff */
[----:B------:R-:W-:Y:S02]  /*19a0*/  @!P3 LEA.HI.X R17, R12, R17, R11, 0x4, P5 ;  /* 0x000000110c11b211 */ /* 0x000fe400028f240b */
[----:B------:R-:W3:Y:S01]  /*19b0*/  @!P0 LDG.E.128 R8, desc[UR10][R18.64] ;  /* 0x0000000a12088981 */ /* 0x000ee2000c1e1d00 */
[----:B------:R-:W-:Y:S02]  /*19c0*/  @!P4 IMAD R3, R3, UR15, RZ ;  /* 0x0000000f0303cc24 */ /* 0x000fe4000f8e02ff */
[----:B------:R-:W-:-:S04]  /*19d0*/  @!P4 IMAD.WIDE.U32 R22, R14, UR15, RZ ;  /* 0x0000000f0e16cc25 */ /* 0x000fc8000f8e00ff */
[----:B------:R-:W-:Y:S01]  /*19e0*/  @!P4 IMAD R3, R14, UR9, R3 ;  /* 0x000000090e03cc24 */ /* 0x000fe2000f8e0203 */
[C---:B-1----:R-:W-:Y:S01]  /*19f0*/  @!P4 LEA R20, P5, R22.reuse, R20, 0x4 ;  /* 0x000000141614c211 */ /* 0x042fe200078a20ff */
[----:B------:R0:W4:Y:S03]  /*1a00*/  @!P2 LDG.E.128 R12, desc[UR10][R26.64] ;  /* 0x0000000a1a0ca981 */ /* 0x000126000c1e1d00 */
[----:B------:R-:W-:Y:S01]  /*1a10*/  @!P4 IADD3 R3, PT, PT, R23, R3, RZ ;  /* 0x000000031703c210 */ /* 0x000fe20007ffe0ff */
[----:B------:R-:W5:Y:S03]  /*1a20*/  @!P3 LDG.E.128 R16, desc[UR10][R16.64] ;  /* 0x0000000a1010b981 */ /* 0x000f66000c1e1d00 */
[----:B------:R-:W-:-:S06]  /*1a30*/  @!P4 LEA.HI.X R21, R22, R21, R3, 0x4, P5 ;  /* 0x000000151615c211 */ /* 0x000fcc00028f2403 */
[----:B------:R-:W5:Y:S01]  /*1a40*/  @!P4 LDG.E.128 R20, desc[UR10][R20.64] ;  /* 0x0000000a1414c981 */ /* 0x000f62000c1e1d00 */
[----:B------:R-:W-:-:S04]  /*1a50*/  UIADD3 UR5, UP0, UPT, UR6, UR5, URZ ;  /* 0x0000000506057290 */ /* 0x000fc8000ff1e0ff */
[----:B------:R-:W-:Y:S02]  /*1a60*/  UIADD3.X UR7, UPT, UPT, URZ, UR7, URZ, UP0, !UPT ;  /* 0x00000007ff077290 */ /* 0x000fe400087fe4ff */
[----:B------:R-:W-:-:S04]  /*1a70*/  IMAD.WIDE.U32 R28, R2, UR5, R24 ;  /* 0x00000005021c7c25 */ /* 0x000fc8000f8e0018 */
[----:B------:R-:W-:-:S04]  /*1a80*/  IMAD R3, R2, UR7, RZ ;  /* 0x0000000702037c24 */ /* 0x000fc8000f8e02ff */
[----:B0-----:R-:W-:Y:S01]  /*1a90*/  IMAD.IADD R26, R29, 0x1, R3 ;  /* 0x000000011d1a7824 */ /* 0x001fe200078e0203 */
[----:B------:R-:W-:-:S04]  /*1aa0*/  UIADD3 UR5, UP0, UPT, UR6, UR5, URZ ;  /* 0x0000000506057290 */ /* 0x000fc8000ff1e0ff */
[----:B------:R-:W-:-:S06]  /*1ab0*/  UIADD3.X UR7, UPT, UPT, URZ, UR7, URZ, UP0, !UPT ;  /* 0x00000007ff077290 */ /* 0x000fcc00087fe4ff */
[----:B------:R-:W-:Y:S01]  /*1ac0*/  IMAD R3, R2, UR7, RZ ;  /* 0x0000000702037c24 */ /* 0x000fe2000f8e02ff */
[----:B------:R-:W-:Y:S01]  /*1ad0*/  UIADD3 UR4, UP0, UPT, UR6, UR5, URZ ;  /* 0x0000000506047290 */ /* 0x000fe2000ff1e0ff */
[----:B--2---:R0:W-:Y:S01]  /*1ae0*/  @!P1 STS.128 [R0], R4 ;  /* 0x0000000400009388 */ /* 0x0041e20000000c00 */
[----:B------:R-:W-:-:S04]  /*1af0*/  ISETP.GE.U32.AND P1, PT, R28, UR12, PT ;  /* 0x0000000c1c007c0c */ /* 0x000fc8000bf26070 */
[----:B------:R-:W-:Y:S01]  /*1b00*/  ISETP.GE.U32.AND.EX P1, PT, R26, UR13, PT, P1 ;  /* 0x0000000d1a007c0c */ /* 0x000fe2000bf26110 */
[----:B0-----:R-:W-:-:S12]  /*1b10*/  IMAD.WIDE.U32 R4, R2, UR5, R24 ;  /* 0x0000000502047c25 */ /* 0x001fd8000f8e0018 */
[----:B------:R-:W0:Y:S01]  /*1b20*/  @!P1 LDC.64 R6, c[0x0][0x380] ;  /* 0x0000e000ff069b82 */ /* 0x000e220000000a00 */
[----:B------:R-:W-:Y:S01]  /*1b30*/  IADD3 R3, PT, PT, R5, R3, RZ ;  /* 0x0000000305037210 */ /* 0x000fe20007ffe0ff */
[----:B---3--:R1:W-:Y:S01]  /*1b40*/  @!P0 STS.128 [R0], R8 ;  /* 0x0000000800008388 */ /* 0x0083e20000000c00 */
[----:B------:R-:W-:Y:S01]  /*1b50*/  ISETP.GE.U32.AND P0, PT, R4, UR12, PT ;  /* 0x0000000c04007c0c */ /* 0x000fe2000bf06070 */
[----:B------:R-:W-:-:S03]  /*1b60*/  UIADD3.X UR5, UPT, UPT, URZ, UR7, URZ, UP0, !UPT ;  /* 0x00000007ff057290 */ /* 0x000fc600087fe4ff */
[----:B------:R-:W-:Y:S01]  /*1b70*/  ISETP.GE.U32.AND.EX P0, PT, R3, UR13, PT, P0 ;  /* 0x0000000d03007c0c */ /* 0x000fe2000bf06100 */
[----:B------:R-:W-:Y:S01]  /*1b80*/  @!P1 IMAD R5, R26, UR15, RZ ;  /* 0x0000000f1a059c24 */ /* 0x000fe2000f8e02ff */
[----:B----4-:R2:W-:Y:S01]  /*1b90*/  @!P2 STS.128 [R0], R12 ;  /* 0x0000000c0000a388 */ /* 0x0105e20000000c00 */
[C---:B-1----:R-:W-:Y:S01]  /*1ba0*/  IMAD.WIDE.U32 R8, R2.reuse, UR4, R24 ;  /* 0x0000000402087c25 */ /* 0x042fe2000f8e0018 */
[----:B------:R-:W-:Y:S02]  /*1bb0*/  UIADD3 UR4, UP0, UPT, UR6, UR4, URZ ;  /* 0x0000000406047290 */ /* 0x000fe4000ff1e0ff */
[----:B-----5:R1:W-:Y:S02]  /*1bc0*/  @!P3 STS.128 [R0], R16 ;  /* 0x000000100000b388 */ /* 0x0203e40000000c00 */
[----:B------:R-:W-:Y:S02]  /*1bd0*/  UIADD3.X UR8, UPT, UPT, URZ, UR5, URZ, UP0, !UPT ;  /* 0x00000005ff087290 */ /* 0x000fe400087fe4ff */
[----:B--2---:R-:W-:Y:S01]  /*1be0*/  IMAD R13, R2, UR5, RZ ;  /* 0x00000005020d7c24 */ /* 0x004fe2000f8e02ff */
[----:B------:R-:W-:Y:S01]  /*1bf0*/  UIADD3 UR5, UP0, UPT, UR6, UR4, URZ ;  /* 0x0000000406057290 */ /* 0x000fe2000ff1e0ff */
[----:B------:R-:W-:-:S02]  /*1c00*/  @!P1 IMAD R15, R28, UR9, R5 ;  /* 0x000000091c0f9c24 */ /* 0x000fc4000f8e0205 */
[----:B------:R-:W-:Y:S01]  /*1c10*/  @!P1 IMAD.WIDE.U32 R28, R28, UR15, RZ ;  /* 0x0000000f1c1c9c25 */ /* 0x000fe2000f8e00ff */
[----:B------:R-:W-:Y:S01]  /*1c20*/  UIADD3.X UR7, UPT, UPT, URZ, UR8, URZ, UP0, !UPT ;  /* 0x00000008ff077290 */ /* 0x000fe200087fe4ff */
[----:B------:R-:W-:Y:S01]  /*1c30*/  ISETP.GE.U32.AND P2, PT, R8, UR12, PT ;  /* 0x0000000c08007c0c */ /* 0x000fe2000bf46070 */
[----:B-1----:R-:W1:Y:S01]  /*1c40*/  @!P0 LDC.64 R16, c[0x0][0x380] ;  /* 0x0000e000ff108b82 */ /* 0x002e620000000a00 */
[C-C-:B------:R-:W-:Y:S01]  /*1c50*/  IMAD.WIDE.U32 R10, R2.reuse, UR4, R24.reuse ;  /* 0x00000004020a7c25 */ /* 0x140fe2000f8e0018 */
[----:B------:R-:W-:Y:S01]  /*1c60*/  IADD3 R5, PT, PT, R9, R13, RZ ;  /* 0x0000000d09057210 */ /* 0x000fe20007ffe0ff */
[----:B------:R2:W-:Y:S02]  /*1c70*/  @!P4 STS.128 [R0], R20 ;  /* 0x000000140000c388 */ /* 0x0005e40000000c00 */
[----:B------:R-:W-:Y:S01]  /*1c80*/  IMAD R19, R2, UR8, RZ ;  /* 0x0000000802137c24 */ /* 0x000fe2000f8e02ff */
[----:B------:R-:W-:Y:S01]  /*1c90*/  UIADD3 UR6, UP0, UPT, UR6, UR5, URZ ;  /* 0x0000000506067290 */ /* 0x000fe2000ff1e0ff */
[----:B0-----:R-:W-:Y:S01]  /*1ca0*/  @!P1 LEA R14, P4, R28, R6, 0x4 ;  /* 0x000000061c0e9211 */ /* 0x001fe200078820ff */
[----:B------:R-:W-:Y:S01]  /*1cb0*/  IMAD.WIDE.U32 R12, R2, UR5, R24 ;  /* 0x00000005020c7c25 */ /* 0x000fe2000f8e0018 */
[----:B------:R-:W-:Y:S01]  /*1cc0*/  ISETP.GE.U32.AND.EX P2, PT, R5, UR13, PT, P2 ;  /* 0x0000000d05007c0c */ /* 0x000fe2000bf46120 */
[----:B------:R-:W-:Y:S01]  /*1cd0*/  UIADD3.X UR4, UPT, UPT, URZ, UR7, URZ, UP0, !UPT ;  /* 0x00000007ff047290 */ /* 0x000fe200087fe4ff */
[----:B------:R-:W-:Y:S01]  /*1ce0*/  ISETP.GE.U32.AND P3, PT, R10, UR12, PT ;  /* 0x0000000c0a007c0c */ /* 0x000fe2000bf66070 */
[----:B------:R-:W-:Y:S01]  /*1cf0*/  IMAD.IADD R6, R11, 0x1, R19 ;  /* 0x000000010b067824 */ /* 0x000fe200078e0213 */
[----:B------:R-:W-:Y:S01]  /*1d00*/  @!P1 IADD3 R9, PT, PT, R29, R15, RZ ;  /* 0x0000000f1d099210 */ /* 0x000fe20007ffe0ff */
[----:B------:R-:W-:-:S03]  /*1d10*/  IMAD R11, R2, UR7, RZ ;  /* 0x00000007020b7c24 */ /* 0x000fc6000f8e02ff */
[----:B------:R-:W-:Y:S02]  /*1d20*/  @!P1 LEA.HI.X R15, R28, R7, R9, 0x4, P4 ;  /* 0x000000071c0f9211 */ /* 0x000fe400020f2409 */
[----:B------:R-:W-:Y:S02]  /*1d30*/  ISETP.GE.U32.AND.EX P3, PT, R6, UR13, PT, P3 ;  /* 0x0000000d06007c0c */ /* 0x000fe4000bf66130 */
[----:B------:R-:W-:Y:S01]  /*1d40*/  ISETP.GE.U32.AND P4, PT, R12, UR12, PT ;  /* 0x0000000c0c007c0c */ /* 0x000fe2000bf86070 */
[C---:B------:R-:W-:Y:S01]  /*1d50*/  IMAD.WIDE.U32 R24, R2.reuse, UR6, R24 ;  /* 0x0000000602187c25 */ /* 0x040fe2000f8e0018 */
[----:B------:R-:W-:Y:S01]  /*1d60*/  IADD3 R7, PT, PT, R13, R11, RZ ;  /* 0x0000000b0d077210 */ /* 0x000fe20007ffe0ff */
[----:B------:R-:W0:Y:S02]  /*1d70*/  @!P2 LDC.64 R18, c[0x0][0x380] ;  /* 0x0000e000ff12ab82 */ /* 0x000e240000000a00 */
[----:B------:R-:W-:Y:S02]  /*1d80*/  IMAD R9, R2, UR4, RZ ;  /* 0x0000000402097c24 */ /* 0x000fe4000f8e02ff */
[----:B------:R-:W-:Y:S01]  /*1d90*/  @!P0 IMAD R3, R3, UR15, RZ ;  /* 0x0000000f03038c24 */ /* 0x000fe2000f8e02ff */
[----:B------:R-:W-:Y:S01]  /*1da0*/  ISETP.GE.U32.AND.EX P4, PT, R7, UR13, PT, P4 ;  /* 0x0000000d07007c0c */ /* 0x000fe2000bf86140 */
[----:B--2---:R-:W-:Y:S01]  /*1db0*/  @!P0 IMAD.WIDE.U32 R20, R4, UR15, RZ ;  /* 0x0000000f04148c25 */ /* 0x004fe2000f8e00ff */
[----:B------:R-:W-:-:S02]  /*1dc0*/  ISETP.GE.U32.AND P5, PT, R24, UR12, PT ;  /* 0x0000000c18007c0c */ /* 0x000fc4000bfa6070 */
[----:B------:R-:W-:Y:S01]  /*1dd0*/  IADD3 R9, PT, PT, R25, R9, RZ ;  /* 0x0000000919097210 */ /* 0x000fe20007ffe0ff */
[----:B------:R-:W-:Y:S01]  /*1de0*/  @!P0 IMAD R11, R4, UR9, R3 ;  /* 0x00000009040b8c24 */ /* 0x000fe2000f8e0203 */
[----:B-1----:R-:W-:Y:S01]  /*1df0*/  @!P0 LEA R16, P6, R20, R16, 0x4 ;  /* 0x0000001014108211 */ /* 0x002fe200078c20ff */
[----:B------:R-:W1:Y:S01]  /*1e00*/  @!P3 LDC.64 R2, c[0x0][0x380] ;  /* 0x0000e000ff02bb82 */ /* 0x000e620000000a00 */
[----:B------:R-:W-:Y:S02]  /*1e10*/  ISETP.GE.U32.AND.EX P5, PT, R9, UR13, PT, P5 ;  /* 0x0000000d09007c0c */ /* 0x000fe4000bfa6150 */
[----:B------:R-:W-:Y:S01]  /*1e20*/  @!P0 IADD3 R4, PT, PT, R21, R11, RZ ;  /* 0x0000000b15048210 */ /* 0x000fe20007ffe0ff */
[----:B------:R-:W-:-:S03]  /*1e30*/  @!P2 IMAD R11, R5, UR15, RZ ;  /* 0x0000000f050bac24 */ /* 0x000fc6000f8e02ff */
[----:B------:R-:W-:Y:S02]  /*1e40*/  @!P0 LEA.HI.X R17, R20, R17, R4, 0x4, P6 ;  /* 0x0000001114118211 */ /* 0x000fe400030f2404 */
[----:B------:R-:W2:Y:S01]  /*1e50*/  @!P4 LDC.64 R4, c[0x0][0x380] ;  /* 0x0000e000ff04cb82 */ /* 0x000ea20000000a00 */
[C---:B------:R-:W-:Y:S02]  /*1e60*/  @!P2 IMAD R11, R8.reuse, UR9, R11 ;  /* 0x00000009080bac24 */ /* 0x040fe4000f8e020b */
[----:B------:R-:W-:-:S05]  /*1e70*/  @!P2 IMAD.WIDE.U32 R22, R8, UR15, RZ ;  /* 0x0000000f0816ac25 */ /* 0x000fca000f8e00ff */
[----:B------:R-:W3:Y:S01]  /*1e80*/  @!P5 LDC.64 R20, c[0x0][0x380] ;  /* 0x0000e000ff14db82 */ /* 0x000ee20000000a00 */
[----:B------:R-:W-:Y:S01]  /*1e90*/  @!P3 IMAD R13, R6, UR15, RZ ;  /* 0x0000000f060dbc24 */ /* 0x000fe2000f8e02ff */
[----:B0-----:R-:W-:Y:S01]  /*1ea0*/  @!P2 LEA R18, P6, R22, R18, 0x4 ;  /* 0x000000121612a211 */ /* 0x001fe200078c20ff */
[----:B------:R-:W-:Y:S02]  /*1eb0*/  @!P2 IMAD.IADD R6, R23, 0x1, R11 ;  /* 0x000000011706a824 */ /* 0x000fe400078e020b */
[C---:B------:R-:W-:Y:S02]  /*1ec0*/  @!P3 IMAD R13, R10.reuse, UR9, R13 ;  /* 0x000000090a0dbc24 */ /* 0x040fe4000f8e020d */
[----:B------:R-:W-:Y:S01]  /*1ed0*/  @!P3 IMAD.WIDE.U32 R10, R10, UR15, RZ ;  /* 0x0000000f0a0abc25 */ /* 0x000fe2000f8e00ff */
[----:B------:R-:W-:-:S03]  /*1ee0*/  @!P2 LEA.HI.X R19, R22, R19, R6, 0x4, P6 ;  /* 0x000000131613a211 */ /* 0x000fc600030f2406 */
[----:B------:R-:W-:Y:S01]  /*1ef0*/  @!P4 IMAD R23, R7, UR15, RZ ;  /* 0x0000000f0717cc24 */ /* 0x000fe2000f8e02ff */
[----:B-1----:R-:W-:Y:S01]  /*1f00*/  @!P3 LEA R2, P6, R10, R2, 0x4 ;  /* 0x000000020a02b211 */ /* 0x002fe200078c20ff */
[----:B------:R-:W-:Y:S01]  /*1f10*/  @!P4 IMAD.WIDE.U32 R6, R12, UR15, RZ ;  /* 0x0000000f0c06cc25 */ /* 0x000fe2000f8e00ff */
[----:B------:R-:W-:-:S03]  /*1f20*/  @!P3 IADD3 R13, PT, PT, R11, R13, RZ ;  /* 0x0000000d0b0db210 */ /* 0x000fc60007ffe0ff */
[----:B------:R-:W-:Y:S02]  /*1f30*/  @!P4 IMAD R23, R12, UR9, R23 ;  /* 0x000000090c17cc24 */ /* 0x000fe4000f8e0217 */
[----:B------:R-:W-:Y:S01]  /*1f40*/  @!P5 IMAD R11, R9, UR15, RZ ;  /* 0x0000000f090bdc24 */ /* 0x000fe2000f8e02ff */
[----:B------:R-:W-:Y:S01]  /*1f50*/  @!P3 LEA.HI.X R3, R10, R3, R13, 0x4, P6 ;  /* 0x000000030a03b211 */ /* 0x000fe200030f240d */
[----:B------:R-:W-:Y:S01]  /*1f60*/  @!P5 IMAD.WIDE.U32 R8, R24, UR15, RZ ;  /* 0x0000000f1808dc25 */ /* 0x000fe2000f8e00ff */
[----:B--2---:R-:W-:Y:S02]  /*1f70*/  @!P4 LEA R22, P6, R6, R4, 0x4 ;  /* 0x000000040616c211 */ /* 0x004fe400078c20ff */
[----:B------:R-:W-:Y:S01]  /*1f80*/  @!P4 IADD3 R4, PT, PT, R7, R23, RZ ;  /* 0x000000170704c210 */ /* 0x000fe20007ffe0ff */
[----:B------:R-:W-:-:S03]  /*1f90*/  @!P5 IMAD R11, R24, UR9, R11 ;  /* 0x00000009180bdc24 */ /* 0x000fc6000f8e020b */
[----:B------:R-:W-:Y:S02]  /*1fa0*/  @!P4 LEA.HI.X R23, R6, R5, R4, 0x4, P6 ;  /* 0x000000050617c211 */ /* 0x000fe400030f2404 */
[----:B------:R-:W-:Y:S02]  /*1fb0*/  @!P5 IADD3 R4, PT, PT, R9, R11, RZ ;  /* 0x0000000b0904d210 */ /* 0x000fe40007ffe0ff */
[----:B---3--:R-:W-:-:S04]  /*1fc0*/  @!P5 LEA R24, P6, R8, R20, 0x4 ;  /* 0x000000140818d211 */ /* 0x008fc800078c20ff */
        /* <DEDUP_REMOVED lines=15> */
.L_x_84:
        /* <DEDUP_REMOVED lines=12> */
.L_x_133:


//--------------------- .text._Z22stridedBandwidthKernelILi16ELi16EEvPKcmi --------------------------
	.section	.text._Z22stridedBandwidthKernelILi16ELi16EEvPKcmi,"ax",@progbits
	.align	128
        .global         _Z22stridedBandwidthKernelILi16ELi16EEvPKcmi
        .type           _Z22stridedBandwidthKernelILi16ELi16EEvPKcmi,@function
        .size           _Z22stridedBandwidthKernelILi16ELi16EEvPKcmi,(.L_x_134 - _Z22stridedBandwidthKernelILi16ELi16EEvPKcmi)
        .other          _Z22stridedBandwidthKernelILi16ELi16EEvPKcmi,@"STO_CUDA_ENTRY STV_DEFAULT"
_Z22stridedBandwidthKernelILi16ELi16EEvPKcmi:
.text._Z22stridedBandwidthKernelILi16ELi16EEvPKcmi:
        /* <DEDUP_REMOVED lines=29> */
[C-C-:B------:R-:W-:Y:S01]  /*01d0*/  IMAD.WIDE.U32 R10, R2.reuse, UR4, R24.reuse ;  /* 0x00000004020a7c25 */ /* 0x140fe2000f8e0018 */
[----:B------:R-:W0:Y:S01]  /*01e0*/  @!P0 LDC.64 R4, c[0x0][0x380] ;  /* 0x0000e000ff048b82 */ /* 0x000e220000000a00 */
[----:B------:R-:W-:Y:S01]  /*01f0*/  ISETP.GE.U32.AND.EX P2, PT, R7, UR11, PT, P2 ;  /* 0x0000000b07007c0c */ /* 0x000fe2000bf46120 */
[----:B------:R-:W-:Y:S02]  /*0200*/  UIADD3.X UR8, UPT, UPT, URZ, UR5, URZ, UP0, !UPT ;  /* 0x00000005ff087290 */ /* 0x000fe400087fe4ff */
[----:B------:R-:W-:Y:S01]  /*0210*/  IMAD R3, R2, UR5, RZ ;  /* 0x0000000502037c24 */ /* 0x000fe2000f8e02ff */
[----:B------:R-:W-:Y:S01]  /*0220*/  ISETP.GE.U32.AND P3, PT, R10, UR10, PT ;  /* 0x0000000a0a007c0c */ /* 0x000fe2000bf66070 */
[C---:B------:R-:W-:Y:S02]  /*0230*/  IMAD.WIDE.U32 R18, R2.reuse, UR7, R24 ;  /* 0x0000000702127c25 */ /* 0x040fe4000f8e0018 */
[----:B------:R-:W1:Y:S01]  /*0240*/  @!P1 LDC.64 R8, c[0x0][0x380] ;  /* 0x0000e000ff089b82 */ /* 0x000e620000000a00 */
[----:B------:R-:W-:Y:S01]  /*0250*/  IADD3 R3, PT, PT, R11, R3, RZ ;  /* 0x000000030b037210 */ /* 0x000fe20007ffe0ff */
[----:B------:R-:W-:Y:S01]  /*0260*/  IMAD R11, R2, UR8, RZ ;  /* 0x00000008020b7c24 */ /* 0x000fe2000f8e02ff */
[----:B------:R-:W-:Y:S01]  /*0270*/  ISETP.GE.U32.AND P4, PT, R18, UR10, PT ;  /* 0x0000000a12007c0c */ /* 0x000fe2000bf86070 */
[----:B------:R-:W-:Y:S01]  /*0280*/  @!P0 IMAD R21, R17, UR14, RZ ;  /* 0x0000000e11158c24 */ /* 0x000fe2000f8e02ff */
[----:B------:R-:W-:-:S02]  /*0290*/  ISETP.GE.U32.AND.EX P3, PT, R3, UR11, PT, P3 ;  /* 0x0000000b03007c0c */ /* 0x000fc4000bf66130 */
[----:B------:R-:W-:Y:S01]  /*02a0*/  IADD3 R0, PT, PT, R19, R11, RZ ;  /* 0x0000000b13007210 */ /* 0x000fe20007ffe0ff */
[----:B------:R-:W2:Y:S01]  /*02b0*/  @!P2 LDC.64 R12, c[0x0][0x380] ;  /* 0x0000e000ff0cab82 */ /* 0x000ea20000000a00 */
[C---:B------:R-:W-:Y:S02]  /*02c0*/  @!P0 IMAD R21, R16.reuse, UR9, R21 ;  /* 0x0000000910158c24 */ /* 0x040fe4000f8e0215 */
[----:B------:R-:W-:Y:S01]  /*02d0*/  @!P0 IMAD.WIDE.U32 R16, R16, UR14, RZ ;  /* 0x0000000e10108c25 */ /* 0x000fe2000f8e00ff */
[----:B------:R-:W-:-:S03]  /*02e0*/  ISETP.GE.U32.AND.EX P4, PT, R0, UR11, PT, P4 ;  /* 0x0000000b00007c0c */ /* 0x000fc6000bf86140 */
[----:B------:R-:W-:Y:S01]  /*02f0*/  @!P1 IMAD R19, R15, UR14, RZ ;  /* 0x0000000e0f139c24 */ /* 0x000fe2000f8e02ff */
[----:B0-----:R-:W-:Y:S01]  /*0300*/  @!P0 LEA R4, P5, R16, R4, 0x4 ;  /* 0x0000000410048211 */ /* 0x001fe200078a20ff */
[----:B------:R-:W-:Y:S02]  /*0310*/  @!P0 IMAD.IADD R21, R17, 0x1, R21 ;  /* 0x0000000111158824 */ /* 0x000fe400078e0215 */
[----:B------:R-:W-:Y:S02]  /*0320*/  @!P1 IMAD R19, R14, UR9, R19 ;  /* 0x000000090e139c24 */ /* 0x000fe4000f8e0213 */
[----:B------:R-:W-:Y:S01]  /*0330*/  @!P2 IMAD R11, R7, UR14, RZ ;  /* 0x0000000e070bac24 */ /* 0x000fe2000f8e02ff */
[----:B------:R-:W-:Y:S01]  /*0340*/  @!P0 LEA.HI.X R5, R16, R5, R21, 0x4, P5 ;  /* 0x0000000510058211 */ /* 0x000fe200028f2415 */
[----:B------:R-:W-:Y:S01]  /*0350*/  @!P1 IMAD.WIDE.U32 R14, R14, UR14, RZ ;  /* 0x0000000e0e0e9c25 */ /* 0x000fe2000f8e00ff */
[----:B------:R-:W0:Y:S03]  /*0360*/  @!P3 LDC.64 R16, c[0x0][0x380] ;  /* 0x0000e000ff10bb82 */ /* 0x000e260000000a00 */
[----:B------:R-:W-:Y:S01]  /*0370*/  @!P2 IMAD R11, R6, UR9, R11 ;  /* 0x00000009060bac24 */ /* 0x000fe2000f8e020b */
[----:B-1----:R-:W-:Y:S01]  /*0380*/  @!P1 LEA R8, P5, R14, R8, 0x4 ;  /* 0x000000080e089211 */ /* 0x002fe200078a20ff */
[----:B------:R-:W-:Y:S01]  /*0390*/  @!P2 IMAD.WIDE.U32 R6, R6, UR14, RZ ;  /* 0x0000000e0606ac25 */ /* 0x000fe2000f8e00ff */
[----:B------:R-:W-:-:S02]  /*03a0*/  @!P1 IADD3 R19, PT, PT, R15, R19, RZ ;  /* 0x000000130f139210 */ /* 0x000fc40007ffe0ff */
[----:B------:R-:W1:Y:S01]  /*03b0*/  @!P4 LDC.64 R20, c[0x0][0x380] ;  /* 0x0000e000ff14cb82 */ /* 0x000e620000000a00 */
[----:B------:R-:W-:Y:S01]  /*03c0*/  @!P3 IMAD R23, R3, UR14, RZ ;  /* 0x0000000e0317bc24 */ /* 0x000fe2000f8e02ff */
[----:B------:R-:W-:Y:S02]  /*03d0*/  @!P1 LEA.HI.X R9, R14, R9, R19, 0x4, P5 ;  /* 0x000000090e099211 */ /* 0x000fe400028f2413 */
[----:B--2---:R-:W-:Y:S02]  /*03e0*/  @!P2 LEA R12, P5, R6, R12, 0x4 ;  /* 0x0000000c060ca211 */ /* 0x004fe400078a20ff */
[----:B------:R-:W-:-:S04]  /*03f0*/  @!P2 IADD3 R11, PT, PT, R7, R11, RZ ;  /* 0x0000000b070ba210 */ /* 0x000fc80007ffe0ff */
[----:B------:R-:W-:Y:S02]  /*0400*/  @!P2 LEA.HI.X R13, R6, R13, R11, 0x4, P5 ;  /* 0x0000000d060da211 */ /* 0x000fe400028f240b */
[----:B----4-:R-:W2:Y:S01]  /*0410*/  @!P0 LDG.E.128 R4, desc[UR12][R4.64] ;  /* 0x0000000c04048981 */ /* 0x010ea2000c1e1d00 */
[----:B------:R-:W-:Y:S02]  /*0420*/  @!P4 IMAD R3, R0, UR14, RZ ;  /* 0x0000000e0003cc24 */ /* 0x000fe4000f8e02ff */
[----:B------:R-:W-:-:S04]  /*0430*/  @!P3 IMAD.WIDE.U32 R14, R10, UR14, RZ ;  /* 0x0000000e0a0ebc25 */ /* 0x000fc8000f8e00ff */
[----:B------:R-:W-:Y:S01]  /*0440*/  @!P3 IMAD R23, R10, UR9, R23 ;  /* 0x000000090a17bc24 */ /* 0x000fe2000f8e0217 */
[----:B0-----:R-:W-:Y:S01]  /*0450*/  @!P3 LEA R16, P5, R14, R16, 0x4 ;  /* 0x000000100e10b211 */ /* 0x001fe200078a20ff */
[----:B------:R-:W3:Y:S01]  /*0460*/  @!P1 LDG.E.128 R8, desc[UR12][R8.64] ;  /* 0x0000000c08089981 */ /* 0x000ee2000c1e1d00 */
[C---:B------:R-:W-:Y:S02]  /*0470*/  @!P4 IMAD R3, R18.reuse, UR9, R3 ;  /* 0x000000091203cc24 */ /* 0x040fe4000f8e0203 */
[----:B------:R-:W-:Y:S02]  /*0480*/  @!P3 IMAD.IADD R23, R15, 0x1, R23 ;  /* 0x000000010f17b824 */ /* 0x000fe400078e0217 */
[----:B------:R-:W-:-:S03]  /*0490*/  @!P4 IMAD.WIDE.U32 R18, R18, UR14, RZ ;  /* 0x0000000e1212cc25 */ /* 0x000fc6000f8e00ff */
[----:B------:R-:W-:Y:S02]  /*04a0*/  @!P3 LEA.HI.X R17, R14, R17, R23, 0x4, P5 ;  /* 0x000000110e11b211 */ /* 0x000fe400028f2417 */
[----:B-1----:R-:W-:Y:S01]  /*04b0*/  @!P4 LEA R20, P6, R18, R20, 0x4 ;  /* 0x000000141214c211 */ /* 0x002fe200078c20ff */
[----:B------:R-:W4:Y:S01]  /*04c0*/  @!P2 LDG.E.128 R12, desc[UR12][R12.64] ;  /* 0x0000000c0c0ca981 */ /* 0x000f22000c1e1d00 */
[----:B------:R-:W-:-:S04]  /*04d0*/  @!P4 IADD3 R3, PT, PT, R19, R3, RZ ;  /* 0x000000031303c210 */ /* 0x000fc80007ffe0ff */
[----:B------:R-:W-:Y:S02]  /*04e0*/  @!P4 LEA.HI.X R21, R18, R21, R3, 0x4, P6 ;  /* 0x000000151215c211 */ /* 0x000fe400030f2403 */
[----:B------:R-:W5:Y:S04]  /*04f0*/  @!P3 LDG.E.128 R16, desc[UR12][R16.64] ;  /* 0x0000000c1010b981 */ /* 0x000f68000c1e1d00 */
[----:B------:R-:W5:Y:S01]  /*0500*/  @!P4 LDG.E.128 R20, desc[UR12][R20.64] ;  /* 0x0000000c1414c981 */ /* 0x000f62000c1e1d00 */
[----:B------:R-:W0:Y:S01]  /*0510*/  S2UR UR5, SR_CgaCtaId ;  /* 0x00000000000579c3 */ /* 0x000e220000008800 */
[----:B------:R-:W-:Y:S02]  /*0520*/  UMOV UR4, 0x400 ;  /* 0x0000040000047882 */ /* 0x000fe40000000000 */
[----:B0-----:R-:W-:-:S02]  /*0530*/  ULEA UR4, UR5, UR4, 0x18 ;  /* 0x0000000405047291 */ /* 0x001fc4000f8ec0ff */
[----:B------:R-:W-:-:S04]  /*0540*/  UIADD3 UR5, UP0, UPT, UR6, UR7, URZ ;  /* 0x0000000706057290 */ /* 0x000fc8000ff1e0ff */
[----:B------:R-:W-:Y:S01]  /*0550*/  LEA R0, R24, UR4, 0x4 ;  /* 0x0000000418007c11 */ /* 0x000fe2000f8e20ff */
[----:B------:R-:W-:Y:S02]  /*0560*/  UIADD3.X UR7, UPT, UPT, URZ, UR8, URZ, UP0, !UPT ;  /* 0x00000008ff077290 */ /* 0x000fe400087fe4ff */
[----:B------:R-:W-:-:S04]  /*0570*/  UIADD3 UR4, UP0, UPT, UR6, UR5, URZ ;  /* 0x0000000506047290 */ /* 0x000fc8000ff1e0ff */
[C---:B------:R-:W-:Y:S01]  /*0580*/  IMAD R3, R2.reuse, UR7, RZ ;  /* 0x0000000702037c24 */ /* 0x040fe2000f8e02ff */
[----:B--2---:R0:W-:Y:S04]  /*0590*/  @!P0 STS.128 [R0], R4 ;  /* 0x0000000400008388 */ /* 0x0041e80000000c00 */
[----:B---3--:R1:W-:Y:S01]  /*05a0*/  @!P1 STS.128 [R0], R8 ;  /* 0x0000000800009388 */ /* 0x0083e20000000c00 */
[----:B0-----:R-:W-:Y:S01]  /*05b0*/  IMAD.WIDE.U32 R6, R2, UR5, R24 ;  /* 0x0000000502067c25 */ /* 0x001fe2000f8e0018 */
[----:B------:R-:W-:Y:S02]  /*05c0*/  UIADD3.X UR5, UPT, UPT, URZ, UR7, URZ, UP0, !UPT ;  /* 0x00000007ff057290 */ /* 0x000fe400087fe4ff */
[----:B------:R-:W-:Y:S02]  /*05d0*/  ISETP.GE.U32.AND P0, PT, R6, UR10, PT ;  /* 0x0000000a06007c0c */ /* 0x000fe4000bf06070 */
[----:B------:R-:W-:-:S02]  /*05e0*/  IADD3 R3, PT, PT, R7, R3, RZ ;  /* 0x0000000307037210 */ /* 0x000fc40007ffe0ff */
[C---:B------:R-:W-:Y:S02]  /*05f0*/  IMAD R27, R2.reuse, UR5, RZ ;  /* 0x00000005021b7c24 */ /* 0x040fe4000f8e02ff */
[----:B-1----:R-:W-:Y:S01]  /*0600*/  IMAD.WIDE.U32 R8, R2, UR4, R24 ;  /* 0x0000000402087c25 */ /* 0x002fe2000f8e0018 */
[----:B------:R-:W-:Y:S01]  /*0610*/  ISETP.GE.U32.AND.EX P1, PT, R3, UR11, PT, P0 ;  /* 0x0000000b03007c0c */ /* 0x000fe2000bf26100 */
[----:B------:R-:W-:Y:S02]  /*0620*/  UIADD3 UR4, UP0, UPT, UR6, UR4, URZ ;  /* 0x0000000406047290 */ /* 0x000fe4000ff1e0ff */
[----:B------:R-:W-:Y:S01]  /*0630*/  IMAD.IADD R4, R9, 0x1, R27 ;  /* 0x0000000109047824 */ /* 0x000fe200078e021b */
[----:B------:R-:W-:Y:S01]  /*0640*/  ISETP.GE.U32.AND P0, PT, R8, UR10, PT ;  /* 0x0000000a08007c0c */ /* 0x000fe2000bf06070 */
        /* <DEDUP_REMOVED lines=8> */
[----:B------:R-:W-:-:S03]  /*06d0*/  ISETP.GE.U32.AND P2, PT, R10, UR10, PT ;  /* 0x0000000a0a007c0c */ /* 0x000fc6000bf46070 */
[----:B------:R-:W-:Y:S01]  /*06e0*/  IADD3 R7, PT, PT, R11, R7, RZ ;  /* 0x000000070b077210 */ /* 0x000fe20007ffe0ff */
[----:B------:R-:W-:Y:S02]  /*06f0*/  @!P1 IMAD R5, R3, UR14, RZ ;  /* 0x0000000e03059c24 */ /* 0x000fe4000f8e02ff */
[C---:B------:R-:W-:Y:S01]  /*0700*/  IMAD R3, R2.reuse, UR4, RZ ;  /* 0x0000000402037c24 */ /* 0x040fe2000f8e02ff */
[----:B0-----:R-:W0:Y:S01]  /*0710*/  @!P1 LDC.64 R16, c[0x0][0x380] ;  /* 0x0000e000ff109b82 */ /* 0x001e220000000a00 */
[----:B------:R-:W-:Y:S01]  /*0720*/  IMAD.WIDE.U32 R12, R2, UR7, R24 ;  /* 0x00000007020c7c25 */ /* 0x000fe2000f8e0018 */
[----:B------:R-:W-:Y:S01]  /*0730*/  ISETP.GE.U32.AND.EX P2, PT, R7, UR11, PT, P2 ;  /* 0x0000000b07007c0c */ /* 0x000fe2000bf46120 */
[----:B------:R1:W-:Y:S02]  /*0740*/  @!P4 STS.128 [R0], R20 ;  /* 0x000000140000c388 */ /* 0x0003e40000000c00 */
[----:B------:R-:W-:-:S03]  /*0750*/  @!P1 IMAD R5, R6, UR9, R5 ;  /* 0x0000000906059c24 */ /* 0x000fc6000f8e0205 */
[----:B------:R-:W2:Y:S01]  /*0760*/  @!P0 LDC.64 R18, c[0x0][0x380] ;  /* 0x0000e000ff128b82 */ /* 0x000ea20000000a00 */
[----:B------:R-:W-:Y:S01]  /*0770*/  ISETP.GE.U32.AND P3, PT, R12, UR10, PT ;  /* 0x0000000a0c007c0c */ /* 0x000fe2000bf66070 */
[----:B------:R-:W-:Y:S01]  /*0780*/  UIADD3 UR5, UP0, UPT, UR6, UR7, URZ ;  /* 0x0000000706057290 */ /* 0x000fe2000ff1e0ff */
[----:B------:R-:W-:Y:S02]  /*0790*/  @!P0 IMAD R11, R4, UR14, RZ ;  /* 0x0000000e040b8c24 */ /* 0x000fe4000f8e02ff */
        /* <DEDUP_REMOVED lines=11> */
[----:B------:R-:W-:Y:S02]  /*0850*/  @!P1 LEA.HI.X R5, R22, R17, R5, 0x4, P5 ;  /* 0x0000001116059211 */ /* 0x000fe400028f2405 */
[----:B------:R-:W-:Y:S01]  /*0860*/  ISETP.GE.U32.AND P4, PT, R14, UR10, PT ;  /* 0x0000000a0e007c0c */ /* 0x000fe2000bf86070 */
[----:B------:R-:W-:Y:S01]  /*0870*/  IMAD.IADD R3, R15, 0x1, R3 ;  /* 0x000000010f037824 */ /* 0x000fe200078e0203 */
[----:B------:R-:W0:Y:S01]  /*0880*/  @!P3 LDC.64 R16, c[0x0][0x380] ;  /* 0x0000e000ff10bb82 */ /* 0x000e220000000a00 */
[----:B--2---:R-:W-:Y:S02]  /*0890*/  @!P0 LEA R18, P5, R20, R18, 0x4 ;  /* 0x0000001214128211 */ /* 0x004fe400078a20ff */
[----:B------:R-:W-:Y:S02]  /*08a0*/  @!P0 IADD3 R11, PT, PT, R21, R11, RZ ;  /* 0x0000000b150b8210 */ /* 0x000fe40007ffe0ff */
[----:B------:R-:W-:-:S02]  /*08b0*/  ISETP.GE.U32.AND.EX P4, PT, R3, UR11, PT, P4 ;  /* 0x0000000b03007c0c */ /* 0x000fc4000bf86140 */
[----:B------:R-:W-:Y:S01]  /*08c0*/  @!P0 LEA.HI.X R19, R20, R19, R11, 0x4, P5 ;  /* 0x0000001314138211 */ /* 0x000fe200028f240b */
[----:B------:R-:W-:Y:S02]  /*08d0*/  @!P2 IMAD R11, R7, UR14, RZ ;  /* 0x0000000e070bac24 */ /* 0x000fe4000f8e02ff */
[----:B------:R-:W-:Y:S02]  /*08e0*/  @!P3 IMAD R13, R6, UR14, RZ ;  /* 0x0000000e060dbc24 */ /* 0x000fe4000f8e02ff */
[C---:B------:R-:W-:Y:S01]  /*08f0*/  @!P2 IMAD.WIDE.U32 R22, R10.reuse, UR14, RZ ;  /* 0x0000000e0a16ac25 */ /* 0x040fe2000f8e00ff */
[----:B------:R-:W2:Y:S03]  /*0900*/  @!P1 LDG.E.128 R4, desc[UR12][R4.64] ;  /* 0x0000000c04049981 */ /* 0x000ea6000c1e1d00 */
[----:B------:R-:W-:Y:S01]  /*0910*/  @!P2 IMAD R11, R10, UR9, R11 ;  /* 0x000000090a0bac24 */ /* 0x000fe2000f8e020b */
[----:B-1----:R-:W-:Y:S01]  /*0920*/  @!P2 LEA R26, P5, R22, R8, 0x4 ;  /* 0x00000008161aa211 */ /* 0x002fe200078a20ff */
[----:B------:R-:W1:Y:S02]  /*0930*/  @!P4 LDC.64 R20, c[0x0][0x380] ;  /* 0x0000e000ff14cb82 */ /* 0x000e640000000a00 */
[----:B------:R-:W-:-:S02]  /*0940*/  @!P2 IMAD.IADD R8, R23, 0x1, R11 ;  /* 0x000000011708a824 */ /* 0x000fc400078e020b */
[C---:B------:R-:W-:Y:S02]  /*0950*/  @!P3 IMAD R11, R12.reuse, UR9, R13 ;  /* 0x000000090c0bbc24 */ /* 0x040fe4000f8e020d */
        /* <DEDUP_REMOVED lines=118> */
.L_x_85:
        /* <DEDUP_REMOVED lines=12> */
.L_x_134:


//--------------------- .text._Z22stridedBandwidthKernelILi16ELi8EEvPKcmi --------------------------
	.section	.text._Z22stridedBandwidthKernelILi16ELi8EEvPKcmi,"ax",@progbits
	.align	128
        .global         _Z22stridedBandwidthKernelILi16ELi8EEvPKcmi
        .type           _Z22stridedBandwidthKernelILi16ELi8EEvPKcmi,@function
        .size           _Z22stridedBandwidthKernelILi16ELi8EEvPKcmi,(.L_x_135 - _Z22stridedBandwidthKernelILi16ELi8EEvPKcmi)
        .other          _Z22stridedBandwidthKernelILi16ELi8EEvPKcmi,@"STO_CUDA_ENTRY STV_DEFAULT"
_Z22stridedBandwidthKernelILi16ELi8EEvPKcmi:
.text._Z22stridedBandwidthKernelILi16ELi8EEvPKcmi:
        /* <DEDUP_REMOVED lines=31> */
[----:B------:R-:W-:Y:S02]  /*01f0*/  @!P2 IADD3 R0, PT, PT, R13, R15, RZ ;  /* 0x0000000f0d00a210 */ /* 0x000fe40007ffe0ff */
[C---:B-1----:R-:W-:Y:S02]  /*0200*/  @!P2 LEA R4, P0, R12.reuse, R2, 0x4 ;  /* 0x000000020c04a211 */ /* 0x042fe400078020ff */
[----:B----4-:R-:W2:Y:S02]  /*0210*/  @!P1 LDG.E.128 R16, desc[UR10][R16.64] ;  /* 0x0000000a10109981 */ /* 0x010ea4000c1e1d00 */
[----:B------:R-:W-:-:S06]  /*0220*/  @!P2 LEA.HI.X R5, R12, R3, R0, 0x4, P0 ;  /* 0x000000030c05a211 */ /* 0x000fcc00000f2400 */
[----:B------:R-:W3:Y:S01]  /*0230*/  @!P2 LDG.E.128 R4, desc[UR10][R4.64] ;  /* 0x0000000a0404a981 */ /* 0x000ee2000c1e1d00 */
[----:B------:R-:W0:Y:S01]  /*0240*/  S2UR UR5, SR_CgaCtaId ;  /* 0x00000000000579c3 */ /* 0x000e220000008800 */
[----:B------:R-:W-:-:S04]  /*0250*/  UIADD3 UR7, UP0, UPT, UR6, UR7, URZ ;  /* 0x0000000706077290 */ /* 0x000fc8000ff1e0ff */
[----:B------:R-:W-:Y:S02]  /*0260*/  UIADD3.X UR8, UPT, UPT, URZ, UR8, URZ, UP0, !UPT ;  /* 0x00000008ff087290 */ /* 0x000fe400087fe4ff */
[----:B------:R-:W-:-:S04]  /*0270*/  IMAD.WIDE.U32 R2, R11, UR7, R24 ;  /* 0x000000070b027c25 */ /* 0x000fc8000f8e0018 */
[----:B------:R-:W-:Y:S01]  /*0280*/  IMAD R9, R11, UR8, RZ ;  /* 0x000000080b097c24 */ /* 0x000fe2000f8e02ff */
[----:B------:R-:W-:-:S03]  /*0290*/  ISETP.GE.U32.AND P0, PT, R2, UR14, PT ;  /* 0x0000000e02007c0c */ /* 0x000fc6000bf06070 */
[----:B------:R-:W-:Y:S01]  /*02a0*/  IMAD.IADD R10, R3, 0x1, R9 ;  /* 0x00000001030a7824 */ /* 0x000fe200078e0209 */
[----:B------:R-:W-:Y:S01]  /*02b0*/  UIADD3 UR7, UP0, UPT, UR6, UR7, URZ ;  /* 0x0000000706077290 */ /* 0x000fe2000ff1e0ff */
[----:B------:R-:W-:-:S03]  /*02c0*/  UMOV UR4, 0x400 ;  /* 0x0000040000047882 */ /* 0x000fc60000000000 */
[----:B------:R-:W-:Y:S01]  /*02d0*/  ISETP.GE.U32.AND.EX P0, PT, R10, UR15, PT, P0 ;  /* 0x0000000f0a007c0c */ /* 0x000fe2000bf06100 */
[----:B0-----:R-:W-:Y:S02]  /*02e0*/  ULEA UR4, UR5, UR4, 0x18 ;  /* 0x0000000405047291 */ /* 0x001fe4000f8ec0ff */
[----:B------:R-:W-:Y:S01]  /*02f0*/  UIADD3.X UR5, UPT, UPT, URZ, UR8, URZ, UP0, !UPT ;  /* 0x00000008ff057290 */ /* 0x000fe200087fe4ff */
[----:B------:R-:W-:-:S03]  /*0300*/  IMAD.WIDE.U32 R8, R11, UR7, R24 ;  /* 0x000000070b087c25 */ /* 0x000fc6000f8e0018 */
[----:B------:R-:W-:Y:S02]  /*0310*/  LEA R3, R24, UR4, 0x4 ;  /* 0x0000000418037c11 */ /* 0x000fe4000f8e20ff */
[----:B------:R-:W-:-:S04]  /*0320*/  IMAD R15, R11, UR5, RZ ;  /* 0x000000050b0f7c24 */ /* 0x000fc8000f8e02ff */
[----:B------:R-:W0:Y:S01]  /*0330*/  @!P0 LDC.64 R12, c[0x0][0x380] ;  /* 0x0000e000ff0c8b82 */ /* 0x000e220000000a00 */
[----:B------:R-:W-:Y:S01]  /*0340*/  UIADD3 UR8, UP0, UPT, UR6, UR7, URZ ;  /* 0x0000000706087290 */ /* 0x000fe2000ff1e0ff */
[----:B------:R-:W-:-:S03]  /*0350*/  IADD3 R0, PT, PT, R9, R15, RZ ;  /* 0x0000000f09007210 */ /* 0x000fc60007ffe0ff */
[----:B------:R-:W-:Y:S02]  /*0360*/  UIADD3.X UR12, UPT, UPT, URZ, UR5, URZ, UP0, !UPT ;  /* 0x00000005ff0c7290 */ /* 0x000fe400087fe4ff */
[----:B------:R-:W-:Y:S02]  /*0370*/  UIADD3 UR7, UP0, UPT, UR6, UR8, URZ ;  /* 0x0000000806077290 */ /* 0x000fe4000ff1e0ff */
[C---:B------:R-:W-:Y:S02]  /*0380*/  IMAD.WIDE.U32 R22, R11.reuse, UR8, R24 ;  /* 0x000000080b167c25 */ /* 0x040fe4000f8e0018 */
[----:B------:R-:W-:Y:S02]  /*0390*/  UIADD3.X UR8, UPT, UPT, URZ, UR12, URZ, UP0, !UPT ;  /* 0x0000000cff087290 */ /* 0x000fe400087fe4ff */
[----:B------:R-:W-:Y:S02]  /*03a0*/  IMAD R15, R11, UR12, RZ ;  /* 0x0000000c0b0f7c24 */ /* 0x000fe4000f8e02ff */
[----:B------:R-:W-:Y:S01]  /*03b0*/  @!P0 IMAD R9, R10, UR13, RZ ;  /* 0x0000000d0a098c24 */ /* 0x000fe2000f8e02ff */
[----:B------:R-:W-:-:S04]  /*03c0*/  UIADD3 UR4, UP0, UPT, UR6, UR7, URZ ;  /* 0x0000000706047290 */ /* 0x000fc8000ff1e0ff */
[----:B------:R-:W-:Y:S02]  /*03d0*/  UIADD3.X UR5, UPT, UPT, URZ, UR8, URZ, UP0, !UPT ;  /* 0x00000008ff057290 */ /* 0x000fe400087fe4ff */
[----:B------:R-:W-:Y:S01]  /*03e0*/  UIADD3 UR6, UP0, UPT, UR6, UR4, URZ ;  /* 0x0000000406067290 */ /* 0x000fe2000ff1e0ff */
[----:B--2---:R1:W-:Y:S01]  /*03f0*/  @!P1 STS.128 [R3], R16 ;  /* 0x0000001003009388 */ /* 0x0043e20000000c00 */
[----:B------:R-:W-:-:S04]  /*0400*/  ISETP.GE.U32.AND P1, PT, R8, UR14, PT ;  /* 0x0000000e08007c0c */ /* 0x000fc8000bf26070 */
[----:B------:R-:W-:Y:S01]  /*0410*/  ISETP.GE.U32.AND.EX P1, PT, R0, UR15, PT, P1 ;  /* 0x0000000f00007c0c */ /* 0x000fe2000bf26110 */
[----:B---3--:R2:W-:Y:S01]  /*0420*/  @!P2 STS.128 [R3], R4 ;  /* 0x000000040300a388 */ /* 0x0085e20000000c00 */
[----:B------:R-:W-:Y:S01]  /*0430*/  ISETP.GE.U32.AND P2, PT, R22, UR14, PT ;  /* 0x0000000e16007c0c */ /* 0x000fe2000bf46070 */
[----:B-1----:R-:W-:Y:S01]  /*0440*/  @!P0 IMAD R17, R2, UR9, R9 ;  /* 0x0000000902118c24 */ /* 0x002fe2000f8e0209 */
[----:B------:R-:W-:Y:S01]  /*0450*/  IADD3 R9, PT, PT, R23, R15, RZ ;  /* 0x0000000f17097210 */ /* 0x000fe20007ffe0ff */
[----:B------:R-:W-:-:S08]  /*0460*/  IMAD.WIDE.U32 R18, R11, UR7, R24 ;  /* 0x000000070b127c25 */ /* 0x000fd0000f8e0018 */
[----:B------:R-:W1:Y:S01]  /*0470*/  @!P1 LDC.64 R20, c[0x0][0x380] ;  /* 0x0000e000ff149b82 */ /* 0x000e620000000a00 */
[----:B--2---:R-:W-:Y:S01]  /*0480*/  IMAD R5, R11, UR8, RZ ;  /* 0x000000080b057c24 */ /* 0x004fe2000f8e02ff */
[----:B------:R-:W-:Y:S01]  /*0490*/  ISETP.GE.U32.AND.EX P2, PT, R9, UR15, PT, P2 ;  /* 0x0000000f09007c0c */ /* 0x000fe2000bf46120 */
[----:B------:R-:W-:Y:S01]  /*04a0*/  @!P0 IMAD.WIDE.U32 R6, R2, UR13, RZ ;  /* 0x0000000d02068c25 */ /* 0x000fe2000f8e00ff */
[----:B------:R-:W-:Y:S02]  /*04b0*/  ISETP.GE.U32.AND P3, PT, R18, UR14, PT ;  /* 0x0000000e12007c0c */ /* 0x000fe4000bf66070 */
[----:B------:R-:W-:Y:S01]  /*04c0*/  IADD3 R10, PT, PT, R19, R5, RZ ;  /* 0x00000005130a7210 */ /* 0x000fe20007ffe0ff */
[----:B------:R-:W-:Y:S01]  /*04d0*/  IMAD.WIDE.U32 R14, R11, UR4, R24 ;  /* 0x000000040b0e7c25 */ /* 0x000fe2000f8e0018 */
[----:B0-----:R-:W-:Y:S01]  /*04e0*/  @!P0 LEA R4, P4, R6, R12, 0x4 ;  /* 0x0000000c06048211 */ /* 0x001fe200078820ff */
[----:B------:R-:W-:Y:S02]  /*04f0*/  UIADD3.X UR4, UPT, UPT, URZ, UR5, URZ, UP0, !UPT ;  /* 0x00000005ff047290 */ /* 0x000fe400087fe4ff */
[----:B------:R-:W-:Y:S01]  /*0500*/  @!P0 IMAD.IADD R2, R7, 0x1, R17 ;  /* 0x0000000107028824 */ /* 0x000fe200078e0211 */
[----:B------:R-:W-:Y:S01]  /*0510*/  ISETP.GE.U32.AND.EX P3, PT, R10, UR15, PT, P3 ;  /* 0x0000000f0a007c0c */ /* 0x000fe2000bf66130 */
[----:B------:R-:W-:-:S03]  /*0520*/  IMAD R17, R11, UR5, RZ ;  /* 0x000000050b117c24 */ /* 0x000fc6000f8e02ff */
[----:B------:R-:W-:Y:S01]  /*0530*/  @!P0 LEA.HI.X R5, R6, R13, R2, 0x4, P4 ;  /* 0x0000000d06058211 */ /* 0x000fe200020f2402 */
[----:B------:R-:W-:Y:S01]  /*0540*/  IMAD.WIDE.U32 R6, R11, UR6, R24 ;  /* 0x000000060b067c25 */ /* 0x000fe2000f8e0018 */
[----:B------:R-:W-:Y:S01]  /*0550*/  IADD3 R2, PT, PT, R15, R17, RZ ;  /* 0x000000110f027210 */ /* 0x000fe20007ffe0ff */
[----:B------:R-:W0:Y:S01]  /*0560*/  @!P2 LDC.64 R12, c[0x0][0x380] ;  /* 0x0000e000ff0cab82 */ /* 0x000e220000000a00 */
[----:B------:R-:W-:Y:S01]  /*0570*/  ISETP.GE.U32.AND P4, PT, R14, UR14, PT ;  /* 0x0000000e0e007c0c */ /* 0x000fe2000bf86070 */
[----:B------:R-:W-:Y:S02]  /*0580*/  IMAD R15, R11, UR4, RZ ;  /* 0x000000040b0f7c24 */ /* 0x000fe4000f8e02ff */
[----:B------:R-:W-:Y:S01]  /*0590*/  @!P1 IMAD R11, R0, UR13, RZ ;  /* 0x0000000d000b9c24 */ /* 0x000fe2000f8e02ff */
[----:B------:R-:W-:Y:S01]  /*05a0*/  ISETP.GE.U32.AND.EX P4, PT, R2, UR15, PT, P4 ;  /* 0x0000000f02007c0c */ /* 0x000fe2000bf86140 */
[----:B------:R-:W-:Y:S01]  /*05b0*/  IMAD.IADD R0, R7, 0x1, R15 ;  /* 0x0000000107007824 */ /* 0x000fe200078e020f */
[----:B------:R-:W-:Y:S01]  /*05c0*/  ISETP.GE.U32.AND P5, PT, R6, UR14, PT ;  /* 0x0000000e06007c0c */ /* 0x000fe2000bfa6070 */
[C---:B------:R-:W-:Y:S01]  /*05d0*/  @!P1 IMAD.WIDE.U32 R24, R8.reuse, UR13, RZ ;  /* 0x0000000d08189c25 */ /* 0x040fe2000f8e00ff */
[----:B------:R-:W2:Y:S03]  /*05e0*/  @!P3 LDC.64 R16, c[0x0][0x380] ;  /* 0x0000e000ff10bb82 */ /* 0x000ea60000000a00 */
[----:B------:R-:W-:Y:S01]  /*05f0*/  @!P1 IMAD R7, R8, UR9, R11 ;  /* 0x0000000908079c24 */ /* 0x000fe2000f8e020b */
[----:B------:R-:W-:-:S02]  /*0600*/  ISETP.GE.U32.AND.EX P5, PT, R0, UR15, PT, P5 ;  /* 0x0000000f00007c0c */ /* 0x000fc4000bfa6150 */
[----:B-1----:R-:W-:Y:S02]  /*0610*/  @!P1 LEA R8, P6, R24, R20, 0x4 ;  /* 0x0000001418089211 */ /* 0x002fe400078c20ff */
[----:B------:R-:W-:Y:S01]  /*0620*/  @!P1 IADD3 R7, PT, PT, R25, R7, RZ ;  /* 0x0000000719079210 */ /* 0x000fe20007ffe0ff */
[----:B------:R-:W-:-:S03]  /*0630*/  @!P2 IMAD R11, R9, UR13, RZ ;  /* 0x0000000d090bac24 */ /* 0x000fc6000f8e02ff */
[----:B------:R-:W-:Y:S02]  /*0640*/  @!P1 LEA.HI.X R9, R24, R21, R7, 0x4, P6 ;  /* 0x0000001518099211 */ /* 0x000fe400030f2407 */
[----:B------:R-:W1:Y:S01]  /*0650*/  @!P4 LDC.64 R20, c[0x0][0x380] ;  /* 0x0000e000ff14cb82 */ /* 0x000e620000000a00 */
[C---:B------:R-:W-:Y:S02]  /*0660*/  @!P2 IMAD R7, R22.reuse, UR9, R11 ;  /* 0x000000091607ac24 */ /* 0x040fe4000f8e020b */
[----:B------:R-:W-:-:S04]  /*0670*/  @!P2 IMAD.WIDE.U32 R22, R22, UR13, RZ ;  /* 0x0000000d1616ac25 */ /* 0x000fc8000f8e00ff */
[----:B------:R-:W-:Y:S01]  /*0680*/  @!P3 IMAD R11, R10, UR13, RZ ;  /* 0x0000000d0a0bbc24 */ /* 0x000fe2000f8e02ff */
[----:B------:R-:W3:Y:S01]  /*0690*/  @!P5 LDC.64 R24, c[0x0][0x380] ;  /* 0x0000e000ff18db82 */ /* 0x000ee20000000a00 */
[----:B------:R-:W-:Y:S02]  /*06a0*/  @!P2 IADD3 R10, PT, PT, R23, R7, RZ ;  /* 0x00000007170aa210 */ /* 0x000fe40007ffe0ff */
[----:B------:R-:W-:Y:S01]  /*06b0*/  @!P3 IMAD R7, R18, UR9, R11 ;  /* 0x000000091207bc24 */ /* 0x000fe2000f8e020b */
[----:B0-----:R-:W-:Y:S01]  /*06c0*/  @!P2 LEA R12, P6, R22, R12, 0x4 ;  /* 0x0000000c160ca211 */ /* 0x001fe200078c20ff */
[----:B------:R-:W-:-:S03]  /*06d0*/  @!P3 IMAD.WIDE.U32 R18, R18, UR13, RZ ;  /* 0x0000000d1212bc25 */ /* 0x000fc6000f8e00ff */
[----:B------:R-:W-:Y:S01]  /*06e0*/  @!P2 LEA.HI.X R13, R22, R13, R10, 0x4, P6 ;  /* 0x0000000d160da211 */ /* 0x000fe200030f240a */
[----:B------:R-:W-:Y:S01]  /*06f0*/  @!P3 IMAD.IADD R7, R19, 0x1, R7 ;  /* 0x000000011307b824 */ /* 0x000fe200078e0207 */
[----:B--2---:R-:W-:Y:S01]  /*0700*/  @!P3 LEA R16, P6, R18, R16, 0x4 ;  /* 0x000000101210b211 */ /* 0x004fe200078c20ff */
[----:B------:R-:W-:Y:S02]  /*0710*/  @!P4 IMAD R15, R2, UR13, RZ ;  /* 0x0000000d020fcc24 */ /* 0x000fe4000f8e02ff */
[----:B------:R-:W-:Y:S01]  /*0720*/  @!P4 IMAD.WIDE.U32 R10, R14, UR13, RZ ;  /* 0x0000000d0e0acc25 */ /* 0x000fe2000f8e00ff */
[----:B------:R-:W-:-:S03]  /*0730*/  @!P3 LEA.HI.X R17, R18, R17, R7, 0x4, P6 ;  /* 0x000000111211b211 */ /* 0x000fc600030f2407 */
[----:B------:R-:W-:Y:S02]  /*0740*/  @!P4 IMAD R19, R14, UR9, R15 ;  /* 0x000000090e13cc24 */ /* 0x000fe4000f8e020f */
[----:B------:R-:W-:Y:S01]  /*0750*/  @!P5 IMAD R7, R0, UR13, RZ ;  /* 0x0000000d0007dc24 */ /* 0x000fe2000f8e02ff */
[----:B-1----:R-:W-:Y:S01]  /*0760*/  @!P4 LEA R20, P6, R10, R20, 0x4 ;  /* 0x000000140a14c211 */ /* 0x002fe200078c20ff */
[C---:B------:R-:W-:Y:S01]  /*0770*/  @!P5 IMAD.WIDE.U32 R14, R6.reuse, UR13, RZ ;  /* 0x0000000d060edc25 */ /* 0x040fe2000f8e00ff */
[----:B------:R-:W-:Y:S02]  /*0780*/  @!P4 IADD3 R0, PT, PT, R11, R19, RZ ;  /* 0x000000130b00c210 */ /* 0x000fe40007ffe0ff */
[----:B------:R-:W2:Y:S01]  /*0790*/  @!P3 LDG.E.128 R16, desc[UR10][R16.64] ;  /* 0x0000000a1010b981 */ /* 0x000ea2000c1e1d00 */
[----:B------:R-:W-:Y:S01]  /*07a0*/  @!P5 IMAD R7, R6, UR9, R7 ;  /* 0x000000090607dc24 */ /* 0x000fe2000f8e0207 */
[----:B------:R-:W-:Y:S02]  /*07b0*/  @!P4 LEA.HI.X R21, R10, R21, R0, 0x4, P6 ;  /* 0x000000150a15c211 */ /* 0x000fe400030f2400 */
[----:B---3--:R-:W-:Y:S01]  /*07c0*/  @!P5 LEA R24, P6, R14, R24, 0x4 ;  /* 0x000000180e18d211 */ /* 0x008fe200078c20ff */
[----:B------:R-:W3:Y:S01]  /*07d0*/  @!P1 LDG.E.128 R8, desc[UR10][R8.64] ;  /* 0x0000000a08089981 */ /* 0x000ee2000c1e1d00 */
[----:B------:R-:W-:-:S03]  /*07e0*/  @!P5 IADD3 R0, PT, PT, R15, R7, RZ ;  /* 0x000000070f00d210 */ /* 0x000fc60007ffe0ff */
[----:B------:R-:W4:Y:S01]  /*07f0*/  @!P0 LDG.E.128 R4, desc[UR10][R4.64] ;  /* 0x0000000a04048981 */ /* 0x000f22000c1e1d00 */
[----:B------:R-:W-:-:S03]  /*0800*/  @!P5 LEA.HI.X R25, R14, R25, R0, 0x4, P6 ;  /* 0x000000190e19d211 */ /* 0x000fc600030f2400 */
[----:B------:R-:W5:Y:S04]  /*0810*/  @!P2 LDG.E.128 R12, desc[UR10][R12.64] ;  /* 0x0000000a0c0ca981 */ /* 0x000f68000c1e1d00 */
[----:B------:R-:W2:Y:S04]  /*0820*/  @!P4 LDG.E.128 R20, desc[UR10][R20.64] ;  /* 0x0000000a1414c981 */ /* 0x000ea8000c1e1d00 */
[----:B------:R-:W2:Y:S04]  /*0830*/  @!P5 LDG.E.128 R24, desc[UR10][R24.64] ;  /* 0x0000000a1818d981 */ /* 0x000ea8000c1e1d00 */
[----:B----4-:R-:W-:Y:S04]  /*0840*/  @!P0 STS.128 [R3], R4 ;  /* 0x0000000403008388 */ /* 0x010fe80000000c00 */
[----:B---3--:R-:W-:Y:S04]  /*0850*/  @!P1 STS.128 [R3], R8 ;  /* 0x0000000803009388 */ /* 0x008fe80000000c00 */
[----:B-----5:R-:W-:Y:S04]  /*0860*/  @!P2 STS.128 [R3], R12 ;  /* 0x0000000c0300a388 */ /* 0x020fe80000000c00 */
[----:B--2---:R-:W-:Y:S04]  /*0870*/  @!P3 STS.128 [R3], R16 ;  /* 0x000000100300b388 */ /* 0x004fe80000000c00 */
[----:B------:R-:W-:Y:S04]  /*0880*/  @!P4 STS.128 [R3], R20 ;  /* 0x000000140300c388 */ /* 0x000fe80000000c00 */
[----:B------:R-:W-:Y:S01]  /*0890*/  @!P5 STS.128 [R3], R24 ;  /* 0x000000180300d388 */ /* 0x000fe20000000c00 */
[----:B------:R-:W-:Y:S06]  /*08a0*/  BAR.SYNC.DEFER_BLOCKING 0x0 ;  /* 0x0000000000007b1d */ /* 0x000fec0000010000 */
[----:B------:R-:W-:Y:S05]  /*08b0*/  EXIT ;  /* 0x000000000000794d */ /* 0x000fea0003800000 */
.L_x_86:
        /* <DEDUP_REMOVED lines=12> */
.L_x_135:


//--------------------- .text._Z22stridedBandwidthKernelILi16ELi4EEvPKcmi --------------------------
	.section	.text._Z22stridedBandwidthKernelILi16ELi4EEvPKcmi,"ax",@progbits
	.align	128
        .global         _Z22stridedBandwidthKernelILi16ELi4EEvPKcmi
        .type           _Z22stridedBandwidthKernelILi16ELi4EEvPKcmi,@function
        .size           _Z22stridedBandwidthKernelILi16ELi4EEvPKcmi,(.L_x_136 - _Z22stridedBandwidthKernelILi16ELi4EEvPKcmi)
        .other          _Z22stridedBandwidthKernelILi16ELi4EEvPKcmi,@"STO_CUDA_ENTRY STV_DEFAULT"
_Z22stridedBandwidthKernelILi16ELi4EEvPKcmi:
.text._Z22stridedBandwidthKernelILi16ELi4EEvPKcmi:
[----:B------:R-:W-:Y:S01]  /*0000*/  LDC R1, c[0x0][0x37c] ;  /* 0x0000df00ff017b82 */ /* 0x000fe20000000800 */
[----:B------:R-:W0:Y:S07]  /*0010*/  S2R R2, SR_TID.X ;  /* 0x0000000000027919 */ /* 0x000e2e0000002100 */
[----:B------:R-:W1:Y:S01]  /*0020*/  S2UR UR5, SR_CTAID.X ;  /* 0x00000000000579c3 */ /* 0x000e620000002500 */
[----:B------:R-:W2:Y:S01]  /*0030*/  LDCU.64 UR10, c[0x0][0x388] ;  /* 0x00007100ff0a77ac */ /* 0x000ea20008000a00 */
[----:B------:R-:W-:-:S06]  /*0040*/  HFMA2 R3, -RZ, RZ, 0, 0 ;  /* 0x00000000ff037431 */ /* 0x000fcc00000001ff */
[----:B------:R-:W0:Y:S01]  /*0050*/  LDC R5, c[0x0][0x360] ;  /* 0x0000d800ff057b82 */ /* 0x000e220000000800 */
[----:B------:R-:W1:Y:S02]  /*0060*/  LDCU UR4, c[0x0][0x370] ;  /* 0x00006e00ff0477ac */ /* 0x000e640008000800 */
[----:B-1----:R-:W-:-:S04]  /*0070*/  UIADD3 UR7, UP0, UPT, UR5, UR4, URZ ;  /* 0x0000000405077290 */ /* 0x002fc8000ff1e0ff */
[----:B------:R-:W-:Y:S01]  /*0080*/  UIADD3.X UR8, UPT, UPT, URZ, URZ, URZ, UP0, !UPT ;  /* 0x000000ffff087290 */ /* 0x000fe200087fe4ff */
[----:B0-----:R-:W-:Y:S01]  /*0090*/  IMAD.WIDE.U32 R20, R5, UR5, R2 ;  /* 0x0000000505147c25 */ /* 0x001fe2000f8e0002 */
[----:B------:R-:W-:-:S03]  /*00a0*/  UIADD3 UR5, UP0, UPT, UR4, UR7, URZ ;  /* 0x0000000704057290 */ /* 0x000fc6000ff1e0ff */
[--C-:B------:R-:W-:Y:S01]  /*00b0*/  IMAD.WIDE.U32 R16, R5, UR7, R2.reuse ;  /* 0x0000000705107c25 */ /* 0x100fe2000f8e0002 */
[----:B--2---:R-:W-:Y:S01]  /*00c0*/  ISETP.GE.U32.AND P0, PT, R20, UR10, PT ;  /* 0x0000000a14007c0c */ /* 0x004fe2000bf06070 */
[----:B------:R-:W-:Y:S02]  /*00d0*/  UIADD3.X UR6, UPT, UPT, URZ, UR8, URZ, UP0, !UPT ;  /* 0x00000008ff067290 */ /* 0x000fe400087fe4ff */
[----:B------:R-:W-:Y:S01]  /*00e0*/  UIADD3 UR4, UP0, UPT, UR4, UR5, URZ ;  /* 0x0000000504047290 */ /* 0x000fe2000ff1e0ff */
[----:B------:R-:W-:Y:S01]  /*00f0*/  ISETP.GE.U32.AND.EX P0, PT, R21, UR11, PT, P0 ;  /* 0x0000000b15007c0c */ /* 0x000fe2000bf06100 */
[C-C-:B------:R-:W-:Y:S01]  /*0100*/  IMAD.WIDE.U32 R14, R5.reuse, UR5, R2.reuse ;  /* 0x00000005050e7c25 */ /* 0x140fe2000f8e0002 */
[----:B------:R-:W0:Y:S01]  /*0110*/  LDCU UR7, c[0x0][0x390] ;  /* 0x00007200ff0777ac */ /* 0x000e220008000800 */
[----:B------:R-:W-:Y:S02]  /*0120*/  ISETP.GE.U32.AND P1, PT, R16, UR10, PT ;  /* 0x0000000a10007c0c */ /* 0x000fe4000bf26070 */
[C---:B------:R-:W-:Y:S01]  /*0130*/  IMAD R7, R5.reuse, UR8, RZ ;  /* 0x0000000805077c24 */ /* 0x040fe2000f8e02ff */
[----:B------:R-:W-:Y:S01]  /*0140*/  UIADD3.X UR5, UPT, UPT, URZ, UR6, URZ, UP0, !UPT ;  /* 0x00000006ff057290 */ /* 0x000fe200087fe4ff */
[----:B------:R-:W-:Y:S01]  /*0150*/  IMAD.WIDE.U32 R12, R5, UR4, R2 ;  /* 0x00000004050c7c25 */ /* 0x000fe2000f8e0002 */
[----:B------:R-:W-:-:S03]  /*0160*/  ISETP.GE.U32.AND P2, PT, R14, UR10, PT ;  /* 0x0000000a0e007c0c */ /* 0x000fc6000bf46070 */
[----:B------:R-:W-:Y:S01]  /*0170*/  IMAD.IADD R17, R17, 0x1, R7 ;  /* 0x0000000111117824 */ /* 0x000fe200078e0207 */
[----:B------:R-:W-:Y:S01]  /*0180*/  ISETP.GE.U32.AND P3, PT, R12, UR10, PT ;  /* 0x0000000a0c007c0c */ /* 0x000fe2000bf66070 */
[C---:B------:R-:W-:Y:S01]  /*0190*/  IMAD R3, R5.reuse, UR6, RZ ;  /* 0x0000000605037c24 */ /* 0x040fe2000f8e02ff */
[----:B------:R-:W1:Y:S01]  /*01a0*/  @!P0 LDC.64 R6, c[0x0][0x380] ;  /* 0x0000e000ff068b82 */ /* 0x000e620000000a00 */
[----:B------:R-:W-:Y:S01]  /*01b0*/  IMAD R5, R5, UR5, RZ ;  /* 0x0000000505057c24 */ /* 0x000fe2000f8e02ff */
[----:B------:R-:W-:Y:S01]  /*01c0*/  ISETP.GE.U32.AND.EX P1, PT, R17, UR11, PT, P1 ;  /* 0x0000000b11007c0c */ /* 0x000fe2000bf26110 */
[----:B------:R-:W2:Y:S01]  /*01d0*/  LDCU.64 UR4, c[0x0][0x358] ;  /* 0x00006b00ff0477ac */ /* 0x000ea20008000a00 */
[----:B------:R-:W-:Y:S01]  /*01e0*/  IADD3 R3, PT, PT, R15, R3, RZ ;  /* 0x000000030f037210 */ /* 0x000fe20007ffe0ff */
[----:B------:R-:W-:Y:S01]  /*01f0*/  IMAD.IADD R0, R13, 0x1, R5 ;  /* 0x000000010d007824 */ /* 0x000fe200078e0205 */
[----:B0-----:R-:W-:Y:S02]  /*0200*/  USHF.R.S32.HI UR6, URZ, 0x1f, UR7 ;  /* 0x0000001fff067899 */ /* 0x001fe40008011407 */
[----:B------:R-:W-:Y:S01]  /*0210*/  ISETP.GE.U32.AND.EX P2, PT, R3, UR11, PT, P2 ;  /* 0x0000000b03007c0c */ /* 0x000fe2000bf46120 */
[----:B------:R-:W-:Y:S01]  /*0220*/  @!P0 IMAD R13, R21, UR7, RZ ;  /* 0x00000007150d8c24 */ /* 0x000fe2000f8e02ff */
[----:B------:R-:W-:Y:S01]  /*0230*/  ISETP.GE.U32.AND.EX P3, PT, R0, UR11, PT, P3 ;  /* 0x0000000b00007c0c */ /* 0x000fe2000bf66130 */
[----:B------:R-:W-:-:S04]  /*0240*/  @!P0 IMAD.WIDE.U32 R18, R20, UR7, RZ ;  /* 0x0000000714128c25 */ /* 0x000fc8000f8e00ff */
[----:B------:R-:W0:Y:S01]  /*0250*/  @!P1 LDC.64 R4, c[0x0][0x380] ;  /* 0x0000e000ff049b82 */ /* 0x000e220000000a00 */
[----:B------:R-:W-:Y:S02]  /*0260*/  @!P0 IMAD R13, R20, UR6, R13 ;  /* 0x00000006140d8c24 */ /* 0x000fe4000f8e020d */
[----:B------:R-:W-:-:S03]  /*0270*/  @!P1 IMAD R17, R17, UR7, RZ ;  /* 0x0000000711119c24 */ /* 0x000fc6000f8e02ff */
[----:B------:R-:W-:Y:S02]  /*0280*/  @!P0 IADD3 R13, PT, PT, R19, R13, RZ ;  /* 0x0000000d130d8210 */ /* 0x000fe40007ffe0ff */
[----:B------:R-:W3:Y:S01]  /*0290*/  @!P2 LDC.64 R10, c[0x0][0x380] ;  /* 0x0000e000ff0aab82 */ /* 0x000ee20000000a00 */
[----:B-1----:R-:W-:Y:S01]  /*02a0*/  @!P0 LEA R6, P4, R18, R6, 0x4 ;  /* 0x0000000612068211 */ /* 0x002fe200078820ff */
[----:B------:R-:W-:-:S03]  /*02b0*/  @!P3 IMAD R19, R0, UR7, RZ ;  /* 0x000000070013bc24 */ /* 0x000fc6000f8e02ff */
[----:B------:R-:W-:Y:S01]  /*02c0*/  @!P0 LEA.HI.X R7, R18, R7, R13, 0x4, P4 ;  /* 0x0000000712078211 */ /* 0x000fe200020f240d */
[----:B------:R-:W-:Y:S02]  /*02d0*/  @!P2 IMAD R13, R3, UR7, RZ ;  /* 0x00000007030dac24 */ /* 0x000fe4000f8e02ff */
[----:B------:R-:W1:Y:S01]  /*02e0*/  @!P3 LDC.64 R8, c[0x0][0x380] ;  /* 0x0000e000ff08bb82 */ /* 0x000e620000000a00 */
[C---:B------:R-:W-:Y:S02]  /*02f0*/  @!P1 IMAD R3, R16.reuse, UR6, R17 ;  /* 0x0000000610039c24 */ /* 0x040fe4000f8e0211 */
[----:B------:R-:W-:-:S04]  /*0300*/  @!P1 IMAD.WIDE.U32 R16, R16, UR7, RZ ;  /* 0x0000000710109c25 */ /* 0x000fc8000f8e00ff */
[----:B------:R-:W-:Y:S02]  /*0310*/  @!P2 IMAD R13, R14, UR6, R13 ;  /* 0x000000060e0dac24 */ /* 0x000fe4000f8e020d */
[----:B------:R-:W-:Y:S02]  /*0320*/  @!P3 IMAD R21, R12, UR6, R19 ;  /* 0x000000060c15bc24 */ /* 0x000fe4000f8e0213 */
[----:B------:R-:W-:-:S04]  /*0330*/  @!P2 IMAD.WIDE.U32 R14, R14, UR7, RZ ;  /* 0x000000070e0eac25 */ /* 0x000fc8000f8e00ff */
[----:B------:R-:W-:Y:S01]  /*0340*/  @!P3 IMAD.WIDE.U32 R18, R12, UR7, RZ ;  /* 0x000000070c12bc25 */ /* 0x000fe2000f8e00ff */
[----:B0-----:R-:W-:Y:S02]  /*0350*/  @!P1 LEA R12, P4, R16, R4, 0x4 ;  /* 0x00000004100c9211 */ /* 0x001fe400078820ff */
[----:B---3--:R-:W-:Y:S01]  /*0360*/  @!P2 LEA R10, P5, R14, R10, 0x4 ;  /* 0x0000000a0e0aa211 */ /* 0x008fe200078a20ff */
[----:B------:R-:W-:Y:S01]  /*0370*/  @!P1 IMAD.IADD R4, R17, 0x1, R3 ;  /* 0x0000000111049824 */ /* 0x000fe200078e0203 */
[----:B------:R-:W-:Y:S02]  /*0380*/  @!P2 IADD3 R3, PT, PT, R15, R13, RZ ;  /* 0x0000000d0f03a210 */ /* 0x000fe40007ffe0ff */
[----:B------:R-:W-:Y:S02]  /*0390*/  @!P3 IADD3 R0, PT, PT, R19, R21, RZ ;  /* 0x000000151300b210 */ /* 0x000fe40007ffe0ff */
[----:B-1----:R-:W-:Y:S02]  /*03a0*/  @!P3 LEA R8, P6, R18, R8, 0x4 ;  /* 0x000000081208b211 */ /* 0x002fe400078c20ff */
[----:B------:R-:W-:-:S02]  /*03b0*/  @!P1 LEA.HI.X R13, R16, R5, R4, 0x4, P4 ;  /* 0x00000005100d9211 */ /* 0x000fc400020f2404 */
[----:B------:R-:W-:Y:S01]  /*03c0*/  @!P2 LEA.HI.X R11, R14, R11, R3, 0x4, P5 ;  /* 0x0000000b0e0ba211 */ /* 0x000fe200028f2403 */
[----:B--2---:R-:W2:Y:S01]  /*03d0*/  @!P0 LDG.E.128 R4, desc[UR4][R6.64] ;  /* 0x0000000406048981 */ /* 0x004ea2000c1e1d00 */
[----:B------:R-:W-:-:S03]  /*03e0*/  @!P3 LEA.HI.X R9, R18, R9, R0, 0x4, P6 ;  /* 0x000000091209b211 */ /* 0x000fc600030f2400 */
[----:B------:R-:W3:Y:S04]  /*03f0*/  @!P1 LDG.E.128 R12, desc[UR4][R12.64] ;  /* 0x000000040c0c9981 */ /* 0x000ee8000c1e1d00 */
[----:B------:R-:W4:Y:S04]  /*0400*/  @!P2 LDG.E.128 R16, desc[UR4][R10.64] ;  /* 0x000000040a10a981 */ /* 0x000f28000c1e1d00 */
[----:B------:R-:W5:Y:S01]  /*0410*/  @!P3 LDG.E.128 R20, desc[UR4][R8.64] ;  /* 0x000000040814b981 */ /* 0x000f62000c1e1d00 */
[----:B------:R-:W0:Y:S01]  /*0420*/  S2UR UR5, SR_CgaCtaId ;  /* 0x00000000000579c3 */ /* 0x000e220000008800 */
[----:B------:R-:W-:-:S02]  /*0430*/  UMOV UR4, 0x400 ;  /* 0x0000040000047882 */ /* 0x000fc40000000000 */
[----:B0-----:R-:W-:-:S06]  /*0440*/  ULEA UR4, UR5, UR4, 0x18 ;  /* 0x0000000405047291 */ /* 0x001fcc000f8ec0ff */
[----:B------:R-:W-:-:S05]  /*0450*/  LEA R3, R2, UR4, 0x4 ;  /* 0x0000000402037c11 */ /* 0x000fca000f8e20ff */
[----:B--2---:R-:W-:Y:S04]  /*0460*/  @!P0 STS.128 [R3], R4 ;  /* 0x0000000403008388 */ /* 0x004fe80000000c00 */
[----:B---3--:R-:W-:Y:S04]  /*0470*/  @!P1 STS.128 [R3], R12 ;  /* 0x0000000c03009388 */ /* 0x008fe80000000c00 */
[----:B----4-:R-:W-:Y:S04]  /*0480*/  @!P2 STS.128 [R3], R16 ;  /* 0x000000100300a388 */ /* 0x010fe80000000c00 */
[----:B-----5:R-:W-:Y:S01]  /*0490*/  @!P3 STS.128 [R3], R20 ;  /* 0x000000140300b388 */ /* 0x020fe20000000c00 */
[----:B------:R-:W-:Y:S06]  /*04a0*/  BAR.SYNC.DEFER_BLOCKING 0x0 ;  /* 0x0000000000007b1d */ /* 0x000fec0000010000 */
[----:B------:R-:W-:Y:S05]  /*04b0*/  EXIT ;  /* 0x000000000000794d */ /* 0x000fea0003800000 */
.L_x_87:
        /* <DEDUP_REMOVED lines=12> */
.L_x_136:


//--------------------- .text._Z22stridedBandwidthKernelILi16ELi2EEvPKcmi --------------------------
	.section	.text._Z22stridedBandwidthKernelILi16ELi2EEvPKcmi,"ax",@progbits
	.align	128
        .global         _Z22stridedBandwidthKernelILi16ELi2EEvPKcmi
        .type           _Z22stridedBandwidthKernelILi16ELi2EEvPKcmi,@function
        .size           _Z22stridedBandwidthKernelILi16ELi2EEvPKcmi,(.L_x_137 - _Z22stridedBandwidthKernelILi16ELi2EEvPKcmi)
        .other          _Z22stridedBandwidthKernelILi16ELi2EEvPKcmi,@"STO_CUDA_ENTRY STV_DEFAULT"
_Z22stridedBandwidthKernelILi16ELi2EEvPKcmi:
.text._Z22stridedBandwidthKernelILi16ELi2EEvPKcmi:
[----:B------:R-:W-:Y:S01]  /*0000*/  LDC R1, c[0x0][0x37c] ;  /* 0x0000df00ff017b82 */ /* 0x000fe20000000800 */
[----:B------:R-:W0:Y:S07]  /*0010*/  S2R R2, SR_TID.X ;  /* 0x0000000000027919 */ /* 0x000e2e0000002100 */
[----:B------:R-:W1:Y:S01]  /*0020*/  S2UR UR5, SR_CTAID.X ;  /* 0x00000000000579c3 */ /* 0x000e620000002500 */
[----:B------:R-:W2:Y:S01]  /*0030*/  LDCU.64 UR6, c[0x0][0x388] ;  /* 0x00007100ff0677ac */ /* 0x000ea20008000a00 */
[----:B------:R-:W-:-:S06]  /*0040*/  IMAD.MOV.U32 R3, RZ, RZ, RZ ;  /* 0x000000ffff037224 */ /* 0x000fcc00078e00ff */
[----:B------:R-:W0:Y:S01]  /*0050*/  LDC R13, c[0x0][0x360] ;  /* 0x0000d800ff0d7b82 */ /* 0x000e220000000800 */
[----:B------:R-:W1:Y:S02]  /*0060*/  LDCU UR4, c[0x0][0x370] ;  /* 0x00006e00ff0477ac */ /* 0x000e640008000800 */
[----:B-1----:R-:W-:Y:S02]  /*0070*/  UIADD3 UR4, UPT, UPT, UR5, UR4, URZ ;  /* 0x0000000405047290 */ /* 0x002fe4000fffe0ff */
[----:B0-----:R-:W-:-:S04]  /*0080*/  IMAD.WIDE.U32 R10, R13, UR5, R2 ;  /* 0x000000050d0a7c25 */ /* 0x001fc8000f8e0002 */
[----:B------:R-:W-:Y:S01]  /*0090*/  IMAD.WIDE.U32 R12, R13, UR4, R2 ;  /* 0x000000040d0c7c25 */ /* 0x000fe2000f8e0002 */
[----:B--2---:R-:W-:-:S04]  /*00a0*/  ISETP.GE.U32.AND P0, PT, R10, UR6, PT ;  /* 0x000000060a007c0c */ /* 0x004fc8000bf06070 */
[----:B------:R-:W0:Y:S01]  /*00b0*/  LDCU.64 UR4, c[0x0][0x358] ;  /* 0x00006b00ff0477ac */ /* 0x000e220008000a00 */
[----:B------:R-:W-:Y:S02]  /*00c0*/  ISETP.GE.U32.AND P1, PT, R12, UR6, PT ;  /* 0x000000060c007c0c */ /* 0x000fe4000bf26070 */
[----:B------:R-:W-:Y:S02]  /*00d0*/  ISETP.GE.U32.AND.EX P0, PT, R11, UR7, PT, P0 ;  /* 0x000000070b007c0c */ /* 0x000fe4000bf06100 */
[----:B------:R-:W-:Y:S01]  /*00e0*/  ISETP.GE.U32.AND.EX P1, PT, R13, UR7, PT, P1 ;  /* 0x000000070d007c0c */ /* 0x000fe2000bf26110 */
[----:B------:R-:W1:Y:S10]  /*00f0*/  LDCU UR7, c[0x0][0x390] ;  /* 0x00007200ff0777ac */ /* 0x000e740008000800 */
[----:B------:R-:W2:Y:S08]  /*0100*/  @!P0 LDC.64 R8, c[0x0][0x380] ;  /* 0x0000e000ff088b82 */ /* 0x000eb00000000a00 */
[----:B------:R-:W3:Y:S01]  /*0110*/  @!P1 LDC.64 R4, c[0x0][0x380] ;  /* 0x0000e000ff049b82 */ /* 0x000ee20000000a00 */
[----:B-1----:R-:W-:-:S02]  /*0120*/  USHF.R.S32.HI UR6, URZ, 0x1f, UR7 ;  /* 0x0000001fff067899 */ /* 0x002fc40008011407 */
[----:B------:R-:W-:Y:S02]  /*0130*/  @!P0 IMAD R3, R11, UR7, RZ ;  /* 0x000000070b038c24 */ /* 0x000fe4000f8e02ff */
[----:B------:R-:W-:Y:S02]  /*0140*/  @!P1 IMAD R13, R13, UR7, RZ ;  /* 0x000000070d0d9c24 */ /* 0x000fe4000f8e02ff */
[----:B------:R-:W-:-:S04]  /*0150*/  @!P0 IMAD.WIDE.U32 R6, R10, UR7, RZ ;  /* 0x000000070a068c25 */ /* 0x000fc8000f8e00ff */
[----:B------:R-:W-:Y:S02]  /*0160*/  @!P0 IMAD R3, R10, UR6, R3 ;  /* 0x000000060a038c24 */ /* 0x000fe4000f8e0203 */
[----:B------:R-:W-:-:S03]  /*0170*/  @!P1 IMAD.WIDE.U32 R10, R12, UR7, RZ ;  /* 0x000000070c0a9c25 */ /* 0x000fc6000f8e00ff */
[----:B------:R-:W-:Y:S01]  /*0180*/  @!P0 IADD3 R3, PT, PT, R7, R3, RZ ;  /* 0x0000000307038210 */ /* 0x000fe20007ffe0ff */
[----:B------:R-:W-:Y:S01]  /*0190*/  @!P1 IMAD R13, R12, UR6, R13 ;  /* 0x000000060c0d9c24 */ /* 0x000fe2000f8e020d */
[----:B--2---:R-:W-:-:S03]  /*01a0*/  @!P0 LEA R12, P2, R6, R8, 0x4 ;  /* 0x00000008060c8211 */ /* 0x004fc600078420ff */
[----:B------:R-:W-:Y:S01]  /*01b0*/  @!P1 IMAD.IADD R0, R11, 0x1, R13 ;  /* 0x000000010b009824 */ /* 0x000fe200078e020d */
[----:B------:R-:W-:Y:S02]  /*01c0*/  @!P0 LEA.HI.X R13, R6, R9, R3, 0x4, P2 ;  /* 0x00000009060d8211 */ /* 0x000fe400010f2403 */
[----:B---3--:R-:W-:-:S04]  /*01d0*/  @!P1 LEA R8, P3, R10, R4, 0x4 ;  /* 0x000000040a089211 */ /* 0x008fc800078620ff */
[----:B------:R-:W-:Y:S02]  /*01e0*/  @!P1 LEA.HI.X R9, R10, R5, R0, 0x4, P3 ;  /* 0x000000050a099211 */ /* 0x000fe400018f2400 */
[----:B0-----:R-:W2:Y:S04]  /*01f0*/  @!P0 LDG.E.128 R4, desc[UR4][R12.64] ;  /* 0x000000040c048981 */ /* 0x001ea8000c1e1d00 */
[----:B------:R-:W3:Y:S01]  /*0200*/  @!P1 LDG.E.128 R8, desc[UR4][R8.64] ;  /* 0x0000000408089981 */ /* 0x000ee2000c1e1d00 */
[----:B------:R-:W0:Y:S01]  /*0210*/  S2UR UR5, SR_CgaCtaId ;  /* 0x00000000000579c3 */ /* 0x000e220000008800 */
[----:B------:R-:W-:Y:S02]  /*0220*/  UMOV UR4, 0x400 ;  /* 0x0000040000047882 */ /* 0x000fe40000000000 */
[----:B0-----:R-:W-:-:S06]  /*0230*/  ULEA UR4, UR5, UR4, 0x18 ;  /* 0x0000000405047291 */ /* 0x001fcc000f8ec0ff */
[----:B------:R-:W-:-:S05]  /*0240*/  LEA R3, R2, UR4, 0x4 ;  /* 0x0000000402037c11 */ /* 0x000fca000f8e20ff */
[----:B--2---:R-:W-:Y:S04]  /*0250*/  @!P0 STS.128 [R3], R4 ;  /* 0x0000000403008388 */ /* 0x004fe80000000c00 */
[----:B---3--:R-:W-:Y:S01]  /*0260*/  @!P1 STS.128 [R3], R8 ;  /* 0x0000000803009388 */ /* 0x008fe20000000c00 */
[----:B------:R-:W-:Y:S06]  /*0270*/  BAR.SYNC.DEFER_BLOCKING 0x0 ;  /* 0x0000000000007b1d */ /* 0x000fec0000010000 */
[----:B------:R-:W-:Y:S05]  /*0280*/  EXIT ;  /* 0x000000000000794d */ /* 0x000fea0003800000 */
.L_x_88:
        /* <DEDUP_REMOVED lines=15> */
.L_x_137:


//--------------------- .text._Z22stridedBandwidthKernelILi16ELi1EEvPKcmi --------------------------
	.section	.text._Z22stridedBandwidthKernelILi16ELi1EEvPKcmi,"ax",@progbits
	.align	128
        .global         _Z22stridedBandwidthKernelILi16ELi1EEvPKcmi
        .type           _Z22stridedBandwidthKernelILi16ELi1EEvPKcmi,@function
        .size           _Z22stridedBandwidthKernelILi16ELi1EEvPKcmi,(.L_x_138 - _Z22stridedBandwidthKernelILi16ELi1EEvPKcmi)
        .other          _Z22stridedBandwidthKernelILi16ELi1EEvPKcmi,@"STO_CUDA_ENTRY STV_DEFAULT"
_Z22stridedBandwidthKernelILi16ELi1EEvPKcmi:
.text._Z22stridedBandwidthKernelILi16ELi1EEvPKcmi:
        /* <DEDUP_REMOVED lines=21> */
[----:B--2---:R-:W2:Y:S01]  /*0150*/  LDG.E.128 R4, desc[UR4][R4.64] ;  /* 0x0000000404047981 */ /* 0x004ea2000c1e1d00 */
[----:B------:R-:W0:Y:S01]  /*0160*/  S2UR UR5, SR_CgaCtaId ;  /* 0x00000000000579c3 */ /* 0x000e220000008800 */
[----:B------:R-:W-:Y:S02]  /*0170*/  UMOV UR4, 0x400 ;  /* 0x0000040000047882 */ /* 0x000fe40000000000 */
[----:B0-----:R-:W-:-:S06]  /*0180*/  ULEA UR4, UR5, UR4, 0x18 ;  /* 0x0000000405047291 */ /* 0x001fcc000f8ec0ff */
[----:B------:R-:W-:-:S05]  /*0190*/  LEA R3, R2, UR4, 0x4 ;  /* 0x0000000402037c11 */ /* 0x000fca000f8e20ff */
[----:B--2---:R0:W-:Y:S02]  /*01a0*/  STS.128 [R3], R4 ;  /* 0x0000000403007388 */ /* 0x0041e40000000c00 */
.L_x_90:
[----:B------:R-:W-:Y:S05]  /*01b0*/  BSYNC.RECONVERGENT B0 ;  /* 0x0000000000007941 */ /* 0x000fea0003800200 */
.L_x_89:
[----:B------:R-:W-:Y:S06]  /*01c0*/  BAR.SYNC.DEFER_BLOCKING 0x0 ;  /* 0x0000000000007b1d */ /* 0x000fec0000010000 */
[----:B------:R-:W-:Y:S05]  /*01d0*/  EXIT ;  /* 0x000000000000794d */ /* 0x000fea0003800000 */
.L_x_91:
        /* <DEDUP_REMOVED lines=10> */
.L_x_138:


//--------------------- .text._Z22stridedBandwidthKernelILi8ELi256EEvPKcmi --------------------------
	.section	.text._Z22stridedBandwidthKernelILi8ELi256EEvPKcmi,"ax",@progbits
	.align	128
        .global         _Z22stridedBandwidthKernelILi8ELi256EEvPKcmi
        .type           _Z22stridedBandwidthKernelILi8ELi256EEvPKcmi,@function
        .size           _Z22stridedBandwidthKernelILi8ELi256EEvPKcmi,(.L_x_139 - _Z22stridedBandwidthKernelILi8ELi256EEvPKcmi)
        .other          _Z22stridedBandwidthKernelILi8ELi256EEvPKcmi,@"STO_CUDA_ENTRY STV_DEFAULT"
_Z22stridedBandwidthKernelILi8ELi256EEvPKcmi:
.text._Z22stridedBandwidthKernelILi8ELi256EEvPKcmi:
[----:B------:R-:W-:Y:S01]  /*0000*/  LDC R1, c[0x0][0x37c] ;  /* 0x0000df00ff017b82 */ /* 0x000fe20000000800 */
[----:B------:R-:W0:Y:S07]  /*0010*/  S2R R10, SR_TID.X ;  /* 0x00000000000a7919 */ /* 0x000e2e0000002100 */
[----:B------:R-:W1:Y:S01]  /*0020*/  S2UR UR5, SR_CTAID.X ;  /* 0x00000000000579c3 */ /* 0x000e620000002500 */
[----:B------:R-:W2:Y:S01]  /*0030*/  LDCU.64 UR12, c[0x0][0x388] ;  /* 0x00007100ff0c77ac */ /* 0x000ea20008000a00 */
[----:B------:R-:W-:Y:S01]  /*0040*/  HFMA2 R11, -RZ, RZ, 0, 0 ;  /* 0x00000000ff0b7431 */ /* 0x000fe200000001ff */
[----:B------:R-:W3:Y:S05]  /*0050*/  LDCU.64 UR10, c[0x0][0x358] ;  /* 0x00006b00ff0a77ac */ /* 0x000eea0008000a00 */
[----:B------:R-:W0:Y:S01]  /*0060*/  LDC R2, c[0x0][0x360] ;  /* 0x0000d800ff027b82 */ /* 0x000e220000000800 */
[----:B------:R-:W1:Y:S02]  /*0070*/  LDCU UR4, c[0x0][0x370] ;  /* 0x00006e00ff0477ac */ /* 0x000e640008000800 */
[----:B-1----:R-:W-:-:S04]  /*0080*/  UIADD3 UR8, UP0, UPT, UR5, UR4, URZ ;  /* 0x0000000405087290 */ /* 0x002fc8000ff1e0ff */
[----:B------:R-:W-:Y:S01]  /*0090*/  UIADD3.X UR9, UPT, UPT, URZ, URZ, URZ, UP0, !UPT ;  /* 0x000000ffff097290 */ /* 0x000fe200087fe4ff */
[----:B0-----:R-:W-:Y:S01]  /*00a0*/  IMAD.WIDE.U32 R18, R2, UR5, R10 ;  /* 0x0000000502127c25 */ /* 0x001fe2000f8e000a */
[----:B------:R-:W-:-:S03]  /*00b0*/  UIADD3 UR6, UP0, UPT, UR4, UR8, URZ ;  /* 0x0000000804067290 */ /* 0x000fc6000ff1e0ff */
[--C-:B------:R-:W-:Y:S01]  /*00c0*/  IMAD.WIDE.U32 R14, R2, UR8, R10.reuse ;  /* 0x00000008020e7c25 */ /* 0x100fe2000f8e000a */
[----:B------:R-:W-:Y:S01]  /*00d0*/  UIADD3.X UR7, UPT, UPT, URZ, UR9, URZ, UP0, !UPT ;  /* 0x00000009ff077290 */ /* 0x000fe200087fe4ff */
[----:B--2---:R-:W-:Y:S01]  /*00e0*/  ISETP.GE.U32.AND P0, PT, R18, UR12, PT ;  /* 0x0000000c12007c0c */ /* 0x004fe2000bf06070 */
[----:B------:R-:W-:Y:S01]  /*00f0*/  UIADD3 UR5, UP0, UPT, UR4, UR6, URZ ;  /* 0x0000000604057290 */ /* 0x000fe2000ff1e0ff */
[----:B------:R-:W-:Y:S01]  /*0100*/  IMAD R3, R2, UR9, RZ ;  /* 0x0000000902037c24 */ /* 0x000fe2000f8e02ff */
[----:B------:R-:W-:Y:S01]  /*0110*/  ISETP.GE.U32.AND P1, PT, R14, UR12, PT ;  /* 0x0000000c0e007c0c */ /* 0x000fe2000bf26070 */
[C---:B------:R-:W-:Y:S01]  /*0120*/  IMAD.WIDE.U32 R20, R2.reuse, UR6, R10 ;  /* 0x0000000602147c25 */ /* 0x040fe2000f8e000a */
[----:B------:R-:W-:Y:S01]  /*0130*/  ISETP.GE.U32.AND.EX P0, PT, R19, UR13, PT, P0 ;  /* 0x0000000d13007c0c */ /* 0x000fe2000bf06100 */
[----:B------:R-:W0:Y:S01]  /*0140*/  LDCU UR9, c[0x0][0x390] ;  /* 0x00007200ff0977ac */ /* 0x000e220008000800 */
[----:B------:R-:W-:Y:S01]  /*0150*/  IADD3 R15, PT, PT, R15, R3, RZ ;  /* 0x000000030f0f7210 */ /* 0x000fe20007ffe0ff */
[----:B------:R-:W-:Y:S01]  /*0160*/  IMAD R5, R2, UR7, RZ ;  /* 0x0000000702057c24 */ /* 0x000fe2000f8e02ff */
[----:B------:R-:W-:Y:S01]  /*0170*/  ISETP.GE.U32.AND P3, PT, R20, UR12, PT ;  /* 0x0000000c14007c0c */ /* 0x000fe2000bf66070 */
[----:B------:R-:W-:Y:S01]  /*0180*/  UIADD3.X UR15, UPT, UPT, URZ, UR7, URZ, UP0, !UPT ;  /* 0x00000007ff0f7290 */ /* 0x000fe200087fe4ff */
[----:B------:R-:W-:Y:S01]  /*0190*/  ISETP.GE.U32.AND.EX P1, PT, R15, UR13, PT, P1 ;  /* 0x0000000d0f007c0c */ /* 0x000fe2000bf26110 */
[----:B------:R-:W-:-:S02]  /*01a0*/  IMAD.IADD R3, R21, 0x1, R5 ;  /* 0x0000000115037824 */ /* 0x000fc400078e0205 */
[----:B------:R-:W-:-:S03]  /*01b0*/  IMAD.WIDE.U32 R8, R2, UR5, R10 ;  /* 0x0000000502087c25 */ /* 0x000fc6000f8e000a */
[----:B------:R-:W-:Y:S01]  /*01c0*/  ISETP.GE.U32.AND.EX P3, PT, R3, UR13, PT, P3 ;  /* 0x0000000d03007c0c */ /* 0x000fe2000bf66130 */
[----:B------:R-:W1:Y:S01]  /*01d0*/  @!P0 LDC.64 R6, c[0x0][0x380] ;  /* 0x0000e000ff068b82 */ /* 0x000e620000000a00 */
[----:B------:R-:W-:Y:S01]  /*01e0*/  IMAD R5, R2, UR15, RZ ;  /* 0x0000000f02057c24 */ /* 0x000fe2000f8e02ff */
[----:B------:R-:W-:Y:S01]  /*01f0*/  ISETP.GE.U32.AND P2, PT, R8, UR12, PT ;  /* 0x0000000c08007c0c */ /* 0x000fe2000bf46070 */
[----:B0-----:R-:W-:-:S03]  /*0200*/  USHF.R.S32.HI UR14, URZ, 0x1f, UR9 ;  /* 0x0000001fff0e7899 */ /* 0x001fc60008011409 */
[----:B------:R-:W-:Y:S02]  /*0210*/  IADD3 R0, PT, PT, R9, R5, RZ ;  /* 0x0000000509007210 */ /* 0x000fe40007ffe0ff */
[----:B------:R-:W0:Y:S01]  /*0220*/  @!P1 LDC.64 R16, c[0x0][0x380] ;  /* 0x0000e000ff109b82 */ /* 0x000e220000000a00 */
[----:B------:R-:W-:Y:S01]  /*0230*/  @!P0 IMAD R5, R19, UR9, RZ ;  /* 0x0000000913058c24 */ /* 0x000fe2000f8e02ff */
[----:B------:R-:W-:Y:S01]  /*0240*/  ISETP.GE.U32.AND.EX P2, PT, R0, UR13, PT, P2 ;  /* 0x0000000d00007c0c */ /* 0x000fe2000bf46120 */
[----:B------:R-:W-:Y:S02]  /*0250*/  @!P1 IMAD R15, R15, UR9, RZ ;  /* 0x000000090f0f9c24 */ /* 0x000fe4000f8e02ff */
[----:B------:R-:W-:-:S03]  /*0260*/  @!P0 IMAD R9, R18, UR14, R5 ;  /* 0x0000000e12098c24 */ /* 0x000fc6000f8e0205 */
[----:B------:R-:W2:Y:S01]  /*0270*/  @!P3 LDC.64 R12, c[0x0][0x380] ;  /* 0x0000e000ff0cbb82 */ /* 0x000ea20000000a00 */
[----:B------:R-:W-:-:S05]  /*0280*/  @!P0 IMAD.WIDE.U32 R18, R18, UR9, RZ ;  /* 0x0000000912128c25 */ /* 0x000fca000f8e00ff */
[----:B------:R-:W-:Y:S01]  /*0290*/  @!P0 IADD3 R19, PT, PT, R19, R9, RZ ;  /* 0x0000000913138210 */ /* 0x000fe20007ffe0ff */
[----:B------:R-:W-:Y:S01]  /*02a0*/  @!P3 IMAD R9, R3, UR9, RZ ;  /* 0x000000090309bc24 */ /* 0x000fe2000f8e02ff */
[----:B-1----:R-:W-:Y:S01]  /*02b0*/  @!P0 LEA R6, P4, R18, R6, 0x3 ;  /* 0x0000000612068211 */ /* 0x002fe200078818ff */
[C---:B------:R-:W-:Y:S01]  /*02c0*/  @!P1 IMAD R3, R14.reuse, UR14, R15 ;  /* 0x0000000e0e039c24 */ /* 0x040fe2000f8e020f */
[----:B------:R-:W1:Y:S01]  /*02d0*/  @!P2 LDC.64 R4, c[0x0][0x380] ;  /* 0x0000e000ff04ab82 */ /* 0x000e620000000a00 */
[----:B------:R-:W-:Y:S01]  /*02e0*/  @!P1 IMAD.WIDE.U32 R14, R14, UR9, RZ ;  /* 0x000000090e0e9c25 */ /* 0x000fe2000f8e00ff */
[----:B------:R-:W-:-:S03]  /*02f0*/  @!P0 LEA.HI.X R7, R18, R7, R19, 0x3, P4 ;  /* 0x0000000712078211 */ /* 0x000fc600020f1c13 */
[----:B------:R-:W-:Y:S01]  /*0300*/  @!P3 IMAD R9, R20, UR14, R9 ;  /* 0x0000000e1409bc24 */ /* 0x000fe2000f8e0209 */
[----:B0-----:R-:W-:Y:S01]  /*0310*/  @!P1 LEA R16, P4, R14, R16, 0x3 ;  /* 0x000000100e109211 */ /* 0x001fe200078818ff */
[----:B------:R-:W-:-:S04]  /*0320*/  @!P3 IMAD.WIDE.U32 R20, R20, UR9, RZ ;  /* 0x000000091414bc25 */ /* 0x000fc8000f8e00ff */
[----:B------:R-:W-:Y:S02]  /*0330*/  @!P1 IMAD.IADD R15, R15, 0x1, R3 ;  /* 0x000000010f0f9824 */ /* 0x000fe400078e0203 */
[----:B------:R-:W-:Y:S01]  /*0340*/  @!P2 IMAD R19, R0, UR9, RZ ;  /* 0x000000090013ac24 */ /* 0x000fe2000f8e02ff */
[----:B--2---:R-:W-:Y:S02]  /*0350*/  @!P3 LEA R12, P5, R20, R12, 0x3 ;  /* 0x0000000c140cb211 */ /* 0x004fe400078a18ff */
[----:B------:R-:W-:Y:S01]  /*0360*/  @!P3 IADD3 R0, PT, PT, R21, R9, RZ ;  /* 0x000000091500b210 */ /* 0x000fe20007ffe0ff */
[----:B------:R-:W-:Y:S01]  /*0370*/  @!P2 IMAD R3, R8, UR14, R19 ;  /* 0x0000000e0803ac24 */ /* 0x000fe2000f8e0213 */
[----:B------:R-:W-:Y:S01]  /*0380*/  @!P1 LEA.HI.X R17, R14, R17, R15, 0x3, P4 ;  /* 0x000000110e119211 */ /* 0x000fe200020f1c0f */
[----:B------:R-:W-:Y:S01]  /*0390*/  @!P2 IMAD.WIDE.U32 R8, R8, UR9, RZ ;  /* 0x000000090808ac25 */ /* 0x000fe2000f8e00ff */
[----:B------:R-:W-:Y:S01]  /*03a0*/  @!P3 LEA.HI.X R13, R20, R13, R0, 0x3, P5 ;  /* 0x0000000d140db211 */ /* 0x000fe200028f1c00 */
[----:B---3--:R0:W2:Y:S01]  /*03b0*/  @!P0 LDG.E.64 R14, desc[UR10][R6.64] ;  /* 0x0000000a060e8981 */ /* 0x0080a2000c1e1b00 */
[----:B-1----:R-:W-:-:S03]  /*03c0*/  @!P2 LEA R4, P4, R8, R4, 0x3 ;  /* 0x000000040804a211 */ /* 0x002fc600078818ff */
[----:B------:R-:W3:Y:S01]  /*03d0*/  @!P1 LDG.E.64 R20, desc[UR10][R16.64] ;  /* 0x0000000a10149981 */ /* 0x000ee2000c1e1b00 */
[----:B------:R-:W-:-:S03]  /*03e0*/  @!P2 IADD3 R3, PT, PT, R9, R3, RZ ;  /* 0x000000030903a210 */ /* 0x000fc60007ffe0ff */
[----:B------:R1:W4:Y:S01]  /*03f0*/  @!P3 LDG.E.64 R24, desc[UR10][R12.64] ;  /* 0x0000000a0c18b981 */ /* 0x000322000c1e1b00 */
[----:B------:R-:W-:-:S05]  /*0400*/  @!P2 LEA.HI.X R5, R8, R5, R3, 0x3, P4 ;  /* 0x000000050805a211 */ /* 0x000fca00020f1c03 */
[----:B------:R5:W4:Y:S01]  /*0410*/  @!P2 LDG.E.64 R8, desc[UR10][R4.64] ;  /* 0x0000000a0408a981 */ /* 0x000b22000c1e1b00 */
[----:B------:R-:W5:Y:S01]  /*0420*/  S2UR UR6, SR_CgaCtaId ;  /* 0x00000000000679c3 */ /* 0x000f620000008800 */
[----:B------:R-:W-:-:S04]  /*0430*/  UIADD3 UR5, UP0, UPT, UR4, UR5, URZ ;  /* 0x0000000504057290 */ /* 0x000fc8000ff1e0ff */
[----:B------:R-:W-:Y:S02]  /*0440*/  UIADD3.X UR15, UPT, UPT, URZ, UR15, URZ, UP0, !UPT ;  /* 0x0000000fff0f7290 */ /* 0x000fe400087fe4ff */
[----:B------:R-:W-:Y:S02]  /*0450*/  UIADD3 UR7, UP0, UPT, UR4, UR5, URZ ;  /* 0x0000000504077290 */ /* 0x000fe4000ff1e0ff */
[C---:B------:R-:W-:Y:S02]  /*0460*/  IMAD.WIDE.U32 R18, R2.reuse, UR5, R10 ;  /* 0x0000000502127c25 */ /* 0x040fe4000f8e000a */
[----:B------:R-:W-:Y:S02]  /*0470*/  UIADD3.X UR8, UPT, UPT, URZ, UR15, URZ, UP0, !UPT ;  /* 0x0000000fff087290 */ /* 0x000fe400087fe4ff */
[----:B------:R-:W-:Y:S01]  /*0480*/  IMAD R3, R2, UR15, RZ ;  /* 0x0000000f02037c24 */ /* 0x000fe2000f8e02ff */
[----:B------:R-:W-:-:S03]  /*0490*/  ISETP.GE.U32.AND P6, PT, R18, UR12, PT ;  /* 0x0000000c12007c0c */ /* 0x000fc6000bfc6070 */
[----:B------:R-:W-:Y:S02]  /*04a0*/  IMAD.IADD R19, R19, 0x1, R3 ;  /* 0x0000000113137824 */ /* 0x000fe400078e0203 */
[----:B0-----:R-:W-:-:S04]  /*04b0*/  IMAD.WIDE.U32 R6, R2, UR7, R10 ;  /* 0x0000000702067c25 */ /* 0x001fc8000f8e000a */
[----:B-1----:R-:W-:Y:S01]  /*04c0*/  IMAD R13, R2, UR8, RZ ;  /* 0x00000008020d7c24 */ /* 0x002fe2000f8e02ff */
[----:B------:R-:W-:Y:S01]  /*04d0*/  ISETP.GE.U32.AND.EX P6, PT, R19, UR13, PT, P6 ;  /* 0x0000000d13007c0c */ /* 0x000fe2000bfc6160 */
[----:B------:R-:W-:Y:S01]  /*04e0*/  UMOV UR5, 0x400 ;  /* 0x0000040000057882 */ /* 0x000fe20000000000 */
[----:B------:R-:W-:Y:S01]  /*04f0*/  ISETP.GE.U32.AND P5, PT, R6, UR12, PT ;  /* 0x0000000c06007c0c */ /* 0x000fe2000bfa6070 */
[----:B-----5:R-:W-:Y:S01]  /*0500*/  ULEA UR5, UR6, UR5, 0x18 ;  /* 0x0000000506057291 */ /* 0x020fe2000f8ec0ff */
[----:B------:R-:W-:Y:S01]  /*0510*/  IADD3 R3, PT, PT, R7, R13, RZ ;  /* 0x0000000d07037210 */ /* 0x000fe20007ffe0ff */
[----:B------:R-:W-:-:S03]  /*0520*/  UIADD3 UR6, UP0, UPT, UR4, UR7, URZ ;  /* 0x0000000704067290 */ /* 0x000fc6000ff1e0ff */
[----:B------:R-:W-:Y:S01]  /*0530*/  ISETP.GE.U32.AND.EX P5, PT, R3, UR13, PT, P5 ;  /* 0x0000000d03007c0c */ /* 0x000fe2000bfa6150 */
[----:B------:R-:W-:Y:S01]  /*0540*/  UIADD3.X UR7, UPT, UPT, URZ, UR8, URZ, UP0, !UPT ;  /* 0x00000008ff077290 */ /* 0x000fe200087fe4ff */
[----:B------:R-:W-:Y:S01]  /*0550*/  LEA R0, R10, UR5, 0x3 ;  /* 0x000000050a007c11 */ /* 0x000fe2000f8e18ff */
[C---:B------:R-:W-:Y:S02]  /*0560*/  IMAD.WIDE.U32 R16, R2.reuse, UR6, R10 ;  /* 0x0000000602107c25 */ /* 0x040fe4000f8e000a */
[----:B------:R-:W0:Y:S02]  /*0570*/  @!P6 LDC.64 R12, c[0x0][0x380] ;  /* 0x0000e000ff0ceb82 */ /* 0x000e240000000a00 */
[----:B------:R-:W-:Y:S01]  /*0580*/  IMAD R7, R2, UR7, RZ ;  /* 0x0000000702077c24 */ /* 0x000fe2000f8e02ff */
[----:B------:R-:W-:-:S04]  /*0590*/  UIADD3 UR5, UP0, UPT, UR4, UR6, URZ ;  /* 0x0000000604057290 */ /* 0x000fc8000ff1e0ff */
[----:B------:R-:W-:Y:S01]  /*05a0*/  IADD3 R17, PT, PT, R17, R7, RZ ;  /* 0x0000000711117210 */ /* 0x000fe20007ffe0ff */
[----:B------:R-:W1:Y:S01]  /*05b0*/  @!P5 LDC.64 R4, c[0x0][0x380] ;  /* 0x0000e000ff04db82 */ /* 0x000e620000000a00 */
[----:B------:R-:W-:Y:S01]  /*05c0*/  UIADD3.X UR6, UPT, UPT, URZ, UR7, URZ, UP0, !UPT ;  /* 0x00000007ff067290 */ /* 0x000fe200087fe4ff */
[----:B------:R-:W-:-:S04]  /*05d0*/  @!P6 IMAD R23, R19, UR9, RZ ;  /* 0x000000091317ec24 */ /* 0x000fc8000f8e02ff */
[C---:B------:R-:W-:Y:S02]  /*05e0*/  @!P6 IMAD R23, R18.reuse, UR14, R23 ;  /* 0x0000000e1217ec24 */ /* 0x040fe4000f8e0217 */
[----:B------:R-:W-:-:S04]  /*05f0*/  @!P6 IMAD.WIDE.U32 R18, R18, UR9, RZ ;  /* 0x000000091212ec25 */ /* 0x000fc8000f8e00ff */
[----:B------:R-:W-:Y:S01]  /*0600*/  @!P5 IMAD R3, R3, UR9, RZ ;  /* 0x000000090303dc24 */ /* 0x000fe2000f8e02ff */
[----:B------:R-:W-:-:S03]  /*0610*/  @!P6 IADD3 R23, PT, PT, R19, R23, RZ ;  /* 0x000000171317e210 */ /* 0x000fc60007ffe0ff */
[C---:B------:R-:W-:Y:S02]  /*0620*/  @!P5 IMAD R3, R6.reuse, UR14, R3 ;  /* 0x0000000e0603dc24 */ /* 0x040fe4000f8e0203 */
[----:B------:R-:W-:-:S05]  /*0630*/  @!P5 IMAD.WIDE.U32 R6, R6, UR9, RZ ;  /* 0x000000090606dc25 */ /* 0x000fca000f8e00ff */
[----:B------:R-:W-:Y:S02]  /*0640*/  @!P5 IADD3 R7, PT, PT, R7, R3, RZ ;  /* 0x000000030707d210 */ /* 0x000fe40007ffe0ff */
[----:B------:R-:W-:Y:S01]  /*0650*/  P2R R3, PR, RZ, 0x40 ;  /* 0x00000040ff037803 */ /* 0x000fe20000000000 */
[----:B--2---:R2:W-:Y:S04]  /*0660*/  @!P0 STS.64 [R0], R14 ;  /* 0x0000000e00008388 */ /* 0x0045e80000000a00 */
[----:B---3--:R-:W-:Y:S01]  /*0670*/  @!P1 STS.64 [R0], R20 ;  /* 0x0000001400009388 */ /* 0x008fe20000000a00 */
[----:B------:R-:W-:-:S04]  /*0680*/  ISETP.GE.U32.AND P1, PT, R16, UR12, PT ;  /* 0x0000000c10007c0c */ /* 0x000fc8000bf26070 */
[----:B------:R-:W-:Y:S01]  /*0690*/  ISETP.GE.U32.AND.EX P1, PT, R17, UR13, PT, P1 ;  /* 0x0000000d11007c0c */ /* 0x000fe2000bf26110 */
[----:B----4-:R3:W-:Y:S01]  /*06a0*/  @!P3 STS.64 [R0], R24 ;  /* 0x000000180000b388 */ /* 0x0107e20000000a00 */
[----:B--2---:R-:W-:Y:S01]  /*06b0*/  IMAD.WIDE.U32 R14, R2, UR5, R10 ;  /* 0x00000005020e7c25 */ /* 0x004fe2000f8e000a */
[----:B------:R-:W-:Y:S01]  /*06c0*/  UIADD3 UR5, UP0, UPT, UR4, UR5, URZ ;  /* 0x0000000504057290 */ /* 0x000fe2000ff1e0ff */
[----:B0-----:R-:W-:Y:S02]  /*06d0*/  @!P6 LEA R12, P0, R18, R12, 0x3 ;  /* 0x0000000c120ce211 */ /* 0x001fe400078018ff */
[----:B------:R-:W-:Y:S01]  /*06e0*/  ISETP.GE.U32.AND P4, PT, R14, UR12, PT ;  /* 0x0000000c0e007c0c */ /* 0x000fe2000bf86070 */
[----:B---3--:R-:W-:Y:S01]  /*06f0*/  IMAD R25, R2, UR6, RZ ;  /* 0x0000000602197c24 */ /* 0x008fe2000f8e02ff */
[----:B------:R-:W-:-:S05]  /*0700*/  UIADD3.X UR8, UPT, UPT, URZ, UR6, URZ, UP0, !UPT ;  /* 0x00000006ff087290 */ /* 0x000fca00087fe4ff */
[----:B------:R-:W0:Y:S01]  /*0710*/  @!P1 LDC.64 R20, c[0x0][0x380] ;  /* 0x0000e000ff149b82 */ /* 0x000e220000000a00 */
[----:B------:R-:W-:Y:S01]  /*0720*/  IMAD.IADD R15, R15, 0x1, R25 ;  /* 0x000000010f0f7824 */ /* 0x000fe200078e0219 */
[----:B------:R-:W-:Y:S01]  /*0730*/  UIADD3 UR7, UP0, UPT, UR4, UR5, URZ ;  /* 0x0000000504077290 */ /* 0x000fe2000ff1e0ff */
[----:B------:R-:W-:Y:S01]  /*0740*/  @!P6 LEA.HI.X R13, R18, R13, R23, 0x3, P0 ;  /* 0x0000000d120de211 */ /* 0x000fe200000f1c17 */
[----:B------:R-:W-:Y:S02]  /*0750*/  IMAD R23, R2, UR8, RZ ;  /* 0x0000000802177c24 */ /* 0x000fe4000f8e02ff */
[----:B------:R-:W-:Y:S01]  /*0760*/  ISETP.GE.U32.AND.EX P4, PT, R15, UR13, PT, P4 ;  /* 0x0000000d0f007c0c */ /* 0x000fe2000bf86140 */
[----:B------:R2:W-:Y:S01]  /*0770*/  @!P2 STS.64 [R0], R8 ;  /* 0x000000080000a388 */ /* 0x0005e20000000a00 */
[----:B------:R-:W-:Y:S01]  /*0780*/  UIADD3.X UR8, UPT, UPT, URZ, UR8, URZ, UP0, !UPT ;  /* 0x00000008ff087290 */ /* 0x000fe200087fe4ff */
[----:B-1----:R-:W-:Y:S01]  /*0790*/  @!P5 LEA R4, P2, R6, R4, 0x3 ;  /* 0x000000040604d211 */ /* 0x002fe200078418ff */
[----:B------:R-:W-:-:S03]  /*07a0*/  @!P1 IMAD R19, R17, UR9, RZ ;  /* 0x0000000911139c24 */ /* 0x000fc6000f8e02ff */
[----:B------:R-:W-:Y:S01]  /*07b0*/  @!P5 LEA.HI.X R5, R6, R5, R7, 0x3, P2 ;  /* 0x000000050605d211 */ /* 0x000fe200010f1c07 */
[----:B------:R-:W-:-:S04]  /*07c0*/  IMAD.WIDE.U32 R6, R2, UR7, R10 ;  /* 0x0000000702067c25 */ /* 0x000fc8000f8e000a */
[----:B--2---:R-:W-:Y:S01]  /*07d0*/  IMAD.WIDE.U32 R8, R2, UR5, R10 ;  /* 0x0000000502087c25 */ /* 0x004fe2000f8e000a */
[----:B------:R-:W1:Y:S01]  /*07e0*/  @!P4 LDC.64 R24, c[0x0][0x380] ;  /* 0x0000e000ff18cb82 */ /* 0x000e620000000a00 */
[----:B------:R-:W2:Y:S02]  /*07f0*/  @!P5 LDG.E.64 R4, desc[UR10][R4.64] ;  /* 0x0000000a0404d981 */ /* 0x000ea4000c1e1b00 */
[----:B------:R-:W-:Y:S01]  /*0800*/  IMAD.IADD R9, R9, 0x1, R23 ;  /* 0x0000000109097824 */ /* 0x000fe200078e0217 */
[----:B------:R-:W-:Y:S01]  /*0810*/  ISETP.GE.U32.AND P3, PT, R8, UR12, PT ;  /* 0x0000000c08007c0c */ /* 0x000fe2000bf66070 */
[----:B------:R-:W-:Y:S01]  /*0820*/  IMAD R23, R2, UR8, RZ ;  /* 0x0000000802177c24 */ /* 0x000fe2000f8e02ff */
[----:B------:R-:W-:Y:S02]  /*0830*/  ISETP.GE.U32.AND P2, PT, R6, UR12, PT ;  /* 0x0000000c06007c0c */ /* 0x000fe4000bf46070 */
[----:B------:R-:W-:Y:S01]  /*0840*/  ISETP.GE.U32.AND.EX P3, PT, R9, UR13, PT, P3 ;  /* 0x0000000d09007c0c */ /* 0x000fe2000bf66130 */
[C---:B------:R-:W-:Y:S01]  /*0850*/  @!P1 IMAD R19, R16.reuse, UR14, R19 ;  /* 0x0000000e10139c24 */ /* 0x040fe2000f8e0213 */
[----:B------:R-:W-:Y:S01]  /*0860*/  IADD3 R7, PT, PT, R7, R23, RZ ;  /* 0x0000001707077210 */ /* 0x000fe20007ffe0ff */
[----:B------:R-:W-:-:S03]  /*0870*/  @!P1 IMAD.WIDE.U32 R16, R16, UR9, RZ ;  /* 0x0000000910109c25 */ /* 0x000fc6000f8e00ff */
[----:B------:R-:W-:Y:S02]  /*0880*/  ISETP.GE.U32.AND.EX P2, PT, R7, UR13, PT, P2 ;  /* 0x0000000d07007c0c */ /* 0x000fe4000bf46120 */
[----:B0-----:R-:W-:Y:S02]  /*0890*/  @!P1 LEA R20, P0, R16, R20, 0x3 ;  /* 0x0000001410149211 */ /* 0x001fe400078018ff */
[----:B------:R-:W-:-:S04]  /*08a0*/  @!P1 IADD3 R19, PT, PT, R17, R19, RZ ;  /* 0x0000001311139210 */ /* 0x000fc80007ffe0ff */
[----:B------:R-:W-:Y:S01]  /*08b0*/  @!P1 LEA.HI.X R21, R16, R21, R19, 0x3, P0 ;  /* 0x0000001510159211 */ /* 0x000fe200000f1c13 */
[----:B------:R-:W-:Y:S01]  /*08c0*/  @!P4 IMAD R19, R15, UR9, RZ ;  /* 0x000000090f13cc24 */ /* 0x000fe2000f8e02ff */
[----:B------:R-:W0:Y:S03]  /*08d0*/  @!P3 LDC.64 R16, c[0x0][0x380] ;  /* 0x0000e000ff10bb82 */ /* 0x000e260000000a00 */
[C---:B------:R-:W-:Y:S01]  /*08e0*/  @!P4 IMAD R19, R14.reuse, UR14, R19 ;  /* 0x0000000e0e13cc24 */ /* 0x040fe2000f8e0213 */
[----:B------:R-:W-:Y:S01]  /*08f0*/  UIADD3 UR7, UP0, UPT, UR4, UR7, URZ ;  /* 0x0000000704077290 */ /* 0x000fe2000ff1e0ff */
[----:B------:R-:W-:Y:S01]  /*0900*/  @!P4 IMAD.WIDE.U32 R14, R14, UR9, RZ ;  /* 0x000000090e0ecc25 */ /* 0x000fe2000f8e00ff */
[----:B------:R-:W3:Y:S02]  /*0910*/  @!P1 LDG.E.64 R20, desc[UR10][R20.64] ;  /* 0x0000000a14149981 */ /* 0x000ee4000c1e1b00 */
[----:B------:R-:W4:Y:S01]  /*0920*/  @!P2 LDC.64 R22, c[0x0][0x380] ;  /* 0x0000e000ff16ab82 */ /* 0x000f220000000a00 */
[----:B------:R-:W-:Y:S01]  /*0930*/  @!P4 IMAD.IADD R19, R15, 0x1, R19 ;  /* 0x000000010f13c824 */ /* 0x000fe200078e0213 */
[----:B-1----:R-:W-:Y:S01]  /*0940*/  @!P4 LEA R24, P0, R14, R24, 0x3 ;  /* 0x000000180e18c211 */ /* 0x002fe200078018ff */
[----:B------:R-:W-:-:S03]  /*0950*/  @!P3 IMAD R9, R9, UR9, RZ ;  /* 0x000000090909bc24 */ /* 0x000fc6000f8e02ff */
[----:B------:R-:W-:Y:S01]  /*0960*/  @!P4 LEA.HI.X R25, R14, R25, R19, 0x3, P0 ;  /* 0x000000190e19c211 */ /* 0x000fe200000f1c13 */
[----:B------:R-:W-:-:S04]  /*0970*/  @!P3 IMAD.WIDE.U32 R14, R8, UR9, RZ ;  /* 0x00000009080ebc25 */ /* 0x000fc8000f8e00ff */
[----:B------:R-:W-:Y:S02]  /*0980*/  @!P3 IMAD R9, R8, UR14, R9 ;  /* 0x0000000e0809bc24 */ /* 0x000fe4000f8e0209 */
[----:B------:R-:W-:Y:S01]  /*0990*/  @!P2 IMAD R7, R7, UR9, RZ ;  /* 0x000000090707ac24 */ /* 0x000fe2000f8e02ff */
[----:B------:R-:W-:Y:S01]  /*09a0*/  UIADD3.X UR8, UPT, UPT, URZ, UR8, URZ, UP0, !UPT ;  /* 0x00000008ff087290 */ /* 0x000fe200087fe4ff */
[----:B------:R-:W5:Y:S01]  /*09b0*/  @!P4 LDG.E.64 R24, desc[UR10][R24.64] ;  /* 0x0000000a1818c981 */ /* 0x000f62000c1e1b00 */
[----:B------:R-:W-:Y:S01]  /*09c0*/  @!P3 IADD3 R8, PT, PT, R15, R9, RZ ;  /* 0x000000090f08b210 */ /* 0x000fe20007ffe0ff */
[----:B------:R-:W-:Y:S01]  /*09d0*/  @!P2 IMAD R15, R6, UR14, R7 ;  /* 0x0000000e060fac24 */ /* 0x000fe2000f8e0207 */
[----:B0-----:R-:W-:Y:S01]  /*09e0*/  @!P3 LEA R16, P0, R14, R16, 0x3 ;  /* 0x000000100e10b211 */ /* 0x001fe200078018ff */
[----:B------:R-:W-:-:S03]  /*09f0*/  @!P2 IMAD.WIDE.U32 R6, R6, UR9, RZ ;  /* 0x000000090606ac25 */ /* 0x000fc6000f8e00ff */
[----:B------:R-:W-:Y:S01]  /*0a00*/  @!P3 LEA.HI.X R17, R14, R17, R8, 0x3, P0 ;  /* 0x000000110e11b211 */ /* 0x000fe200000f1c08 */
[----:B------:R-:W-:Y:S01]  /*0a10*/  IMAD.WIDE.U32 R8, R2, UR7, R10 ;  /* 0x0000000702087c25 */ /* 0x000fe2000f8e000a */
[----:B------:R-:W-:Y:S02]  /*0a20*/  @!P2 IADD3 R15, PT, PT, R7, R15, RZ ;  /* 0x0000000f070fa210 */ /* 0x000fe40007ffe0ff */
[----:B----4-:R-:W-:Y:S01]  /*0a30*/  @!P2 LEA R22, P0, R6, R22, 0x3 ;  /* 0x000000160616a211 */ /* 0x010fe200078018ff */
[----:B------:R-:W-:Y:S01]  /*0a40*/  IMAD R7, R2, UR8, RZ ;  /* 0x0000000802077c24 */ /* 0x000fe2000f8e02ff */
[----:B------:R-:W4:Y:S02]  /*0a50*/  @!P3 LDG.E.64 R16, desc[UR10][R16.64] ;  /* 0x0000000a1010b981 */ /* 0x000f24000c1e1b00 */
[----:B------:R-:W-:Y:S01]  /*0a60*/  @!P2 LEA.HI.X R23, R6, R23, R15, 0x3, P0 ;  /* 0x000000170617a211 */ /* 0x000fe200000f1c0f */
[----:B------:R-:W-:Y:S01]  /*0a70*/  IMAD.IADD R9, R9, 0x1, R7 ;  /* 0x0000000109097824 */ /* 0x000fe200078e0207 */
[----:B------:R-:W-:-:S04]  /*0a80*/  ISETP.GE.U32.AND P0, PT, R8, UR12, PT ;  /* 0x0000000c08007c0c */ /* 0x000fc8000bf06070 */
[----:B------:R-:W-:Y:S01]  /*0a90*/  ISETP.GE.U32.AND.EX P0, PT, R9, UR13, PT, P0 ;  /* 0x0000000d09007c0c */ /* 0x000fe2000bf06100 */
[----:B------:R-:W4:-:S12]  /*0aa0*/  @!P2 LDG.E.64 R22, desc[UR10][R22.64] ;  /* 0x0000000a1616a981 */ /* 0x000f18000c1e1b00 */
[----:B------:R-:W0:Y:S01]  /*0ab0*/  @!P0 LDC.64 R6, c[0x0][0x380] ;  /* 0x0000e000ff068b82 */ /* 0x000e220000000a00 */
[----:B------:R-:W-:Y:S02]  /*0ac0*/  @!P0 IMAD R9, R9, UR9, RZ ;  /* 0x0000000909098c24 */ /* 0x000fe4000f8e02ff */
[----:B------:R-:W-:-:S04]  /*0ad0*/  @!P0 IMAD.WIDE.U32 R14, R8, UR9, RZ ;  /* 0x00000009080e8c25 */ /* 0x000fc8000f8e00ff */
[----:B------:R-:W-:-:S05]  /*0ae0*/  @!P0 IMAD R9, R8, UR14, R9 ;  /* 0x0000000e08098c24 */ /* 0x000fca000f8e0209 */
[----:B------:R-:W-:Y:S02]  /*0af0*/  @!P0 IADD3 R9, PT, PT, R15, R9, RZ ;  /* 0x000000090f098210 */ /* 0x000fe40007ffe0ff */
[----:B0-----:R-:W-:-:S04]  /*0b00*/  @!P0 LEA R8, P6, R14, R6, 0x3 ;  /* 0x000000060e088211 */ /* 0x001fc800078c18ff */
[----:B------:R-:W-:Y:S02]  /*0b10*/  @!P0 LEA.HI.X R9, R14, R7, R9, 0x3, P6 ;  /* 0x000000070e098211 */ /* 0x000fe400030f1c09 */
[----:B------:R-:W-:-:S04]  /*0b20*/  ISETP.NE.AND P6, PT, R3, RZ, PT ;  /* 0x000000ff0300720c */ /* 0x000fc80003fc5270 */
[----:B------:R-:W4:Y:S09]  /*0b30*/  @!P0 LDG.E.64 R8, desc[UR10][R8.64] ;  /* 0x0000000a08088981 */ /* 0x000f32000c1e1b00 */
[----:B------:R-:W2:Y:S01]  /*0b40*/  @!P6 LDG.E.64 R12, desc[UR10][R12.64] ;  /* 0x0000000a0c0ce981 */ /* 0x000ea2000c1e1b00 */
[----:B------:R-:W-:-:S04]  /*0b50*/  UIADD3 UR7, UP0, UPT, UR4, UR7, URZ ;  /* 0x0000000704077290 */ /* 0x000fc8000ff1e0ff */
[----:B------:R-:W-:Y:S02]  /*0b60*/  UIADD3.X UR8, UPT, UPT, URZ, UR8, URZ, UP0, !UPT ;  /* 0x00000008ff087290 */ /* 0x000fe400087fe4ff */
[----:B------:R-:W-:Y:S02]  /*0b70*/  UIADD3 UR5, UP0, UPT, UR4, UR7, URZ ;  /* 0x0000000704057290 */ /* 0x000fe4000ff1e0ff */
[C-C-:B------:R-:W-:Y:S02]  /*0b80*/  IMAD.WIDE.U32 R18, R2.reuse, UR7, R10.reuse ;  /* 0x0000000702127c25 */ /* 0x140fe4000f8e000a */
[----:B------:R-:W-:Y:S02]  /*0b90*/  UIADD3.X UR6, UPT, UPT, URZ, UR8, URZ, UP0, !UPT ;  /* 0x00000008ff067290 */ /* 0x000fe400087fe4ff */
[C---:B------:R-:W-:Y:S02]  /*0ba0*/  IMAD R3, R2.reuse, UR8, RZ ;  /* 0x0000000802037c24 */ /* 0x040fe4000f8e02ff */
[----:B------:R-:W-:-:S03]  /*0bb0*/  IMAD.WIDE.U32 R6, R2, UR5, R10 ;  /* 0x0000000502067c25 */ /* 0x000fc6000f8e000a */
[----:B------:R-:W-:Y:S01]  /*0bc0*/  IADD3 R19, PT, PT, R19, R3, RZ ;  /* 0x0000000313137210 */ /* 0x000fe20007ffe0ff */
[----:B------:R-:W-:Y:S01]  /*0bd0*/  IMAD R15, R2, UR6, RZ ;  /* 0x00000006020f7c24 */ /* 0x000fe2000f8e02ff */
[----:B------:R-:W-:-:S03]  /*0be0*/  UIADD3 UR5, UP0, UPT, UR4, UR5, URZ ;  /* 0x0000000504057290 */ /* 0x000fc6000ff1e0ff */
[----:B------:R-:W-:Y:S01]  /*0bf0*/  IMAD.IADD R3, R7, 0x1, R15 ;  /* 0x0000000107037824 */ /* 0x000fe200078e020f */
[----:B------:R-:W-:Y:S02]  /*0c00*/  UIADD3.X UR6, UPT, UPT, URZ, UR6, URZ, UP0, !UPT ;  /* 0x00000006ff067290 */ /* 0x000fe400087fe4ff */
[----:B------:R-:W-:-:S04]  /*0c10*/  IMAD.WIDE.U32 R14, R2, UR5, R10 ;  /* 0x00000005020e7c25 */ /* 0x000fc8000f8e000a */
[----:B------:R-:W-:Y:S01]  /*0c20*/  IMAD R7, R2, UR6, RZ ;  /* 0x0000000602077c24 */ /* 0x000fe2000f8e02ff */
[----:B------:R-:W-:-:S04]  /*0c30*/  UIADD3 UR5, UP0, UPT, UR4, UR5, URZ ;  /* 0x0000000504057290 */ /* 0x000fc8000ff1e0ff */
[----:B------:R-:W-:Y:S01]  /*0c40*/  IADD3 R15, PT, PT, R15, R7, RZ ;  /* 0x000000070f0f7210 */ /* 0x000fe20007ffe0ff */
[----:B------:R-:W-:Y:S01]  /*0c50*/  UIADD3.X UR6, UPT, UPT, URZ, UR6, URZ, UP0, !UPT ;  /* 0x00000006ff067290 */ /* 0x000fe200087fe4ff */
[----:B--2---:R0:W-:Y:S01]  /*0c60*/  @!P6 STS.64 [R0], R12 ;  /* 0x0000000c0000e388 */ /* 0x0041e20000000a00 */
[----:B------:R-:W-:-:S04]  /*0c70*/  ISETP.GE.U32.AND P6, PT, R18, UR12, PT ;  /* 0x0000000c12007c0c */ /* 0x000fc8000bfc6070 */
[----:B------:R-:W-:Y:S01]  /*0c80*/  ISETP.GE.U32.AND.EX P6, PT, R19, UR13, PT, P6 ;  /* 0x0000000d13007c0c */ /* 0x000fe2000bfc6160 */
[----:B------:R1:W-:Y:S01]  /*0c90*/  @!P5 STS.64 [R0], R4 ;  /* 0x000000040000d388 */ /* 0x0003e20000000a00 */
[----:B------:R-:W-:-:S04]  /*0ca0*/  ISETP.GE.U32.AND P5, PT, R6, UR12, PT ;  /* 0x0000000c06007c0c */ /* 0x000fc8000bfa6070 */
[----:B------:R-:W-:Y:S01]  /*0cb0*/  ISETP.GE.U32.AND.EX P5, PT, R3, UR13, PT, P5 ;  /* 0x0000000d03007c0c */ /* 0x000fe2000bfa6150 */
[----:B---3--:R2:W-:Y:S06]  /*0cc0*/  @!P1 STS.64 [R0], R20 ;  /* 0x0000001400009388 */ /* 0x0085ec0000000a00 */
[----:B0-----:R-:W0:Y:S01]  /*0cd0*/  @!P6 LDC.64 R12, c[0x0][0x380] ;  /* 0x0000e000ff0ceb82 */ /* 0x001e220000000a00 */
[----:B------:R-:W-:-:S07]  /*0ce0*/  ISETP.GE.U32.AND P1, PT, R14, UR12, PT ;  /* 0x0000000c0e007c0c */ /* 0x000fce000bf26070 */
[----:B-1----:R-:W1:Y:S01]  /*0cf0*/  @!P5 LDC.64 R4, c[0x0][0x380] ;  /* 0x0000e000ff04db82 */ /* 0x002e620000000a00 */
[----:B------:R-:W-:Y:S01]  /*0d00*/  ISETP.GE.U32.AND.EX P1, PT, R15, UR13, PT, P1 ;  /* 0x0000000d0f007c0c */ /* 0x000fe2000bf26110 */
[----:B--2---:R-:W-:Y:S01]  /*0d10*/  @!P6 IMAD R21, R19, UR9, RZ ;  /* 0x000000091315ec24 */ /* 0x004fe2000f8e02ff */
[----:B-----5:R2:W-:Y:S03]  /*0d20*/  @!P4 STS.64 [R0], R24 ;  /* 0x000000180000c388 */ /* 0x0205e60000000a00 */
[C---:B------:R-:W-:Y:S01]  /*0d30*/  @!P6 IMAD R21, R18.reuse, UR14, R21 ;  /* 0x0000000e1215ec24 */ /* 0x040fe2000f8e0215 */
[----:B----4-:R3:W-:Y:S01]  /*0d40*/  @!P3 STS.64 [R0], R16 ;  /* 0x000000100000b388 */ /* 0x0107e20000000a00 */
[----:B------:R-:W-:-:S03]  /*0d50*/  @!P6 IMAD.WIDE.U32 R18, R18, UR9, RZ ;  /* 0x000000091212ec25 */ /* 0x000fc6000f8e00ff */
[----:B------:R4:W-:Y:S01]  /*0d60*/  @!P2 STS.64 [R0], R22 ;  /* 0x000000160000a388 */ /* 0x0009e20000000a00 */
[----:B------:R-:W-:Y:S02]  /*0d70*/  @!P5 IMAD R3, R3, UR9, RZ ;  /* 0x000000090303dc24 */ /* 0x000fe4000f8e02ff */
[C---:B--2---:R-:W-:Y:S02]  /*0d80*/  IMAD R25, R2.reuse, UR6, RZ ;  /* 0x0000000602197c24 */ /* 0x044fe4000f8e02ff */
[----:B---3--:R-:W-:Y:S01]  /*0d90*/  IMAD.WIDE.U32 R16, R2, UR5, R10 ;  /* 0x0000000502107c25 */ /* 0x008fe2000f8e000a */
[----:B------:R-:W-:Y:S01]  /*0da0*/  UIADD3 UR5, UP0, UPT, UR4, UR5, URZ ;  /* 0x0000000504057290 */ /* 0x000fe2000ff1e0ff */
[----:B------:R2:W-:Y:S01]  /*0db0*/  @!P0 STS.64 [R0], R8 ;  /* 0x0000000800008388 */ /* 0x0005e20000000a00 */
[----:B0-----:R-:W-:Y:S01]  /*0dc0*/  @!P6 LEA R12, P0, R18, R12, 0x3 ;  /* 0x0000000c120ce211 */ /* 0x001fe200078018ff */
[----:B------:R-:W-:Y:S01]  /*0dd0*/  @!P6 IMAD.IADD R21, R19, 0x1, R21 ;  /* 0x000000011315e824 */ /* 0x000fe200078e0215 */
[----:B------:R-:W-:Y:S01]  /*0de0*/  UIADD3.X UR8, UPT, UPT, URZ, UR6, URZ, UP0, !UPT ;  /* 0x00000006ff087290 */ /* 0x000fe200087fe4ff */
[----:B------:R-:W-:Y:S01]  /*0df0*/  ISETP.GE.U32.AND P4, PT, R16, UR12, PT ;  /* 0x0000000c10007c0c */ /* 0x000fe2000bf86070 */
[----:B----4-:R-:W0:Y:S01]  /*0e00*/  @!P1 LDC.64 R22, c[0x0][0x380] ;  /* 0x0000e000ff169b82 */ /* 0x010e220000000a00 */
[----:B------:R-:W-:Y:S01]  /*0e10*/  IADD3 R17, PT, PT, R17, R25, RZ ;  /* 0x0000001911117210 */ /* 0x000fe20007ffe0ff */
[C---:B------:R-:W-:Y:S01]  /*0e20*/  @!P5 IMAD R3, R6.reuse, UR14, R3 ;  /* 0x0000000e0603dc24 */ /* 0x040fe2000f8e0203 */
[----:B------:R-:W-:Y:S01]  /*0e30*/  UIADD3 UR7, UP0, UPT, UR4, UR5, URZ ;  /* 0x0000000504077290 */ /* 0x000fe2000ff1e0ff */
[----:B------:R-:W-:Y:S01]  /*0e40*/  @!P5 IMAD.WIDE.U32 R6, R6, UR9, RZ ;  /* 0x000000090606dc25 */ /* 0x000fe2000f8e00ff */
[----:B------:R-:W-:-:S02]  /*0e50*/  ISETP.GE.U32.AND.EX P4, PT, R17, UR13, PT, P4 ;  /* 0x0000000d11007c0c */ /* 0x000fc4000bf86140 */
[----:B------:R-:W-:Y:S01]  /*0e60*/  @!P6 LEA.HI.X R13, R18, R13, R21, 0x3, P0 ;  /* 0x0000000d120de211 */ /* 0x000fe200000f1c15 */
[C---:B------:R-:W-:Y:S01]  /*0e70*/  IMAD R21, R2.reuse, UR8, RZ ;  /* 0x0000000802157c24 */ /* 0x040fe2000f8e02ff */
[----:B------:R-:W-:Y:S01]  /*0e80*/  UIADD3.X UR8, UPT, UPT, URZ, UR8, URZ, UP0, !UPT ;  /* 0x00000008ff087290 */ /* 0x000fe200087fe4ff */
[----:B--2---:R-:W-:Y:S01]  /*0e90*/  IMAD.WIDE.U32 R8, R2, UR5, R10 ;  /* 0x0000000502087c25 */ /* 0x004fe2000f8e000a */
[----:B-1----:R-:W-:Y:S02]  /*0ea0*/  @!P5 LEA R4, P2, R6, R4, 0x3 ;  /* 0x000000040604d211 */ /* 0x002fe400078418ff */
[----:B------:R-:W-:Y:S02]  /*0eb0*/  @!P5 IADD3 R7, PT, PT, R7, R3, RZ ;  /* 0x000000030707d210 */ /* 0x000fe40007ffe0ff */
[----:B------:R-:W-:Y:S01]  /*0ec0*/  IADD3 R9, PT, PT, R9, R21, RZ ;  /* 0x0000001509097210 */ /* 0x000fe20007ffe0ff */
[----:B------:R-:W-:Y:S01]  /*0ed0*/  IMAD R21, R2, UR8, RZ ;  /* 0x0000000802157c24 */ /* 0x000fe2000f8e02ff */
[----:B------:R-:W-:Y:S01]  /*0ee0*/  @!P5 LEA.HI.X R5, R6, R5, R7, 0x3, P2 ;  /* 0x000000050605d211 */ /* 0x000fe200010f1c07 */
[----:B------:R-:W-:Y:S01]  /*0ef0*/  IMAD.WIDE.U32 R6, R2, UR7, R10 ;  /* 0x0000000702067c25 */ /* 0x000fe2000f8e000a */
[----:B------:R-:W-:Y:S01]  /*0f00*/  ISETP.GE.U32.AND P3, PT, R8, UR12, PT ;  /* 0x0000000c08007c0c */ /* 0x000fe2000bf66070 */
[----:B------:R-:W1:Y:S02]  /*0f10*/  @!P4 LDC.64 R24, c[0x0][0x380] ;  /* 0x0000e000ff18cb82 */ /* 0x000e640000000a00 */
[----:B------:R-:W-:Y:S01]  /*0f20*/  @!P1 IMAD R19, R15, UR9, RZ ;  /* 0x000000090f139c24 */ /* 0x000fe2000f8e02ff */
[----:B------:R-:W-:Y:S01]  /*0f30*/  ISETP.GE.U32.AND.EX P3, PT, R9, UR13, PT, P3 ;  /* 0x0000000d09007c0c */ /* 0x000fe2000bf66130 */
[----:B------:R-:W-:Y:S01]  /*0f40*/  IMAD.IADD R7, R7, 0x1, R21 ;  /* 0x0000000107077824 */ /* 0x000fe200078e0215 */
[----:B------:R-:W-:Y:S01]  /*0f50*/  ISETP.GE.U32.AND P2, PT, R6, UR12, PT ;  /* 0x0000000c06007c0c */ /* 0x000fe2000bf46070 */
[C---:B------:R-:W-:Y:S01]  /*0f60*/  @!P1 IMAD R19, R14.reuse, UR14, R19 ;  /* 0x0000000e0e139c24 */ /* 0x040fe2000f8e0213 */
[----:B------:R-:W-:Y:S01]  /*0f70*/  P2R R3, PR, RZ, 0x40 ;  /* 0x00000040ff037803 */ /* 0x000fe20000000000 */
[----:B------:R-:W-:Y:S01]  /*0f80*/  @!P1 IMAD.WIDE.U32 R14, R14, UR9, RZ ;  /* 0x000000090e0e9c25 */ /* 0x000fe2000f8e00ff */
[----:B------:R-:W-:Y:S01]  /*0f90*/  ISETP.GE.U32.AND.EX P2, PT, R7, UR13, PT, P2 ;  /* 0x0000000d07007c0c */ /* 0x000fe2000bf46120 */
[----:B------:R-:W2:Y:S01]  /*0fa0*/  @!P5 LDG.E.64 R4, desc[UR10][R4.64] ;  /* 0x0000000a0404d981 */ /* 0x000ea2000c1e1b00 */
[----:B0-----:R-:W-:-:S02]  /*0fb0*/  @!P1 LEA R22, P0, R14, R22, 0x3 ;  /* 0x000000160e169211 */ /* 0x001fc400078018ff */
[----:B------:R-:W-:-:S04]  /*0fc0*/  @!P1 IADD3 R19, PT, PT, R15, R19, RZ ;  /* 0x000000130f139210 */ /* 0x000fc80007ffe0ff */
[----:B------:R-:W-:Y:S02]  /*0fd0*/  @!P1 LEA.HI.X R23, R14, R23, R19, 0x3, P0 ;  /* 0x000000170e179211 */ /* 0x000fe400000f1c13 */
[----:B------:R-:W0:Y:S01]  /*0fe0*/  @!P3 LDC.64 R14, c[0x0][0x380] ;  /* 0x0000e000ff0ebb82 */ /* 0x000e220000000a00 */
[----:B------:R-:W-:Y:S02]  /*0ff0*/  @!P4 IMAD R19, R17, UR9, RZ ;  /* 0x000000091113cc24 */ /* 0x000fe4000f8e02ff */
[----:B------:R-:W-:Y:S01]  /*1000*/  @!P3 IMAD R9, R9, UR9, RZ ;  /* 0x000000090909bc24 */ /* 0x000fe2000f8e02ff */
[----:B------:R-:W-:Y:S01]  /*1010*/  UIADD3 UR7, UP0, UPT, UR4, UR7, URZ ;  /* 0x0000000704077290 */ /* 0x000fe2000ff1e0ff */
[C---:B------:R-:W-:Y:S01]  /*1020*/  @!P4 IMAD R19, R16.reuse, UR14, R19 ;  /* 0x0000000e1013cc24 */ /* 0x040fe2000f8e0213 */
[----:B------:R-:W3:Y:S02]  /*1030*/  @!P1 LDG.E.64 R22, desc[UR10][R22.64] ;  /* 0x0000000a16169981 */ /* 0x000ee4000c1e1b00 */
[----:B------:R-:W4:Y:S01]  /*1040*/  @!P2 LDC.64 R20, c[0x0][0x380] ;  /* 0x0000e000ff14ab82 */ /* 0x000f220000000a00 */
[----:B------:R-:W-:-:S03]  /*1050*/  @!P4 IMAD.WIDE.U32 R16, R16, UR9, RZ ;  /* 0x000000091010cc25 */ /* 0x000fc6000f8e00ff */
[----:B-1----:R-:W-:Y:S02]  /*1060*/  @!P4 LEA R24, P0, R16, R24, 0x3 ;  /* 0x000000181018c211 */ /* 0x002fe400078018ff */
[----:B------:R-:W-:Y:S01]  /*1070*/  @!P4 IADD3 R19, PT, PT, R17, R19, RZ ;  /* 0x000000131113c210 */ /* 0x000fe20007ffe0ff */
[----:B------:R-:W-:-:S03]  /*1080*/  @!P3 IMAD R9, R8, UR14, R9 ;  /* 0x0000000e0809bc24 */ /* 0x000fc6000f8e0209 */
[----:B------:R-:W-:Y:S01]  /*1090*/  @!P4 LEA.HI.X R25, R16, R25, R19, 0x3, P0 ;  /* 0x000000191019c211 */ /* 0x000fe200000f1c13 */
[----:B------:R-:W-:-:S04]  /*10a0*/  @!P3 IMAD.WIDE.U32 R16, R8, UR9, RZ ;  /* 0x000000090810bc25 */ /* 0x000fc8000f8e00ff */
[----:B------:R-:W-:Y:S01]  /*10b0*/  @!P2 IMAD R7, R7, UR9, RZ ;  /* 0x000000090707ac24 */ /* 0x000fe2000f8e02ff */
[----:B------:R-:W-:Y:S01]  /*10c0*/  UIADD3.X UR8, UPT, UPT, URZ, UR8, URZ, UP0, !UPT ;  /* 0x00000008ff087290 */ /* 0x000fe200087fe4ff */
[----:B------:R-:W-:Y:S01]  /*10d0*/  @!P3 IMAD.IADD R8, R17, 0x1, R9 ;  /* 0x000000011108b824 */ /* 0x000fe200078e0209 */
[----:B------:R-:W5:Y:S01]  /*10e0*/  @!P4 LDG.E.64 R24, desc[UR10][R24.64] ;  /* 0x0000000a1818c981 */ /* 0x000f62000c1e1b00 */
        /* <DEDUP_REMOVED lines=9> */
[----:B------:R-:W-:Y:S02]  /*1180*/  @!P2 LEA.HI.X R21, R6, R21, R17, 0x3, P0 ;  /* 0x000000150615a211 */ /* 0x000fe400000f1c11 */
[----:B------:R-:W-:-:S02]  /*1190*/  ISETP.GE.U32.AND P0, PT, R8, UR12, PT ;  /* 0x0000000c08007c0c */ /* 0x000fc4000bf06070 */
[----:B------:R-:W-:Y:S02]  /*11a0*/  IADD3 R9, PT, PT, R9, R7, RZ ;  /* 0x0000000709097210 */ /* 0x000fe40007ffe0ff */
[----:B------:R-:W4:Y:S02]  /*11b0*/  @!P2 LDG.E.64 R20, desc[UR10][R20.64] ;  /* 0x0000000a1414a981 */ /* 0x000f24000c1e1b00 */
[----:B------:R-:W-:-:S13]  /*11c0*/  ISETP.GE.U32.AND.EX P0, PT, R9, UR13, PT, P0 ;  /* 0x0000000d09007c0c */ /* 0x000fda000bf06100 */
[----:B------:R-:W0:Y:S01]  /*11d0*/  @!P0 LDC.64 R6, c[0x0][0x380] ;  /* 0x0000e000ff068b82 */ /* 0x000e220000000a00 */
[----:B------:R-:W-:Y:S02]  /*11e0*/  @!P0 IMAD R9, R9, UR9, RZ ;  /* 0x0000000909098c24 */ /* 0x000fe4000f8e02ff */
[----:B------:R-:W-:-:S04]  /*11f0*/  @!P0 IMAD.WIDE.U32 R16, R8, UR9, RZ ;  /* 0x0000000908108c25 */ /* 0x000fc8000f8e00ff */
[----:B------:R-:W-:-:S04]  /*1200*/  @!P0 IMAD R9, R8, UR14, R9 ;  /* 0x0000000e08098c24 */ /* 0x000fc8000f8e0209 */
[----:B------:R-:W-:Y:S01]  /*1210*/  @!P0 IMAD.IADD R9, R17, 0x1, R9 ;  /* 0x0000000111098824 */ /* 0x000fe200078e0209 */
        /* <DEDUP_REMOVED lines=14> */
[----:B------:R-:W-:-:S04]  /*1300*/  UIADD3 UR5, UP0, UPT, UR4, UR5, URZ ;  /* 0x0000000504057290 */ /* 0x000fc8000ff1e0ff */
[----:B------:R-:W-:Y:S01]  /*1310*/  IADD3 R3, PT, PT, R7, R17, RZ ;  /* 0x0000001107037210 */ /* 0x000fe20007ffe0ff */
[----:B------:R-:W-:Y:S01]  /*1320*/  UIADD3.X UR6, UPT, UPT, URZ, UR6, URZ, UP0, !UPT ;  /* 0x00000006ff067290 */ /* 0x000fe200087fe4ff */
[----:B------:R-:W-:-:S05]  /*1330*/  IMAD.WIDE.U32 R16, R2, UR5, R10 ;  /* 0x0000000502107c25 */ /* 0x000fca000f8e000a */
[----:B------:R-:W-:Y:S01]  /*1340*/  IMAD R7, R2, UR6, RZ ;  /* 0x0000000602077c24 */ /* 0x000fe2000f8e02ff */
[----:B------:R-:W-:-:S03]  /*1350*/  UIADD3 UR5, UP0, UPT, UR4, UR5, URZ ;  /* 0x0000000504057290 */ /* 0x000fc6000ff1e0ff */
[----:B------:R-:W-:Y:S01]  /*1360*/  IMAD.IADD R17, R17, 0x1, R7 ;  /* 0x0000000111117824 */ /* 0x000fe200078e0207 */
        /* <DEDUP_REMOVED lines=24> */
[----:B----4-:R-:W0:Y:S01]  /*14f0*/  @!P1 LDC.64 R20, c[0x0][0x380] ;  /* 0x0000e000ff149b82 */ /* 0x010e220000000a00 */
[----:B------:R-:W-:Y:S01]  /*1500*/  UIADD3.X UR8, UPT, UPT, URZ, UR6, URZ, UP0, !UPT ;  /* 0x00000006ff087290 */ /* 0x000fe200087fe4ff */
[----:B------:R-:W-:Y:S01]  /*1510*/  ISETP.GE.U32.AND P4, PT, R14, UR12, PT ;  /* 0x0000000c0e007c0c */ /* 0x000fe2000bf86070 */
[----:B------:R-:W-:Y:S01]  /*1520*/  @!P5 IMAD R3, R6, UR14, R3 ;  /* 0x0000000e0603dc24 */ /* 0x000fe2000f8e0203 */
[----:B------:R-:W-:-:S02]  /*1530*/  IADD3 R15, PT, PT, R15, R25, RZ ;  /* 0x000000190f0f7210 */ /* 0x000fc40007ffe0ff */
[----:B------:R-:W-:Y:S01]  /*1540*/  @!P6 IADD3 R23, PT, PT, R19, R23, RZ ;  /* 0x000000171317e210 */ /* 0x000fe20007ffe0ff */
[----:B------:R-:W-:Y:S01]  /*1550*/  UIADD3 UR7, UP0, UPT, UR4, UR5, URZ ;  /* 0x0000000504077290 */ /* 0x000fe2000ff1e0ff */
[----:B------:R-:W-:Y:S01]  /*1560*/  @!P5 IMAD.WIDE.U32 R6, R6, UR9, RZ ;  /* 0x000000090606dc25 */ /* 0x000fe2000f8e00ff */
[----:B------:R-:W-:Y:S02]  /*1570*/  ISETP.GE.U32.AND.EX P4, PT, R15, UR13, PT, P4 ;  /* 0x0000000d0f007c0c */ /* 0x000fe4000bf86140 */
[----:B------:R-:W-:Y:S01]  /*1580*/  @!P6 LEA.HI.X R13, R18, R13, R23, 0x3, P0 ;  /* 0x0000000d120de211 */ /* 0x000fe200000f1c17 */
[C---:B------:R-:W-:Y:S01]  /*1590*/  IMAD R23, R2.reuse, UR8, RZ ;  /* 0x0000000802177c24 */ /* 0x040fe2000f8e02ff */
[----:B------:R-:W-:Y:S01]  /*15a0*/  UIADD3.X UR8, UPT, UPT, URZ, UR8, URZ, UP0, !UPT ;  /* 0x00000008ff087290 */ /* 0x000fe200087fe4ff */
[----:B--2---:R-:W-:Y:S01]  /*15b0*/  IMAD.WIDE.U32 R8, R2, UR5, R10 ;  /* 0x0000000502087c25 */ /* 0x004fe2000f8e000a */
[----:B-1----:R-:W-:-:S03]  /*15c0*/  @!P5 LEA R4, P2, R6, R4, 0x3 ;  /* 0x000000040604d211 */ /* 0x002fc600078418ff */
[----:B------:R-:W-:Y:S01]  /*15d0*/  @!P5 IMAD.IADD R7, R7, 0x1, R3 ;  /* 0x000000010707d824 */ /* 0x000fe200078e0203 */
[----:B------:R-:W-:Y:S01]  /*15e0*/  IADD3 R9, PT, PT, R9, R23, RZ ;  /* 0x0000001709097210 */ /* 0x000fe20007ffe0ff */
[----:B------:R-:W-:Y:S01]  /*15f0*/  IMAD R23, R2, UR8, RZ ;  /* 0x0000000802177c24 */ /* 0x000fe2000f8e02ff */
[----:B------:R-:W-:Y:S01]  /*1600*/  ISETP.GE.U32.AND P3, PT, R8, UR12, PT ;  /* 0x0000000c08007c0c */ /* 0x000fe2000bf66070 */
[----:B------:R-:W-:Y:S01]  /*1610*/  @!P1 IMAD R19, R17, UR9, RZ ;  /* 0x0000000911139c24 */ /* 0x000fe2000f8e02ff */
[----:B------:R-:W-:Y:S01]  /*1620*/  @!P5 LEA.HI.X R5, R6, R5, R7, 0x3, P2 ;  /* 0x000000050605d211 */ /* 0x000fe200010f1c07 */
[----:B------:R-:W-:Y:S01]  /*1630*/  IMAD.WIDE.U32 R6, R2, UR7, R10 ;  /* 0x0000000702067c25 */ /* 0x000fe2000f8e000a */
[----:B------:R-:W-:Y:S01]  /*1640*/  ISETP.GE.U32.AND.EX P3, PT, R9, UR13, PT, P3 ;  /* 0x0000000d09007c0c */ /* 0x000fe2000bf66130 */
[----:B------:R-:W1:Y:S02]  /*1650*/  @!P4 LDC.64 R24, c[0x0][0x380] ;  /* 0x0000e000ff18cb82 */ /* 0x000e640000000a00 */
[----:B------:R-:W-:Y:S01]  /*1660*/  @!P1 IMAD R19, R16, UR14, R19 ;  /* 0x0000000e10139c24 */ /* 0x000fe2000f8e0213 */
[----:B------:R-:W-:Y:S01]  /*1670*/  ISETP.GE.U32.AND P2, PT, R6, UR12, PT ;  /* 0x0000000c06007c0c */ /* 0x000fe2000bf46070 */
[----:B------:R-:W2:Y:S01]  /*1680*/  @!P5 LDG.E.64 R4, desc[UR10][R4.64] ;  /* 0x0000000a0404d981 */ /* 0x000ea2000c1e1b00 */
[----:B------:R-:W-:Y:S01]  /*1690*/  IADD3 R7, PT, PT, R7, R23, RZ ;  /* 0x0000001707077210 */ /* 0x000fe20007ffe0ff */
[----:B------:R-:W-:-:S03]  /*16a0*/  @!P1 IMAD.WIDE.U32 R16, R16, UR9, RZ ;  /* 0x0000000910109c25 */ /* 0x000fc6000f8e00ff */
[----:B------:R-:W-:Y:S01]  /*16b0*/  ISETP.GE.U32.AND.EX P2, PT, R7, UR13, PT, P2 ;  /* 0x0000000d07007c0c */ /* 0x000fe2000bf46120 */
[----:B------:R-:W-:Y:S01]  /*16c0*/  @!P1 IMAD.IADD R19, R17, 0x1, R19 ;  /* 0x0000000111139824 */ /* 0x000fe200078e0213 */
[----:B0-----:R-:W-:-:S04]  /*16d0*/  @!P1 LEA R20, P0, R16, R20, 0x3 ;  /* 0x0000001410149211 */ /* 0x001fc800078018ff */
[----:B------:R-:W-:Y:S02]  /*16e0*/  @!P1 LEA.HI.X R21, R16, R21, R19, 0x3, P0 ;  /* 0x0000001510159211 */ /* 0x000fe400000f1c13 */
[----:B------:R-:W0:Y:S01]  /*16f0*/  @!P3 LDC.64 R16, c[0x0][0x380] ;  /* 0x0000e000ff10bb82 */ /* 0x000e220000000a00 */
[----:B------:R-:W-:Y:S02]  /*1700*/  @!P4 IMAD R19, R15, UR9, RZ ;  /* 0x000000090f13cc24 */ /* 0x000fe4000f8e02ff */
[----:B------:R-:W-:Y:S01]  /*1710*/  @!P3 IMAD R9, R9, UR9, RZ ;  /* 0x000000090909bc24 */ /* 0x000fe2000f8e02ff */
[----:B------:R-:W-:Y:S01]  /*1720*/  UIADD3 UR7, UP0, UPT, UR4, UR7, URZ ;  /* 0x0000000704077290 */ /* 0x000fe2000ff1e0ff */
[C---:B------:R-:W-:Y:S01]  /*1730*/  @!P4 IMAD R19, R14.reuse, UR14, R19 ;  /* 0x0000000e0e13cc24 */ /* 0x040fe2000f8e0213 */
[----:B------:R-:W-:Y:S02]  /*1740*/  P2R R3, PR, RZ, 0x40 ;  /* 0x00000040ff037803 */ /* 0x000fe40000000000 */
[----:B------:R-:W3:Y:S01]  /*1750*/  @!P2 LDC.64 R22, c[0x0][0x380] ;  /* 0x0000e000ff16ab82 */ /* 0x000ee20000000a00 */
[----:B------:R-:W-:Y:S01]  /*1760*/  @!P4 IMAD.WIDE.U32 R14, R14, UR9, RZ ;  /* 0x000000090e0ecc25 */ /* 0x000fe2000f8e00ff */
[----:B------:R-:W4:Y:S02]  /*1770*/  @!P1 LDG.E.64 R20, desc[UR10][R20.64] ;  /* 0x0000000a14149981 */ /* 0x000f24000c1e1b00 */
[----:B-1----:R-:W-:-:S02]  /*1780*/  @!P4 LEA R24, P0, R14, R24, 0x3 ;  /* 0x000000180e18c211 */ /* 0x002fc400078018ff */
[----:B------:R-:W-:Y:S01]  /*1790*/  @!P4 IADD3 R19, PT, PT, R15, R19, RZ ;  /* 0x000000130f13c210 */ /* 0x000fe20007ffe0ff */
[----:B------:R-:W-:-:S03]  /*17a0*/  @!P3 IMAD R9, R8, UR14, R9 ;  /* 0x0000000e0809bc24 */ /* 0x000fc6000f8e0209 */
[----:B------:R-:W-:Y:S01]  /*17b0*/  @!P4 LEA.HI.X R25, R14, R25, R19, 0x3, P0 ;  /* 0x000000190e19c211 */ /* 0x000fe200000f1c13 */
[----:B------:R-:W-:-:S04]  /*17c0*/  @!P3 IMAD.WIDE.U32 R14, R8, UR9, RZ ;  /* 0x00000009080ebc25 */ /* 0x000fc8000f8e00ff */
[----:B------:R-:W-:Y:S01]  /*17d0*/  @!P2 IMAD R7, R7, UR9, RZ ;  /* 0x000000090707ac24 */ /* 0x000fe2000f8e02ff */
[----:B------:R-:W-:Y:S01]  /*17e0*/  @!P3 IADD3 R8, PT, PT, R15, R9, RZ ;  /* 0x000000090f08b210 */ /* 0x000fe20007ffe0ff */
[----:B------:R-:W-:Y:S01]  /*17f0*/  UIADD3.X UR8, UPT, UPT, URZ, UR8, URZ, UP0, !UPT ;  /* 0x00000008ff087290 */ /* 0x000fe200087fe4ff */
[----:B0-----:R-:W-:Y:S01]  /*1800*/  @!P3 LEA R16, P0, R14, R16, 0x3 ;  /* 0x000000100e10b211 */ /* 0x001fe200078018ff */
[C---:B------:R-:W-:Y:S01]  /*1810*/  @!P2 IMAD R15, R6.reuse, UR14, R7 ;  /* 0x0000000e060fac24 */ /* 0x040fe2000f8e0207 */
[----:B------:R-:W5:Y:S01]  /*1820*/  @!P4 LDG.E.64 R24, desc[UR10][R24.64] ;  /* 0x0000000a1818c981 */ /* 0x000f62000c1e1b00 */
[----:B------:R-:W-:Y:S01]  /*1830*/  @!P2 IMAD.WIDE.U32 R6, R6, UR9, RZ ;  /* 0x000000090606ac25 */ /* 0x000fe2000f8e00ff */
[----:B------:R-:W-:-:S03]  /*1840*/  @!P3 LEA.HI.X R17, R14, R17, R8, 0x3, P0 ;  /* 0x000000110e11b211 */ /* 0x000fc600000f1c08 */
[----:B------:R-:W-:Y:S01]  /*1850*/  @!P2 IMAD.IADD R15, R7, 0x1, R15 ;  /* 0x00000001070fa824 */ /* 0x000fe200078e020f */
[----:B---3--:R-:W-:Y:S01]  /*1860*/  @!P2 LEA R22, P0, R6, R22, 0x3 ;  /* 0x000000160616a211 */ /* 0x008fe200078018ff */
[C---:B------:R-:W-:Y:S01]  /*1870*/  IMAD.WIDE.U32 R8, R2.reuse, UR7, R10 ;  /* 0x0000000702087c25 */ /* 0x040fe2000f8e000a */
[----:B------:R-:W3:Y:S03]  /*1880*/  @!P3 LDG.E.64 R16, desc[UR10][R16.64] ;  /* 0x0000000a1010b981 */ /* 0x000ee6000c1e1b00 */
[----:B------:R-:W-:Y:S01]  /*1890*/  IMAD R7, R2, UR8, RZ ;  /* 0x0000000802077c24 */ /* 0x000fe2000f8e02ff */
[----:B------:R-:W-:Y:S02]  /*18a0*/  @!P2 LEA.HI.X R23, R6, R23, R15, 0x3, P0 ;  /* 0x000000170617a211 */ /* 0x000fe400000f1c0f */
[----:B------:R-:W-:Y:S02]  /*18b0*/  ISETP.GE.U32.AND P0, PT, R8, UR12, PT ;  /* 0x0000000c08007c0c */ /* 0x000fe4000bf06070 */
[----:B------:R-:W-:-:S02]  /*18c0*/  IADD3 R9, PT, PT, R9, R7, RZ ;  /* 0x0000000709097210 */ /* 0x000fc40007ffe0ff */
[----:B------:R-:W3:Y:S02]  /*18d0*/  @!P2 LDG.E.64 R22, desc[UR10][R22.64] ;  /* 0x0000000a1616a981 */ /* 0x000ee4000c1e1b00 */
[----:B------:R-:W-:-:S13]  /*18e0*/  ISETP.GE.U32.AND.EX P0, PT, R9, UR13, PT, P0 ;  /* 0x0000000d09007c0c */ /* 0x000fda000bf06100 */
        /* <DEDUP_REMOVED lines=8> */
[----:B------:R-:W3:Y:S09]  /*1970*/  @!P0 LDG.E.64 R8, desc[UR10][R8.64] ;  /* 0x0000000a08088981 */ /* 0x000ef2000c1e1b00 */
[----:B------:R-:W2:Y:S01]  /*1980*/  @!P6 LDG.E.64 R12, desc[UR10][R12.64] ;  /* 0x0000000a0c0ce981 */ /* 0x000ea2000c1e1b00 */
[----:B------:R-:W-:-:S04]  /*1990*/  UIADD3 UR7, UP0, UPT, UR4, UR7, URZ ;  /* 0x0000000704077290 */ /* 0x000fc8000ff1e0ff */
[----:B------:R-:W-:Y:S02]  /*19a0*/  UIADD3.X UR8, UPT, UPT, URZ, UR8, URZ, UP0, !UPT ;  /* 0x00000008ff087290 */ /* 0x000fe400087fe4ff */
[----:B------:R-:W-:Y:S02]  /*19b0*/  UIADD3 UR5, UP0, UPT, UR4, UR7, URZ ;  /* 0x0000000704057290 */ /* 0x000fe4000ff1e0ff */
[C---:B------:R-:W-:Y:S02]  /*19c0*/  IMAD.WIDE.U32 R18, R2.reuse, UR7, R10 ;  /* 0x0000000702127c25 */ /* 0x040fe4000f8e000a */
[----:B------:R-:W-:Y:S02]  /*19d0*/  UIADD3.X UR6, UPT, UPT, URZ, UR8, URZ, UP0, !UPT ;  /* 0x00000008ff067290 */ /* 0x000fe400087fe4ff */
[----:B------:R-:W-:-:S04]  /*19e0*/  IMAD R3, R2, UR8, RZ ;  /* 0x0000000802037c24 */ /* 0x000fc8000f8e02ff */
[----:B------:R-:W-:Y:S02]  /*19f0*/  IMAD.IADD R19, R19, 0x1, R3 ;  /* 0x0000000113137824 */ /* 0x000fe400078e0203 */
[----:B------:R-:W-:-:S04]  /*1a00*/  IMAD.WIDE.U32 R6, R2, UR5, R10 ;  /* 0x0000000502067c25 */ /* 0x000fc8000f8e000a */
[----:B------:R-:W-:Y:S01]  /*1a10*/  IMAD R15, R2, UR6, RZ ;  /* 0x00000006020f7c24 */ /* 0x000fe2000f8e02ff */
[----:B------:R-:W-:-:S04]  /*1a20*/  UIADD3 UR5, UP0, UPT, UR4, UR5, URZ ;  /* 0x0000000504057290 */ /* 0x000fc8000ff1e0ff */
[----:B------:R-:W-:Y:S01]  /*1a30*/  IADD3 R3, PT, PT, R7, R15, RZ ;  /* 0x0000000f07037210 */ /* 0x000fe20007ffe0ff */
[----:B------:R-:W-:Y:S01]  /*1a40*/  UIADD3.X UR6, UPT, UPT, URZ, UR6, URZ, UP0, !UPT ;  /* 0x00000006ff067290 */ /* 0x000fe200087fe4ff */
[----:B------:R-:W-:-:S05]  /*1a50*/  IMAD.WIDE.U32 R14, R2, UR5, R10 ;  /* 0x00000005020e7c25 */ /* 0x000fca000f8e000a */
        /* <DEDUP_REMOVED lines=10> */
[----:B----4-:R2:W-:Y:S06]  /*1b00*/  @!P1 STS.64 [R0], R20 ;  /* 0x0000001400009388 */ /* 0x0105ec0000000a00 */
[----:B0-----:R-:W0:Y:S01]  /*1b10*/  @!P6 LDC.64 R12, c[0x0][0x380] ;  /* 0x0000e000ff0ceb82 */ /* 0x001e220000000a00 */
[----:B------:R-:W-:-:S07]  /*1b20*/  ISETP.GE.U32.AND P1, PT, R14, UR12, PT ;  /* 0x0000000c0e007c0c */ /* 0x000fce000bf26070 */
[----:B-1----:R-:W1:Y:S01]  /*1b30*/  @!P5 LDC.64 R4, c[0x0][0x380] ;  /* 0x0000e000ff04db82 */ /* 0x002e620000000a00 */
[----:B------:R-:W-:Y:S01]  /*1b40*/  ISETP.GE.U32.AND.EX P1, PT, R15, UR13, PT, P1 ;  /* 0x0000000d0f007c0c */ /* 0x000fe2000bf26110 */
[----:B--2---:R-:W-:Y:S01]  /*1b50*/  @!P6 IMAD R21, R19, UR9, RZ ;  /* 0x000000091315ec24 */ /* 0x004fe2000f8e02ff */
[----:B-----5:R2:W-:Y:S03]  /*1b60*/  @!P4 STS.64 [R0], R24 ;  /* 0x000000180000c388 */ /* 0x0205e60000000a00 */
[C---:B------:R-:W-:Y:S01]  /*1b70*/  @!P6 IMAD R21, R18.reuse, UR14, R21 ;  /* 0x0000000e1215ec24 */ /* 0x040fe2000f8e0215 */
[----:B---3--:R3:W-:Y:S01]  /*1b80*/  @!P3 STS.64 [R0], R16 ;  /* 0x000000100000b388 */ /* 0x0087e20000000a00 */
[----:B------:R-:W-:-:S03]  /*1b90*/  @!P6 IMAD.WIDE.U32 R18, R18, UR9, RZ ;  /* 0x000000091212ec25 */ /* 0x000fc6000f8e00ff */
[----:B------:R4:W-:Y:S01]  /*1ba0*/  @!P2 STS.64 [R0], R22 ;  /* 0x000000160000a388 */ /* 0x0009e20000000a00 */
[----:B------:R-:W-:Y:S02]  /*1bb0*/  @!P5 IMAD R3, R3, UR9, RZ ;  /* 0x000000090303dc24 */ /* 0x000fe4000f8e02ff */
[C---:B--2---:R-:W-:Y:S02]  /*1bc0*/  IMAD R25, R2.reuse, UR6, RZ ;  /* 0x0000000602197c24 */ /* 0x044fe4000f8e02ff */
[----:B---3--:R-:W-:Y:S01]  /*1bd0*/  IMAD.WIDE.U32 R16, R2, UR5, R10 ;  /* 0x0000000502107c25 */ /* 0x008fe2000f8e000a */
[----:B------:R-:W-:Y:S01]  /*1be0*/  UIADD3 UR5, UP0, UPT, UR4, UR5, URZ ;  /* 0x0000000504057290 */ /* 0x000fe2000ff1e0ff */
[----:B------:R2:W-:Y:S02]  /*1bf0*/  @!P0 STS.64 [R0], R8 ;  /* 0x0000000800008388 */ /* 0x0005e40000000a00 */
[----:B------:R-:W-:Y:S01]  /*1c00*/  IMAD.IADD R17, R17, 0x1, R25 ;  /* 0x0000000111117824 */ /* 0x000fe200078e0219 */
[----:B------:R-:W-:Y:S01]  /*1c10*/  ISETP.GE.U32.AND P4, PT, R16, UR12, PT ;  /* 0x0000000c10007c0c */ /* 0x000fe2000bf86070 */
[----:B------:R-:W-:Y:S01]  /*1c20*/  UIADD3.X UR8, UPT, UPT, URZ, UR6, URZ, UP0, !UPT ;  /* 0x00000006ff087290 */ /* 0x000fe200087fe4ff */
[----:B----4-:R-:W3:Y:S01]  /*1c30*/  @!P1 LDC.64 R22, c[0x0][0x380] ;  /* 0x0000e000ff169b82 */ /* 0x010ee20000000a00 */
[----:B0-----:R-:W-:Y:S01]  /*1c40*/  @!P6 LEA R12, P0, R18, R12, 0x3 ;  /* 0x0000000c120ce211 */ /* 0x001fe200078018ff */
[C---:B------:R-:W-:Y:S01]  /*1c50*/  @!P5 IMAD R3, R6.reuse, UR14, R3 ;  /* 0x0000000e0603dc24 */ /* 0x040fe2000f8e0203 */
[----:B------:R-:W-:Y:S01]  /*1c60*/  @!P6 IADD3 R21, PT, PT, R19, R21, RZ ;  /* 0x000000151315e210 */ /* 0x000fe20007ffe0ff */
        /* <DEDUP_REMOVED lines=8> */
[----:B------:R-:W-:Y:S01]  /*1cf0*/  @!P5 IADD3 R7, PT, PT, R7, R3, RZ ;  /* 0x000000030707d210 */ /* 0x000fe20007ffe0ff */
[----:B------:R-:W-:Y:S01]  /*1d00*/  IMAD.IADD R9, R9, 0x1, R21 ;  /* 0x0000000109097824 */ /* 0x000fe200078e0215 */
[----:B------:R-:W-:Y:S01]  /*1d10*/  ISETP.GE.U32.AND P3, PT, R8, UR12, PT ;  /* 0x0000000c08007c0c */ /* 0x000fe2000bf66070 */
[----:B------:R-:W-:Y:S01]  /*1d20*/  IMAD R21, R2, UR8, RZ ;  /* 0x0000000802157c24 */ /* 0x000fe2000f8e02ff */
[----:B------:R-:W-:Y:S01]  /*1d30*/  @!P5 LEA.HI.X R5, R6, R5, R7, 0x3, P2 ;  /* 0x000000050605d211 */ /* 0x000fe200010f1c07 */
[----:B------:R-:W-:Y:S01]  /*1d40*/  IMAD.WIDE.U32 R6, R2, UR7, R10 ;  /* 0x0000000702067c25 */ /* 0x000fe2000f8e000a */
[----:B------:R-:W-:Y:S01]  /*1d50*/  ISETP.GE.U32.AND.EX P3, PT, R9, UR13, PT, P3 ;  /* 0x0000000d09007c0c */ /* 0x000fe2000bf66130 */
[----:B------:R-:W0:Y:S02]  /*1d60*/  @!P4 LDC.64 R24, c[0x0][0x380] ;  /* 0x0000e000ff18cb82 */ /* 0x000e240000000a00 */
[----:B------:R-:W-:Y:S01]  /*1d70*/  @!P1 IMAD R19, R15, UR9, RZ ;  /* 0x000000090f139c24 */ /* 0x000fe2000f8e02ff */
[----:B------:R-:W-:Y:S01]  /*1d80*/  ISETP.GE.U32.AND P2, PT, R6, UR12, PT ;  /* 0x0000000c06007c0c */ /* 0x000fe2000bf46070 */
[----:B------:R-:W2:Y:S01]  /*1d90*/  @!P5 LDG.E.64 R4, desc[UR10][R4.64] ;  /* 0x0000000a0404d981 */ /* 0x000ea2000c1e1b00 */
[----:B------:R-:W-:Y:S01]  /*1da0*/  IADD3 R7, PT, PT, R7, R21, RZ ;  /* 0x0000001507077210 */ /* 0x000fe20007ffe0ff */
[----:B------:R-:W-:-:S02]  /*1db0*/  @!P1 IMAD R19, R14, UR14, R19 ;  /* 0x0000000e0e139c24 */ /* 0x000fc4000f8e0213 */
[----:B------:R-:W-:Y:S01]  /*1dc0*/  @!P1 IMAD.WIDE.U32 R14, R14, UR9, RZ ;  /* 0x000000090e0e9c25 */ /* 0x000fe2000f8e00ff */
[----:B------:R-:W-:Y:S02]  /*1dd0*/  ISETP.GE.U32.AND.EX P2, PT, R7, UR13, PT, P2 ;  /* 0x0000000d07007c0c */ /* 0x000fe4000bf46120 */
[----:B---3--:R-:W-:Y:S02]  /*1de0*/  @!P1 LEA R22, P0, R14, R22, 0x3 ;  /* 0x000000160e169211 */ /* 0x008fe400078018ff */
[----:B------:R-:W-:-:S04]  /*1df0*/  @!P1 IADD3 R19, PT, PT, R15, R19, RZ ;  /* 0x000000130f139210 */ /* 0x000fc80007ffe0ff */
[----:B------:R-:W-:Y:S01]  /*1e00*/  @!P1 LEA.HI.X R23, R14, R23, R19, 0x3, P0 ;  /* 0x000000170e179211 */ /* 0x000fe200000f1c13 */
[----:B------:R-:W-:Y:S01]  /*1e10*/  @!P4 IMAD R19, R17, UR9, RZ ;  /* 0x000000091113cc24 */ /* 0x000fe2000f8e02ff */
[----:B------:R-:W1:Y:S03]  /*1e20*/  @!P3 LDC.64 R14, c[0x0][0x380] ;  /* 0x0000e000ff0ebb82 */ /* 0x000e660000000a00 */
[C---:B------:R-:W-:Y:S01]  /*1e30*/  @!P4 IMAD R19, R16.reuse, UR14, R19 ;  /* 0x0000000e1013cc24 */ /* 0x040fe2000f8e0213 */
[----:B------:R-:W-:Y:S01]  /*1e40*/  UIADD3 UR7, UP0, UPT, UR4, UR7, URZ ;  /* 0x0000000704077290 */ /* 0x000fe2000ff1e0ff */
[----:B------:R-:W-:Y:S01]  /*1e50*/  @!P4 IMAD.WIDE.U32 R16, R16, UR9, RZ ;  /* 0x000000091010cc25 */ /* 0x000fe2000f8e00ff */
[----:B------:R-:W-:Y:S01]  /*1e60*/  P2R R3, PR, RZ, 0x40 ;  /* 0x00000040ff037803 */ /* 0x000fe20000000000 */
[----:B------:R-:W3:Y:S01]  /*1e70*/  @!P1 LDG.E.64 R22, desc[UR10][R22.64] ;  /* 0x0000000a16169981 */ /* 0x000ee2000c1e1b00 */
[----:B------:R-:W4:Y:S01]  /*1e80*/  @!P2 LDC.64 R20, c[0x0][0x380] ;  /* 0x0000e000ff14ab82 */ /* 0x000f220000000a00 */
[----:B------:R-:W-:Y:S01]  /*1e90*/  @!P4 IMAD.IADD R19, R17, 0x1, R19 ;  /* 0x000000011113c824 */ /* 0x000fe200078e0213 */
[----:B0-----:R-:W-:Y:S01]  /*1ea0*/  @!P4 LEA R24, P0, R16, R24, 0x3 ;  /* 0x000000181018c211 */ /* 0x001fe200078018ff */
        /* <DEDUP_REMOVED lines=9> */
[----:B-1----:R-:W-:Y:S01]  /*1f40*/  @!P3 LEA R14, P0, R16, R14, 0x3 ;  /* 0x0000000e100eb211 */ /* 0x002fe200078018ff */
        /* <DEDUP_REMOVED lines=2942> */
[----:B0-----:R-:W-:Y:S01]  /*d730*/  @!P1 LEA R22, P0, R14, R22, 0x3 ;  /* 0x000000160e169211 */ /* 0x001fe200078018ff */
[----:B------:R-:W-:-:S03]  /*d740*/  @!P4 IMAD R21, R17, UR9, RZ ;  /* 0x000000091115cc24 */ /* 0x000fc6000f8e02ff */
[----:B------:R-:W-:Y:S02]  /*d750*/  @!P1 LEA.HI.X R23, R14, R23, R19, 0x3, P0 ;  /* 0x000000170e179211 */ /* 0x000fe400000f1c13 */
[----:B------:R-:W0:Y:S01]  /*d760*/  @!P3 LDC.64 R14, c[0x0][0x380] ;  /* 0x0000e000ff0ebb82 */ /* 0x000e220000000a00 */
[C---:B------:R-:W-:Y:S02]  /*d770*/  @!P4 IMAD R21, R16.reuse, UR14, R21 ;  /* 0x0000000e1015cc24 */ /* 0x040fe4000f8e0215 */
[----:B------:R-:W-:Y:S01]  /*d780*/  @!P4 IMAD.WIDE.U32 R16, R16, UR9, RZ ;  /* 0x000000091010cc25 */ /* 0x000fe2000f8e00ff */
[----:B------:R-:W-:Y:S01]  /*d790*/  UIADD3 UR7, UP0, UPT, UR4, UR7, URZ ;  /* 0x0000000704077290 */ /* 0x000fe2000ff1e0ff */
[----:B------:R-:W-:Y:S01]  /*d7a0*/  P2R R3, PR, RZ, 0x40 ;  /* 0x00000040ff037803 */ /* 0x000fe20000000000 */
[----:B------:R-:W3:Y:S02]  /*d7b0*/  @!P1 LDG.E.64 R22, desc[UR10][R22.64] ;  /* 0x0000000a16169981 */ /* 0x000ee4000c1e1b00 */
[----:B------:R-:W4:Y:S01]  /*d7c0*/  @!P2 LDC.64 R18, c[0x0][0x380] ;  /* 0x0000e000ff12ab82 */ /* 0x000f220000000a00 */
[----:B-1----:R-:W-:Y:S01]  /*d7d0*/  @!P4 LEA R24, P0, R16, R24, 0x3 ;  /* 0x000000181018c211 */ /* 0x002fe200078018ff */
[----:B------:R-:W-:Y:S01]  /*d7e0*/  @!P3 IMAD R9, R9, UR9, RZ ;  /* 0x000000090909bc24 */ /* 0x000fe2000f8e02ff */
[----:B------:R-:W-:Y:S01]  /*d7f0*/  @!P4 IADD3 R21, PT, PT, R17, R21, RZ ;  /* 0x000000151115c210 */ /* 0x000fe20007ffe0ff */
[----:B------:R-:W-:-:S02]  /*d800*/  @!P2 IMAD R7, R7, UR9, RZ ;  /* 0x000000090707ac24 */ /* 0x000fc4000f8e02ff */
[----:B------:R-:W-:Y:S01]  /*d810*/  @!P3 IMAD R9, R8, UR14, R9 ;  /* 0x0000000e0809bc24 */ /* 0x000fe2000f8e0209 */
[----:B------:R-:W-:Y:S01]  /*d820*/  @!P4 LEA.HI.X R25, R16, R25, R21, 0x3, P0 ;  /* 0x000000191019c211 */ /* 0x000fe200000f1c15 */
[----:B------:R-:W-:Y:S01]  /*d830*/  @!P3 IMAD.WIDE.U32 R16, R8, UR9, RZ ;  /* 0x000000090810bc25 */ /* 0x000fe2000f8e00ff */
[----:B------:R-:W-:-:S04]  /*d840*/  UIADD3.X UR8, UPT, UPT, URZ, UR8, URZ, UP0, !UPT ;  /* 0x00000008ff087290 */ /* 0x000fc800087fe4ff */
[----:B------:R-:W-:Y:S01]  /*d850*/  @!P3 IADD3 R8, PT, PT, R17, R9, RZ ;  /* 0x000000091108b210 */ /* 0x000fe20007ffe0ff */
[----:B------:R-:W-:Y:S01]  /*d860*/  @!P2 IMAD R17, R6, UR14, R7 ;  /* 0x0000000e0611ac24 */ /* 0x000fe2000f8e0207 */
[----:B------:R-:W5:Y:S01]  /*d870*/  @!P4 LDG.E.64 R24, desc[UR10][R24.64] ;  /* 0x0000000a1818c981 */ /* 0x000f62000c1e1b00 */
[----:B0-----:R-:W-:Y:S01]  /*d880*/  @!P3 LEA R14, P0, R16, R14, 0x3 ;  /* 0x0000000e100eb211 */ /* 0x001fe200078018ff */
[----:B------:R-:W-:-:S03]  /*d890*/  @!P2 IMAD.WIDE.U32 R6, R6, UR9, RZ ;  /* 0x000000090606ac25 */ /* 0x000fc6000f8e00ff */
[----:B------:R-:W-:Y:S01]  /*d8a0*/  @!P3 LEA.HI.X R15, R16, R15, R8, 0x3, P0 ;  /* 0x0000000f100fb211 */ /* 0x000fe200000f1c08 */
[----:B------:R-:W-:Y:S02]  /*d8b0*/  @!P2 IMAD.IADD R17, R7, 0x1, R17 ;  /* 0x000000010711a824 */ /* 0x000fe400078e0211 */
[----:B------:R-:W-:Y:S01]  /*d8c0*/  IMAD.WIDE.U32 R8, R2, UR7, R10 ;  /* 0x0000000702087c25 */ /* 0x000fe2000f8e000a */
[----:B----4-:R-:W-:Y:S02]  /*d8d0*/  @!P2 LEA R18, P0, R6, R18, 0x3 ;  /* 0x000000120612a211 */ /* 0x010fe400078018ff */
[----:B------:R-:W4:Y:S01]  /*d8e0*/  @!P3 LDG.E.64 R14, desc[UR10][R14.64] ;  /* 0x0000000a0e0eb981 */ /* 0x000f22000c1e1b00 */
[----:B------:R-:W-:Y:S01]  /*d8f0*/  IMAD R7, R2, UR8, RZ ;  /* 0x0000000802077c24 */ /* 0x000fe2000f8e02ff */
        /* <DEDUP_REMOVED lines=131> */
[----:B------:R-:W-:-:S04]  /*e130*/  UIADD3 UR5, UP0, UPT, UR4, UR7, URZ ;  /* 0x0000000704057290 */ /* 0x000fc8000ff1e0ff */
[----:B------:R-:W-:Y:S01]  /*e140*/  UIADD3.X UR6, UPT, UPT, URZ, UR8, URZ, UP0, !UPT ;  /* 0x00000008ff067290 */ /* 0x000fe200087fe4ff */
[----:B------:R-:W-:-:S04]  /*e150*/  IMAD.WIDE.U32 R20, R2, UR7, R10 ;  /* 0x0000000702147c25 */ /* 0x000fc8000f8e000a */
[C---:B------:R-:W-:Y:S02]  /*e160*/  IMAD R3, R2.reuse, UR8, RZ ;  /* 0x0000000802037c24 */ /* 0x040fe4000f8e02ff */
[----:B------:R-:W-:-:S04]  /*e170*/  IMAD.WIDE.U32 R6, R2, UR5, R10 ;  /* 0x0000000502067c25 */ /* 0x000fc8000f8e000a */
[----:B------:R-:W-:Y:S01]  /*e180*/  IMAD R15, R2, UR6, RZ ;  /* 0x00000006020f7c24 */ /* 0x000fe2000f8e02ff */
[----:B------:R-:W-:-:S03]  /*e190*/  IADD3 R21, PT, PT, R21, R3, RZ ;  /* 0x0000000315157210 */ /* 0x000fc60007ffe0ff */
[----:B------:R-:W-:Y:S01]  /*e1a0*/  IMAD.IADD R3, R7, 0x1, R15 ;  /* 0x0000000107037824 */ /* 0x000fe200078e020f */
[----:B------:R-:W-:-:S04]  /*e1b0*/  UIADD3 UR5, UP0, UPT, UR4, UR5, URZ ;  /* 0x0000000504057290 */ /* 0x000fc8000ff1e0ff */
[----:B------:R-:W-:-:S06]  /*e1c0*/  UIADD3.X UR6, UPT, UPT, URZ, UR6, URZ, UP0, !UPT ;  /* 0x00000006ff067290 */ /* 0x000fcc00087fe4ff */
[----:B------:R-:W-:Y:S01]  /*e1d0*/  IMAD R7, R2, UR6, RZ ;  /* 0x0000000602077c24 */ /* 0x000fe2000f8e02ff */
[----:B--2---:R0:W-:Y:S01]  /*e1e0*/  @!P6 STS.64 [R0], R12 ;  /* 0x0000000c0000e388 */ /* 0x0041e20000000a00 */
[----:B------:R-:W-:-:S03]  /*e1f0*/  ISETP.GE.U32.AND P6, PT, R20, UR12, PT ;  /* 0x0000000c14007c0c */ /* 0x000fc6000bfc6070 */
[----:B------:R1:W-:Y:S01]  /*e200*/  @!P5 STS.64 [R0], R4 ;  /* 0x000000040000d388 */ /* 0x0003e20000000a00 */
[----:B------:R-:W-:Y:S02]  /*e210*/  ISETP.GE.U32.AND P5, PT, R6, UR12, PT ;  /* 0x0000000c06007c0c */ /* 0x000fe4000bfa6070 */
[----:B------:R-:W-:Y:S02]  /*e220*/  ISETP.GE.U32.AND.EX P6, PT, R21, UR13, PT, P6 ;  /* 0x0000000d15007c0c */ /* 0x000fe4000bfc6160 */
[----:B------:R-:W-:Y:S01]  /*e230*/  ISETP.GE.U32.AND.EX P5, PT, R3, UR13, PT, P5 ;  /* 0x0000000d03007c0c */ /* 0x000fe2000bfa6150 */
[----:B0-----:R-:W-:Y:S01]  /*e240*/  IMAD.WIDE.U32 R12, R2, UR5, R10 ;  /* 0x00000005020c7c25 */ /* 0x001fe2000f8e000a */
[----:B---3--:R0:W-:Y:S01]  /*e250*/  @!P1 STS.64 [R0], R18 ;  /* 0x0000001200009388 */ /* 0x0081e20000000a00 */
[----:B------:R-:W-:Y:S01]  /*e260*/  UIADD3 UR5, UP0, UPT, UR4, UR5, URZ ;  /* 0x0000000504057290 */ /* 0x000fe2000ff1e0ff */
[----:B------:R-:W-:Y:S02]  /*e270*/  ISETP.GE.U32.AND P1, PT, R12, UR12, PT ;  /* 0x0000000c0c007c0c */ /* 0x000fe4000bf26070 */
[----:B------:R-:W-:-:S05]  /*e280*/  IADD3 R13, PT, PT, R13, R7, RZ ;  /* 0x000000070d0d7210 */ /* 0x000fca0007ffe0ff */
[----:B------:R-:W2:Y:S01]  /*e290*/  @!P6 LDC.64 R14, c[0x0][0x380] ;  /* 0x0000e000ff0eeb82 */ /* 0x000ea20000000a00 */
[----:B------:R-:W-:Y:S01]  /*e2a0*/  UIADD3.X UR6, UPT, UPT, URZ, UR6, URZ, UP0, !UPT ;  /* 0x00000006ff067290 */ /* 0x000fe200087fe4ff */
[----:B------:R-:W-:-:S06]  /*e2b0*/  ISETP.GE.U32.AND.EX P1, PT, R13, UR13, PT, P1 ;  /* 0x0000000d0d007c0c */ /* 0x000fcc000bf26110 */
[----:B-1----:R-:W1:Y:S01]  /*e2c0*/  @!P5 LDC.64 R4, c[0x0][0x380] ;  /* 0x0000e000ff04db82 */ /* 0x002e620000000a00 */
[----:B-----5:R3:W-:Y:S01]  /*e2d0*/  @!P4 STS.64 [R0], R24 ;  /* 0x000000180000c388 */ /* 0x0207e20000000a00 */
[C---:B0-----:R-:W-:Y:S01]  /*e2e0*/  IMAD.WIDE.U32 R18, R2.reuse, UR5, R10 ;  /* 0x0000000502127c25 */ /* 0x041fe2000f8e000a */
[----:B------:R-:W-:Y:S02]  /*e2f0*/  UIADD3 UR5, UP0, UPT, UR4, UR5, URZ ;  /* 0x0000000504057290 */ /* 0x000fe4000ff1e0ff */
[----:B----4-:R0:W-:Y:S01]  /*e300*/  @!P3 STS.64 [R0], R16 ;  /* 0x000000100000b388 */ /* 0x0101e20000000a00 */
[----:B------:R-:W-:Y:S01]  /*e310*/  @!P5 IMAD R3, R3, UR9, RZ ;  /* 0x000000090303dc24 */ /* 0x000fe2000f8e02ff */
[----:B------:R-:W-:Y:S01]  /*e320*/  UIADD3.X UR8, UPT, UPT, URZ, UR6, URZ, UP0, !UPT ;  /* 0x00000006ff087290 */ /* 0x000fe200087fe4ff */
[----:B------:R-:W-:Y:S01]  /*e330*/  @!P6 IMAD R21, R21, UR9, RZ ;  /* 0x000000091515ec24 */ /* 0x000fe2000f8e02ff */
[----:B------:R4:W-:Y:S01]  /*e340*/  @!P2 STS.64 [R0], R22 ;  /* 0x000000160000a388 */ /* 0x0009e20000000a00 */
[----:B---3--:R-:W-:Y:S01]  /*e350*/  IMAD R25, R2, UR6, RZ ;  /* 0x0000000602197c24 */ /* 0x008fe2000f8e02ff */
[----:B------:R-:W-:Y:S01]  /*e360*/  ISETP.GE.U32.AND P4, PT, R18, UR12, PT ;  /* 0x0000000c12007c0c */ /* 0x000fe2000bf86070 */
[----:B------:R-:W-:Y:S01]  /*e370*/  @!P5 IMAD R3, R6, UR14, R3 ;  /* 0x0000000e0603dc24 */ /* 0x000fe2000f8e0203 */
[----:B------:R-:W-:-:S02]  /*e380*/  UIADD3 UR7, UP0, UPT, UR4, UR5, URZ ;  /* 0x0000000504077290 */ /* 0x000fc4000ff1e0ff */
[----:B0-----:R-:W-:Y:S01]  /*e390*/  IADD3 R16, PT, PT, R19, R25, RZ ;  /* 0x0000001913107210 */ /* 0x001fe20007ffe0ff */
[----:B------:R-:W-:Y:S01]  /*e3a0*/  @!P5 IMAD.WIDE.U32 R6, R6, UR9, RZ ;  /* 0x000000090606dc25 */ /* 0x000fe2000f8e00ff */
[----:B----4-:R-:W0:Y:S02]  /*e3b0*/  @!P1 LDC.64 R22, c[0x0][0x380] ;  /* 0x0000e000ff169b82 */ /* 0x010e240000000a00 */
[----:B------:R-:W-:Y:S01]  /*e3c0*/  ISETP.GE.U32.AND.EX P4, PT, R16, UR13, PT, P4 ;  /* 0x0000000d10007c0c */ /* 0x000fe2000bf86140 */
[C---:B------:R-:W-:Y:S01]  /*e3d0*/  @!P6 IMAD R17, R20.reuse, UR14, R21 ;  /* 0x0000000e1411ec24 */ /* 0x040fe2000f8e0215 */
[----:B------:R3:W-:Y:S01]  /*e3e0*/  @!P0 STS.64 [R0], R8 ;  /* 0x0000000800008388 */ /* 0x0007e20000000a00 */
[----:B------:R-:W-:Y:S01]  /*e3f0*/  @!P6 IMAD.WIDE.U32 R20, R20, UR9, RZ ;  /* 0x000000091414ec25 */ /* 0x000fe2000f8e00ff */
[----:B-1----:R-:W-:-:S03]  /*e400*/  @!P5 LEA R4, P2, R6, R4, 0x3 ;  /* 0x000000040604d211 */ /* 0x002fc600078418ff */
[----:B------:R-:W-:Y:S01]  /*e410*/  IMAD R19, R2, UR8, RZ ;  /* 0x0000000802137c24 */ /* 0x000fe2000f8e02ff */
[----:B------:R-:W-:Y:S01]  /*e420*/  UIADD3.X UR8, UPT, UPT, URZ, UR8, URZ, UP0, !UPT ;  /* 0x00000008ff087290 */ /* 0x000fe200087fe4ff */
[----:B------:R-:W-:Y:S01]  /*e430*/  @!P5 IADD3 R7, PT, PT, R7, R3, RZ ;  /* 0x000000030707d210 */ /* 0x000fe20007ffe0ff */
[----:B------:R-:W-:Y:S01]  /*e440*/  @!P6 IMAD.IADD R17, R21, 0x1, R17 ;  /* 0x000000011511e824 */ /* 0x000fe200078e0211 */
[----:B--2---:R-:W-:Y:S02]  /*e450*/  @!P6 LEA R14, P0, R20, R14, 0x3 ;  /* 0x0000000e140ee211 */ /* 0x004fe400078018ff */
[----:B------:R-:W1:Y:S01]  /*e460*/  @!P4 LDC.64 R24, c[0x0][0x380] ;  /* 0x0000e000ff18cb82 */ /* 0x000e620000000a00 */
[----:B---3--:R-:W-:Y:S01]  /*e470*/  IMAD.WIDE.U32 R8, R2, UR5, R10 ;  /* 0x0000000502087c25 */ /* 0x008fe2000f8e000a */
[----:B------:R-:W-:Y:S02]  /*e480*/  @!P5 LEA.HI.X R5, R6, R5, R7, 0x3, P2 ;  /* 0x000000050605d211 */ /* 0x000fe400010f1c07 */
[----:B------:R-:W-:Y:S01]  /*e490*/  @!P6 LEA.HI.X R15, R20, R15, R17, 0x3, P0 ;  /* 0x0000000f140fe211 */ /* 0x000fe200000f1c11 */
[----:B------:R-:W-:Y:S01]  /*e4a0*/  IMAD.WIDE.U32 R6, R2, UR7, R10 ;  /* 0x0000000702067c25 */ /* 0x000fe2000f8e000a */
[----:B------:R-:W-:-:S02]  /*e4b0*/  IADD3 R9, PT, PT, R9, R19, RZ ;  /* 0x0000001309097210 */ /* 0x000fc40007ffe0ff */
[----:B------:R-:W-:Y:S01]  /*e4c0*/  ISETP.GE.U32.AND P3, PT, R8, UR12, PT ;  /* 0x0000000c08007c0c */ /* 0x000fe2000bf66070 */
[----:B------:R-:W-:Y:S01]  /*e4d0*/  IMAD R19, R2, UR8, RZ ;  /* 0x0000000802137c24 */ /* 0x000fe2000f8e02ff */
[----:B------:R-:W-:Y:S01]  /*e4e0*/  P2R R3, PR, RZ, 0x40 ;  /* 0x00000040ff037803 */ /* 0x000fe20000000000 */
[----:B------:R-:W-:Y:S01]  /*e4f0*/  @!P1 IMAD R17, R13, UR9, RZ ;  /* 0x000000090d119c24 */ /* 0x000fe2000f8e02ff */
[----:B------:R-:W-:Y:S01]  /*e500*/  ISETP.GE.U32.AND.EX P3, PT, R9, UR13, PT, P3 ;  /* 0x0000000d09007c0c */ /* 0x000fe2000bf66130 */
[----:B------:R-:W-:Y:S01]  /*e510*/  IMAD.IADD R7, R7, 0x1, R19 ;  /* 0x0000000107077824 */ /* 0x000fe200078e0213 */
[----:B------:R-:W-:Y:S01]  /*e520*/  ISETP.GE.U32.AND P2, PT, R6, UR12, PT ;  /* 0x0000000c06007c0c */ /* 0x000fe2000bf46070 */
[C---:B------:R-:W-:Y:S01]  /*e530*/  @!P1 IMAD R17, R12.reuse, UR14, R17 ;  /* 0x0000000e0c119c24 */ /* 0x040fe2000f8e0211 */
[----:B------:R-:W2:Y:S01]  /*e540*/  @!P5 LDG.E.64 R4, desc[UR10][R4.64] ;  /* 0x0000000a0404d981 */ /* 0x000ea2000c1e1b00 */
[----:B------:R-:W-:Y:S01]  /*e550*/  @!P1 IMAD.WIDE.U32 R12, R12, UR9, RZ ;  /* 0x000000090c0c9c25 */ /* 0x000fe2000f8e00ff */
[----:B------:R-:W-:-:S02]  /*e560*/  ISETP.GE.U32.AND.EX P2, PT, R7, UR13, PT, P2 ;  /* 0x0000000d07007c0c */ /* 0x000fc4000bf46120 */
[----:B0-----:R-:W-:Y:S02]  /*e570*/  @!P1 LEA R22, P0, R12, R22, 0x3 ;  /* 0x000000160c169211 */ /* 0x001fe400078018ff */
[----:B------:R-:W-:Y:S01]  /*e580*/  @!P1 IADD3 R17, PT, PT, R13, R17, RZ ;  /* 0x000000110d119210 */ /* 0x000fe20007ffe0ff */
[----:B------:R-:W-:-:S03]  /*e590*/  @!P4 IMAD R21, R16, UR9, RZ ;  /* 0x000000091015cc24 */ /* 0x000fc6000f8e02ff */
[----:B------:R-:W-:Y:S02]  /*e5a0*/  @!P1 LEA.HI.X R23, R12, R23, R17, 0x3, P0 ;  /* 0x000000170c179211 */ /* 0x000fe400000f1c11 */
[----:B------:R-:W0:Y:S01]  /*e5b0*/  @!P3 LDC.64 R12, c[0x0][0x380] ;  /* 0x0000e000ff0cbb82 */ /* 0x000e220000000a00 */
[C---:B------:R-:W-:Y:S02]  /*e5c0*/  @!P4 IMAD R21, R18.reuse, UR14, R21 ;  /* 0x0000000e1215cc24 */ /* 0x040fe4000f8e0215 */
[----:B------:R-:W-:Y:S01]  /*e5d0*/  @!P4 IMAD.WIDE.U32 R18, R18, UR9, RZ ;  /* 0x000000091212cc25 */ /* 0x000fe2000f8e00ff */
[----:B------:R-:W-:Y:S01]  /*e5e0*/  UIADD3 UR7, UP0, UPT, UR4, UR7, URZ ;  /* 0x0000000704077290 */ /* 0x000fe2000ff1e0ff */
[----:B------:R-:W3:Y:S03]  /*e5f0*/  @!P1 LDG.E.64 R22, desc[UR10][R22.64] ;  /* 0x0000000a16169981 */ /* 0x000ee6000c1e1b00 */
        /* <DEDUP_REMOVED lines=8> */
[----:B------:R-:W-:-:S03]  /*e680*/  UIADD3.X UR8, UPT, UPT, URZ, UR8, URZ, UP0, !UPT ;  /* 0x00000008ff087290 */ /* 0x000fc600087fe4ff */
[----:B------:R-:W-:Y:S01]  /*e690*/  @!P3 IMAD.IADD R8, R19, 0x1, R9 ;  /* 0x000000011308b824 */ /* 0x000fe200078e0209 */
[----:B------:R-:W5:Y:S01]  /*e6a0*/  @!P4 LDG.E.64 R24, desc[UR10][R24.64] ;  /* 0x0000000a1818c981 */ /* 0x000f62000c1e1b00 */
[C---:B------:R-:W-:Y:S02]  /*e6b0*/  @!P2 IMAD R19, R6.reuse, UR14, R7 ;  /* 0x0000000e0613ac24 */ /* 0x040fe4000f8e0207 */
[----:B------:R-:W-:Y:S01]  /*e6c0*/  @!P2 IMAD.WIDE.U32 R6, R6, UR9, RZ ;  /* 0x000000090606ac25 */ /* 0x000fe2000f8e00ff */
[----:B0-----:R-:W-:-:S04]  /*e6d0*/  @!P3 LEA R12, P0, R18, R12, 0x3 ;  /* 0x0000000c120cb211 */ /* 0x001fc800078018ff */
        /* <DEDUP_REMOVED lines=29> */
[----:B------:R-:W-:-:S05]  /*e8b0*/  IMAD R19, R2, UR5, RZ ;  /* 0x0000000502137c24 */ /* 0x000fca000f8e02ff */
[----:B------:R-:W-:Y:S01]  /*e8c0*/  IADD3 R3, PT, PT, R7, R19, RZ ;  /* 0x0000001307037210 */ /* 0x000fe20007ffe0ff */
[----:B------:R-:W-:-:S04]  /*e8d0*/  UIADD3 UR6, UP0, UPT, UR4, UR6, URZ ;  /* 0x0000000604067290 */ /* 0x000fc8000ff1e0ff */
[----:B------:R-:W-:-:S06]  /*e8e0*/  UIADD3.X UR5, UPT, UPT, URZ, UR5, URZ, UP0, !UPT ;  /* 0x00000005ff057290 */ /* 0x000fcc00087fe4ff */
[----:B------:R-:W-:Y:S01]  /*e8f0*/  IMAD R7, R2, UR5, RZ ;  /* 0x0000000502077c24 */ /* 0x000fe2000f8e02ff */
[----:B--2---:R0:W-:Y:S01]  /*e900*/  @!P6 STS.64 [R0], R14 ;  /* 0x0000000e0000e388 */ /* 0x0041e20000000a00 */
[----:B------:R-:W-:-:S04]  /*e910*/  ISETP.GE.U32.AND P6, PT, R20, UR12, PT ;  /* 0x0000000c14007c0c */ /* 0x000fc8000bfc6070 */
[----:B------:R-:W-:Y:S01]  /*e920*/  ISETP.GE.U32.AND.EX P6, PT, R21, UR13, PT, P6 ;  /* 0x0000000d15007c0c */ /* 0x000fe2000bfc6160 */
[----:B------:R1:W-:Y:S01]  /*e930*/  @!P5 STS.64 [R0], R4 ;  /* 0x000000040000d388 */ /* 0x0003e20000000a00 */
[----:B------:R-:W-:-:S04]  /*e940*/  ISETP.GE.U32.AND P5, PT, R6, UR12, PT ;  /* 0x0000000c06007c0c */ /* 0x000fc8000bfa6070 */
[----:B------:R-:W-:-:S07]  /*e950*/  ISETP.GE.U32.AND.EX P5, PT, R3, UR13, PT, P5 ;  /* 0x0000000d03007c0c */ /* 0x000fce000bfa6150 */
[----:B------:R-:W2:Y:S01]  /*e960*/  @!P6 LDC.64 R18, c[0x0][0x380] ;  /* 0x0000e000ff12eb82 */ /* 0x000ea20000000a00 */
[----:B0-----:R-:W-:Y:S01]  /*e970*/  IMAD.WIDE.U32 R14, R2, UR6, R10 ;  /* 0x00000006020e7c25 */ /* 0x001fe2000f8e000a */
[----:B------:R-:W-:Y:S01]  /*e980*/  UIADD3 UR6, UP0, UPT, UR4, UR6, URZ ;  /* 0x0000000604067290 */ /* 0x000fe2000ff1e0ff */
[----:B---3--:R0:W-:Y:S05]  /*e990*/  @!P1 STS.64 [R0], R22 ;  /* 0x0000001600009388 */ /* 0x0081ea0000000a00 */
[----:B-1----:R-:W1:Y:S01]  /*e9a0*/  @!P5 LDC.64 R4, c[0x0][0x380] ;  /* 0x0000e000ff04db82 */ /* 0x002e620000000a00 */
[----:B------:R-:W-:Y:S01]  /*e9b0*/  ISETP.GE.U32.AND P1, PT, R14, UR12, PT ;  /* 0x0000000c0e007c0c */ /* 0x000fe2000bf26070 */
[----:B------:R-:W-:Y:S01]  /*e9c0*/  UIADD3.X UR5, UPT, UPT, URZ, UR5, URZ, UP0, !UPT ;  /* 0x00000005ff057290 */ /* 0x000fe200087fe4ff */
[----:B------:R-:W-:Y:S01]  /*e9d0*/  IADD3 R15, PT, PT, R15, R7, RZ ;  /* 0x000000070f0f7210 */ /* 0x000fe20007ffe0ff */
[----:B-----5:R3:W-:Y:S01]  /*e9e0*/  @!P4 STS.64 [R0], R24 ;  /* 0x000000180000c388 */ /* 0x0207e20000000a00 */
[----:B0-----:R-:W-:-:S02]  /*e9f0*/  @!P6 IMAD R23, R21, UR9, RZ ;  /* 0x000000091517ec24 */ /* 0x001fc4000f8e02ff */
[----:B------:R-:W-:Y:S01]  /*ea00*/  ISETP.GE.U32.AND.EX P1, PT, R15, UR13, PT, P1 ;  /* 0x0000000d0f007c0c */ /* 0x000fe2000bf26110 */
[----:B----4-:R0:W-:Y:S01]  /*ea10*/  @!P3 STS.64 [R0], R12 ;  /* 0x0000000c0000b388 */ /* 0x0101e20000000a00 */
[C---:B------:R-:W-:Y:S02]  /*ea20*/  @!P6 IMAD R23, R20.reuse, UR14, R23 ;  /* 0x0000000e1417ec24 */ /* 0x040fe4000f8e0217 */
[----:B------:R-:W-:-:S04]  /*ea30*/  @!P6 IMAD.WIDE.U32 R20, R20, UR9, RZ ;  /* 0x000000091414ec25 */ /* 0x000fc8000f8e00ff */
[C---:B---3--:R-:W-:Y:S02]  /*ea40*/  IMAD R25, R2.reuse, UR5, RZ ;  /* 0x0000000502197c24 */ /* 0x048fe4000f8e02ff */
[----:B0-----:R-:W-:Y:S01]  /*ea50*/  IMAD.WIDE.U32 R12, R2, UR6, R10 ;  /* 0x00000006020c7c25 */ /* 0x001fe2000f8e000a */
[----:B------:R-:W-:Y:S01]  /*ea60*/  UIADD3 UR6, UP0, UPT, UR4, UR6, URZ ;  /* 0x0000000604067290 */ /* 0x000fe2000ff1e0ff */
[----:B------:R0:W-:Y:S02]  /*ea70*/  @!P2 STS.64 [R0], R16 ;  /* 0x000000100000a388 */ /* 0x0001e40000000a00 */
[----:B------:R-:W-:Y:S01]  /*ea80*/  @!P5 IMAD R3, R3, UR9, RZ ;  /* 0x000000090303dc24 */ /* 0x000fe2000f8e02ff */
[----:B------:R-:W-:Y:S01]  /*ea90*/  ISETP.GE.U32.AND P3, PT, R12, UR12, PT ;  /* 0x0000000c0c007c0c */ /* 0x000fe2000bf66070 */
[----:B------:R3:W-:Y:S01]  /*eaa0*/  @!P0 STS.64 [R0], R8 ;  /* 0x0000000800008388 */ /* 0x0007e20000000a00 */
[----:B------:R-:W-:Y:S01]  /*eab0*/  UIADD3.X UR8, UPT, UPT, URZ, UR5, URZ, UP0, !UPT ;  /* 0x00000005ff087290 */ /* 0x000fe200087fe4ff */
[----:B------:R-:W-:Y:S01]  /*eac0*/  IADD3 R13, PT, PT, R13, R25, RZ ;  /* 0x000000190d0d7210 */ /* 0x000fe20007ffe0ff */
[----:B------:R-:W-:Y:S01]  /*ead0*/  @!P6 IMAD.IADD R23, R21, 0x1, R23 ;  /* 0x000000011517e824 */ /* 0x000fe200078e0217 */
[----:B--2---:R-:W-:Y:S01]  /*eae0*/  @!P6 LEA R18, P0, R20, R18, 0x3 ;  /* 0x000000121412e211 */ /* 0x004fe200078018ff */
[C---:B------:R-:W-:Y:S01]  /*eaf0*/  @!P5 IMAD R3, R6.reuse, UR14, R3 ;  /* 0x0000000e0603dc24 */ /* 0x040fe2000f8e0203 */
[----:B------:R-:W-:Y:S01]  /*eb00*/  UIADD3 UR5, UP0, UPT, UR4, UR6, URZ ;  /* 0x0000000604057290 */ /* 0x000fe2000ff1e0ff */
[----:B------:R-:W-:Y:S01]  /*eb10*/  @!P5 IMAD.WIDE.U32 R6, R6, UR9, RZ ;  /* 0x000000090606dc25 */ /* 0x000fe2000f8e00ff */
[----:B------:R-:W-:Y:S01]  /*eb20*/  ISETP.GE.U32.AND.EX P3, PT, R13, UR13, PT, P3 ;  /* 0x0000000d0d007c0c */ /* 0x000fe2000bf66130 */
[----:B0-----:R-:W0:Y:S01]  /*eb30*/  @!P1 LDC.64 R16, c[0x0][0x380] ;  /* 0x0000e000ff109b82 */ /* 0x001e220000000a00 */
[----:B------:R-:W-:Y:S01]  /*eb40*/  @!P6 LEA.HI.X R19, R20, R19, R23, 0x3, P0 ;  /* 0x000000131413e211 */ /* 0x000fe200000f1c17 */
[C---:B------:R-:W-:Y:S01]  /*eb50*/  IMAD R23, R2.reuse, UR8, RZ ;  /* 0x0000000802177c24 */ /* 0x040fe2000f8e02ff */
[----:B------:R-:W-:Y:S01]  /*eb60*/  UIADD3.X UR8, UPT, UPT, URZ, UR8, URZ, UP0, !UPT ;  /* 0x00000008ff087290 */ /* 0x000fe200087fe4ff */
[----:B---3--:R-:W-:Y:S01]  /*eb70*/  IMAD.WIDE.U32 R8, R2, UR6, R10 ;  /* 0x0000000602087c25 */ /* 0x008fe2000f8e000a */
[----:B-1----:R-:W-:-:S02]  /*eb80*/  @!P5 LEA R4, P2, R6, R4, 0x3 ;  /* 0x000000040604d211 */ /* 0x002fc400078418ff */
[----:B------:R-:W-:Y:S02]  /*eb90*/  @!P5 IADD3 R7, PT, PT, R7, R3, RZ ;  /* 0x000000030707d210 */ /* 0x000fe40007ffe0ff */
[----:B------:R-:W-:Y:S01]  /*eba0*/  IADD3 R9, PT, PT, R9, R23, RZ ;  /* 0x0000001709097210 */ /* 0x000fe20007ffe0ff */
[----:B------:R-:W-:Y:S01]  /*ebb0*/  IMAD R23, R2, UR8, RZ ;  /* 0x0000000802177c24 */ /* 0x000fe2000f8e02ff */
[----:B------:R-:W-:Y:S01]  /*ebc0*/  @!P5 LEA.HI.X R5, R6, R5, R7, 0x3, P2 ;  /* 0x000000050605d211 */ /* 0x000fe200010f1c07 */
[----:B------:R-:W-:Y:S01]  /*ebd0*/  IMAD.WIDE.U32 R6, R2, UR5, R10 ;  /* 0x0000000502067c25 */ /* 0x000fe2000f8e000a */
[----:B------:R-:W-:Y:S01]  /*ebe0*/  ISETP.GE.U32.AND P4, PT, R8, UR12, PT ;  /* 0x0000000c08007c0c */ /* 0x000fe2000bf86070 */
[----:B------:R-:W1:Y:S03]  /*ebf0*/  @!P3 LDC.64 R24, c[0x0][0x380] ;  /* 0x0000e000ff18bb82 */ /* 0x000e660000000a00 */
[----:B------:R-:W-:Y:S01]  /*ec00*/  ISETP.GE.U32.AND.EX P4, PT, R9, UR13, PT, P4 ;  /* 0x0000000d09007c0c */ /* 0x000fe2000bf86140 */
[----:B------:R-:W-:Y:S01]  /*ec10*/  @!P1 IMAD R21, R15, UR9, RZ ;  /* 0x000000090f159c24 */ /* 0x000fe2000f8e02ff */
[----:B------:R-:W-:Y:S01]  /*ec20*/  ISETP.GE.U32.AND P2, PT, R6, UR12, PT ;  /* 0x0000000c06007c0c */ /* 0x000fe2000bf46070 */
[----:B------:R-:W2:Y:S01]  /*ec30*/  @!P5 LDG.E.64 R4, desc[UR10][R4.64] ;  /* 0x0000000a0404d981 */ /* 0x000ea2000c1e1b00 */
[----:B------:R-:W-:Y:S01]  /*ec40*/  IADD3 R7, PT, PT, R7, R23, RZ ;  /* 0x0000001707077210 */ /* 0x000fe20007ffe0ff */
[----:B------:R-:W-:-:S03]  /*ec50*/  @!P1 IMAD R21, R14, UR14, R21 ;  /* 0x0000000e0e159c24 */ /* 0x000fc6000f8e0215 */
[----:B------:R-:W-:Y:S01]  /*ec60*/  ISETP.GE.U32.AND.EX P2, PT, R7, UR13, PT, P2 ;  /* 0x0000000d07007c0c */ /* 0x000fe2000bf46120 */
[----:B------:R-:W-:-:S04]  /*ec70*/  @!P1 IMAD.WIDE.U32 R14, R14, UR9, RZ ;  /* 0x000000090e0e9c25 */ /* 0x000fc8000f8e00ff */
[----:B------:R-:W-:Y:S01]  /*ec80*/  @!P1 IMAD.IADD R21, R15, 0x1, R21 ;  /* 0x000000010f159824 */ /* 0x000fe200078e0215 */
[C---:B0-----:R-:W-:Y:S01]  /*ec90*/  @!P1 LEA R16, P0, R14.reuse, R16, 0x3 ;  /* 0x000000100e109211 */ /* 0x041fe200078018ff */
[----:B------:R-:W0:Y:S01]  /*eca0*/  @!P4 LDC.64 R22, c[0x0][0x380] ;  /* 0x0000e000ff16cb82 */ /* 0x000e220000000a00 */
[----:B------:R-:W-:Y:S02]  /*ecb0*/  @!P3 IMAD R15, R13, UR9, RZ ;  /* 0x000000090d0fbc24 */ /* 0x000fe4000f8e02ff */
[----:B------:R-:W-:Y:S02]  /*ecc0*/  @!P1 LEA.HI.X R17, R14, R17, R21, 0x3, P0 ;  /* 0x000000110e119211 */ /* 0x000fe400000f1c15 */
[C---:B------:R-:W-:Y:S02]  /*ecd0*/  @!P3 IMAD R15, R12.reuse, UR14, R15 ;  /* 0x0000000e0c0fbc24 */ /* 0x040fe4000f8e020f */
[----:B------:R-:W-:Y:S01]  /*ece0*/  @!P3 IMAD.WIDE.U32 R12, R12, UR9, RZ ;  /* 0x000000090c0cbc25 */ /* 0x000fe2000f8e00ff */
[----:B------:R-:W3:Y:S01]  /*ecf0*/  @!P2 LDC.64 R20, c[0x0][0x380] ;  /* 0x0000e000ff14ab82 */ /* 0x000ee20000000a00 */
[----:B------:R-:W-:Y:S01]  /*ed00*/  UIADD3 UR5, UP0, UPT, UR4, UR5, URZ ;  /* 0x0000000504057290 */ /* 0x000fe2000ff1e0ff */
[----:B------:R-:W-:Y:S01]  /*ed10*/  P2R R3, PR, RZ, 0x40 ;  /* 0x00000040ff037803 */ /* 0x000fe20000000000 */
[----:B------:R-:W-:Y:S01]  /*ed20*/  @!P4 IMAD R9, R9, UR9, RZ ;  /* 0x000000090909cc24 */ /* 0x000fe2000f8e02ff */
[----:B-1----:R-:W-:Y:S01]  /*ed30*/  @!P3 LEA R24, P0, R12, R24, 0x3 ;  /* 0x000000180c18b211 */ /* 0x002fe200078018ff */
[----:B------:R-:W-:Y:S01]  /*ed40*/  @!P2 IMAD R7, R7, UR9, RZ ;  /* 0x000000090707ac24 */ /* 0x000fe2000f8e02ff */
[----:B------:R-:W-:Y:S01]  /*ed50*/  @!P3 IADD3 R15, PT, PT, R13, R15, RZ ;  /* 0x0000000f0d0fb210 */ /* 0x000fe20007ffe0ff */
[----:B------:R-:W-:Y:S01]  /*ed60*/  @!P4 IMAD R9, R8, UR14, R9 ;  /* 0x0000000e0809cc24 */ /* 0x000fe2000f8e0209 */
[----:B------:R-:W4:Y:S02]  /*ed70*/  @!P1 LDG.E.64 R16, desc[UR10][R16.64] ;  /* 0x0000000a10109981 */ /* 0x000f24000c1e1b00 */
[----:B------:R-:W-:Y:S01]  /*ed80*/  @!P3 LEA.HI.X R25, R12, R25, R15, 0x3, P0 ;  /* 0x000000190c19b211 */ /* 0x000fe200000f1c0f */
[----:B------:R-:W-:Y:S01]  /*ed90*/  @!P4 IMAD.WIDE.U32 R12, R8, UR9, RZ ;  /* 0x00000009080ccc25 */ /* 0x000fe2000f8e00ff */
[----:B------:R-:W-:-:S04]  /*eda0*/  UIADD3.X UR8, UPT, UPT, URZ, UR8, URZ, UP0, !UPT ;  /* 0x00000008ff087290 */ /* 0x000fc800087fe4ff */
[----:B------:R-:W-:Y:S01]  /*edb0*/  @!P4 IADD3 R8, PT, PT, R13, R9, RZ ;  /* 0x000000090d08c210 */ /* 0x000fe20007ffe0ff */
[----:B------:R-:W-:Y:S01]  /*edc0*/  @!P2 IMAD R13, R6, UR14, R7 ;  /* 0x0000000e060dac24 */ /* 0x000fe2000f8e0207 */
[----:B0-----:R-:W-:Y:S01]  /*edd0*/  @!P4 LEA R22, P0, R12, R22, 0x3 ;  /* 0x000000160c16c211 */ /* 0x001fe200078018ff */
[----:B------:R-:W-:Y:S01]  /*ede0*/  @!P2 IMAD.WIDE.U32 R6, R6, UR9, RZ ;  /* 0x000000090606ac25 */ /* 0x000fe2000f8e00ff */
[----:B------:R-:W5:Y:S02]  /*edf0*/  @!P3 LDG.E.64 R24, desc[UR10][R24.64] ;  /* 0x0000000a1818b981 */ /* 0x000f64000c1e1b00 */
[----:B------:R-:W-:Y:S01]  /*ee00*/  @!P4 LEA.HI.X R23, R12, R23, R8, 0x3, P0 ;  /* 0x000000170c17c211 */ /* 0x000fe200000f1c08 */
[----:B------:R-:W-:Y:S01]  /*ee10*/  IMAD.WIDE.U32 R8, R2, UR5, R10 ;  /* 0x0000000502087c25 */ /* 0x000fe2000f8e000a */
[----:B------:R-:W-:Y:S02]  /*ee20*/  @!P2 IADD3 R13, PT, PT, R7, R13, RZ ;  /* 0x0000000d070da210 */ /* 0x000fe40007ffe0ff */
[----:B---3--:R-:W-:Y:S01]  /*ee30*/  @!P2 LEA R20, P0, R6, R20, 0x3 ;  /* 0x000000140614a211 */ /* 0x008fe200078018ff */
[----:B------:R-:W-:Y:S01]  /*ee40*/  IMAD R7, R2, UR8, RZ ;  /* 0x0000000802077c24 */ /* 0x000fe2000f8e02ff */
[----:B------:R-:W3:Y:S02]  /*ee50*/  @!P4 LDG.E.64 R22, desc[UR10][R22.64] ;  /* 0x0000000a1616c981 */ /* 0x000ee4000c1e1b00 */
[----:B------:R-:W-:Y:S01]  /*ee60*/  @!P2 LEA.HI.X R21, R6, R21, R13, 0x3, P0 ;  /* 0x000000150615a211 */ /* 0x000fe200000f1c0d */
[----:B------:R-:W-:Y:S01]  /*ee70*/  IMAD.IADD R9, R9, 0x1, R7 ;  /* 0x0000000109097824 */ /* 0x000fe200078e0207 */
[----:B------:R-:W-:-:S04]  /*ee80*/  ISETP.GE.U32.AND P0, PT, R8, UR12, PT ;  /* 0x0000000c08007c0c */ /* 0x000fc8000bf06070 */
[----:B------:R-:W-:Y:S01]  /*ee90*/  ISETP.GE.U32.AND.EX P0, PT, R9, UR13, PT, P0 ;  /* 0x0000000d09007c0c */ /* 0x000fe2000bf06100 */
[----:B------:R-:W3:-:S12]  /*eea0*/  @!P2 LDG.E.64 R20, desc[UR10][R20.64] ;  /* 0x0000000a1414a981 */ /* 0x000ed8000c1e1b00 */
[----:B------:R-:W0:Y:S01]  /*eeb0*/  @!P0 LDC.64 R6, c[0x0][0x380] ;  /* 0x0000e000ff068b82 */ /* 0x000e220000000a00 */
[----:B------:R-:W-:-:S04]  /*eec0*/  @!P0 IMAD R9, R9, UR9, RZ ;  /* 0x0000000909098c24 */ /* 0x000fc8000f8e02ff */
[C---:B------:R-:W-:Y:S02]  /*eed0*/  @!P0 IMAD R13, R8.reuse, UR14, R9 ;  /* 0x0000000e080d8c24 */ /* 0x040fe4000f8e0209 */
[----:B------:R-:W-:-:S05]  /*eee0*/  @!P0 IMAD.WIDE.U32 R8, R8, UR9, RZ ;  /* 0x0000000908088c25 */ /* 0x000fca000f8e00ff */
[----:B------:R-:W-:Y:S02]  /*eef0*/  @!P0 IADD3 R9, PT, PT, R9, R13, RZ ;  /* 0x0000000d09098210 */ /* 0x000fe40007ffe0ff */
[----:B0-----:R-:W-:-:S04]  /*ef00*/  @!P0 LEA R6, P6, R8, R6, 0x3 ;  /* 0x0000000608068211 */ /* 0x001fc800078c18ff */
[----:B------:R-:W-:Y:S02]  /*ef10*/  @!P0 LEA.HI.X R7, R8, R7, R9, 0x3, P6 ;  /* 0x0000000708078211 */ /* 0x000fe400030f1c09 */
[----:B------:R-:W-:Y:S01]  /*ef20*/  ISETP.NE.AND P6, PT, R3, RZ, PT ;  /* 0x000000ff0300720c */ /* 0x000fe20003fc5270 */
[----:B------:R-:W-:-:S03]  /*ef30*/  UIADD3 UR5, UP0, UPT, UR4, UR5, URZ ;  /* 0x0000000504057290 */ /* 0x000fc6000ff1e0ff */
[----:B------:R-:W3:Y:S09]  /*ef40*/  @!P0 LDG.E.64 R6, desc[UR10][R6.64] ;  /* 0x0000000a06068981 */ /* 0x000ef2000c1e1b00 */
[----:B------:R-:W2:Y:S01]  /*ef50*/  @!P6 LDG.E.64 R18, desc[UR10][R18.64] ;  /* 0x0000000a1212e981 */ /* 0x000ea2000c1e1b00 */
[----:B------:R-:W-:Y:S01]  /*ef60*/  UIADD3.X UR8, UPT, UPT, URZ, UR8, URZ, UP0, !UPT ;  /* 0x00000008ff087290 */ /* 0x000fe200087fe4ff */
[----:B------:R-:W-:-:S05]  /*ef70*/  IMAD.WIDE.U32 R12, R2, UR5, R10 ;  /* 0x00000005020c7c25 */ /* 0x000fca000f8e000a */
[----:B------:R-:W-:-:S05]  /*ef80*/  IMAD R3, R2, UR8, RZ ;  /* 0x0000000802037c24 */ /* 0x000fca000f8e02ff */
[----:B------:R-:W-:Y:S01]  /*ef90*/  IADD3 R13, PT, PT, R13, R3, RZ ;  /* 0x000000030d0d7210 */ /* 0x000fe20007ffe0ff */
[----:B------:R-:W-:-:S04]  /*efa0*/  UIADD3 UR5, UP0, UPT, UR4, UR5, URZ ;  /* 0x0000000504057290 */ /* 0x000fc8000ff1e0ff */
[----:B------:R-:W-:Y:S02]  /*efb0*/  UIADD3.X UR8, UPT, UPT, URZ, UR8, URZ, UP0, !UPT ;  /* 0x00000008ff087290 */ /* 0x000fe400087fe4ff */
[----:B------:R-:W-:Y:S01]  /*efc0*/  IMAD.WIDE.U32 R14, R2, UR5, R10 ;  /* 0x00000005020e7c25 */ /* 0x000fe2000f8e000a */
[----:B------:R-:W-:-:S03]  /*efd0*/  UIADD3 UR5, UP0, UPT, UR4, UR5, URZ ;  /* 0x0000000504057290 */ /* 0x000fc6000ff1e0ff */
[----:B------:R-:W-:Y:S01]  /*efe0*/  IMAD R3, R2, UR8, RZ ;  /* 0x0000000802037c24 */ /* 0x000fe2000f8e02ff */
[----:B------:R-:W-:-:S04]  /*eff0*/  UIADD3.X UR8, UPT, UPT, URZ, UR8, URZ, UP0, !UPT ;  /* 0x00000008ff087290 */ /* 0x000fc800087fe4ff */
[----:B------:R-:W-:Y:S02]  /*f000*/  IADD3 R3, PT, PT, R15, R3, RZ ;  /* 0x000000030f037210 */ /* 0x000fe40007ffe0ff */
[----:B------:R-:W-:Y:S01]  /*f010*/  IMAD R27, R2, UR8, RZ ;  /* 0x00000008021b7c24 */ /* 0x000fe2000f8e02ff */
[----:B--2---:R0:W-:Y:S01]  /*f020*/  @!P6 STS.64 [R0], R18 ;  /* 0x000000120000e388 */ /* 0x0041e20000000a00 */
[----:B------:R-:W-:-:S04]  /*f030*/  ISETP.GE.U32.AND P6, PT, R12, UR12, PT ;  /* 0x0000000c0c007c0c */ /* 0x000fc8000bfc6070 */
[----:B------:R-:W-:Y:S01]  /*f040*/  ISETP.GE.U32.AND.EX P6, PT, R13, UR13, PT, P6 ;  /* 0x0000000d0d007c0c */ /* 0x000fe2000bfc6160 */
[----:B------:R1:W-:Y:S01]  /*f050*/  @!P5 STS.64 [R0], R4 ;  /* 0x000000040000d388 */ /* 0x0003e20000000a00 */
[----:B------:R-:W-:-:S11]  /*f060*/  ISETP.GE.U32.AND P5, PT, R14, UR12, PT ;  /* 0x0000000c0e007c0c */ /* 0x000fd6000bfa6070 */
[----:B------:R-:W2:Y:S01]  /*f070*/  @!P6 LDC.64 R8, c[0x0][0x380] ;  /* 0x0000e000ff08eb82 */ /* 0x000ea20000000a00 */
[----:B------:R-:W-:Y:S01]  /*f080*/  ISETP.GE.U32.AND.EX P5, PT, R3, UR13, PT, P5 ;  /* 0x0000000d03007c0c */ /* 0x000fe2000bfa6150 */
[----:B0-----:R-:W-:Y:S01]  /*f090*/  IMAD.WIDE.U32 R18, R2, UR5, R10 ;  /* 0x0000000502127c25 */ /* 0x001fe2000f8e000a */
[----:B------:R-:W-:-:S03]  /*f0a0*/  UIADD3 UR5, UP0, UPT, UR4, UR5, URZ ;  /* 0x0000000504057290 */ /* 0x000fc6000ff1e0ff */
[----:B------:R-:W-:Y:S01]  /*f0b0*/  @!P6 IMAD R15, R13, UR9, RZ ;  /* 0x000000090d0fec24 */ /* 0x000fe2000f8e02ff */
[----:B------:R-:W-:Y:S01]  /*f0c0*/  UIADD3.X UR8, UPT, UPT, URZ, UR8, URZ, UP0, !UPT ;  /* 0x00000008ff087290 */ /* 0x000fe200087fe4ff */
[----:B----4-:R0:W-:Y:S02]  /*f0d0*/  @!P1 STS.64 [R0], R16 ;  /* 0x0000001000009388 */ /* 0x0101e40000000a00 */
[C---:B------:R-:W-:Y:S02]  /*f0e0*/  @!P6 IMAD R15, R12.reuse, UR14, R15 ;  /* 0x0000000e0c0fec24 */ /* 0x040fe4000f8e020f */
[----:B------:R-:W-:Y:S01]  /*f0f0*/  @!P6 IMAD.WIDE.U32 R12, R12, UR9, RZ ;  /* 0x000000090c0cec25 */ /* 0x000fe2000f8e00ff */
[----:B------:R-:W-:Y:S01]  /*f100*/  ISETP.GE.U32.AND P1, PT, R18, UR12, PT ;  /* 0x0000000c12007c0c */ /* 0x000fe2000bf26070 */
[----:B------:R-:W-:Y:S01]  /*f110*/  UIADD3 UR7, UP0, UPT, UR4, UR5, URZ ;  /* 0x0000000504077290 */ /* 0x000fe2000ff1e0ff */
[----:B-1----:R-:W1:Y:S01]  /*f120*/  @!P5 LDC.64 R4, c[0x0][0x380] ;  /* 0x0000e000ff04db82 */ /* 0x002e620000000a00 */
[----:B------:R-:W-:Y:S01]  /*f130*/  IMAD.IADD R19, R19, 0x1, R27 ;  /* 0x0000000113137824 */ /* 0x000fe200078e021b */
[----:B-----5:R-:W-:Y:S01]  /*f140*/  @!P3 STS.64 [R0], R24 ;  /* 0x000000180000b388 */ /* 0x020fe20000000a00 */
[----:B------:R-:W-:Y:S01]  /*f150*/  @!P6 IADD3 R15, PT, PT, R13, R15, RZ ;  /* 0x0000000f0d0fe210 */ /* 0x000fe20007ffe0ff */
[C---:B------:R-:W-:Y:S01]  /*f160*/  IMAD R13, R2.reuse, UR8, RZ ;  /* 0x00000008020d7c24 */ /* 0x040fe2000f8e02ff */
[----:B------:R-:W-:Y:S01]  /*f170*/  UIADD3.X UR8, UPT, UPT, URZ, UR8, URZ, UP0, !UPT ;  /* 0x00000008ff087290 */ /* 0x000fe200087fe4ff */
[----:B------:R-:W-:Y:S01]  /*f180*/  ISETP.GE.U32.AND.EX P1, PT, R19, UR13, PT, P1 ;  /* 0x0000000d13007c0c */ /* 0x000fe2000bf26110 */
[----:B0-----:R-:W-:Y:S01]  /*f190*/  IMAD.WIDE.U32 R16, R2, UR5, R10 ;  /* 0x0000000502107c25 */ /* 0x001fe2000f8e000a */
[C---:B--2---:R-:W-:Y:S01]  /*f1a0*/  @!P6 LEA R8, P3, R12.reuse, R8, 0x3 ;  /* 0x000000080c08e211 */ /* 0x044fe200078618ff */
[----:B---3--:R0:W-:Y:S03]  /*f1b0*/  @!P4 STS.64 [R0], R22 ;  /* 0x000000160000c388 */ /* 0x0081e60000000a00 */
[----:B------:R-:W-:Y:S01]  /*f1c0*/  @!P6 LEA.HI.X R9, R12, R9, R15, 0x3, P3 ;  /* 0x000000090c09e211 */ /* 0x000fe200018f1c0f */
[----:B------:R-:W-:Y:S01]  /*f1d0*/  @!P5 IMAD R15, R3, UR9, RZ ;  /* 0x00000009030fdc24 */ /* 0x000fe2000f8e02ff */
[----:B------:R-:W-:Y:S01]  /*f1e0*/  IADD3 R3, PT, PT, R17, R13, RZ ;  /* 0x0000000d11037210 */ /* 0x000fe20007ffe0ff */
[----:B------:R-:W-:Y:S01]  /*f1f0*/  IMAD.WIDE.U32 R12, R2, UR7, R10 ;  /* 0x00000007020c7c25 */ /* 0x000fe2000f8e000a */
[----:B------:R-:W-:-:S03]  /*f200*/  ISETP.GE.U32.AND P4, PT, R16, UR12, PT ;  /* 0x0000000c10007c0c */ /* 0x000fc6000bf86070 */
[----:B0-----:R-:W-:Y:S01]  /*f210*/  IMAD R23, R2, UR8, RZ ;  /* 0x0000000802177c24 */ /* 0x001fe2000f8e02ff */
[----:B------:R-:W-:Y:S01]  /*f220*/  ISETP.GE.U32.AND.EX P4, PT, R3, UR13, PT, P4 ;  /* 0x0000000d03007c0c */ /* 0x000fe2000bf86140 */
[----:B------:R0:W-:Y:S01]  /*f230*/  @!P2 STS.64 [R0], R20 ;  /* 0x000000140000a388 */ /* 0x0001e20000000a00 */
[----:B------:R-:W-:Y:S02]  /*f240*/  ISETP.GE.U32.AND P3, PT, R12, UR12, PT ;  /* 0x0000000c0c007c0c */ /* 0x000fe4000bf66070 */
[----:B------:R-:W-:Y:S01]  /*f250*/  IADD3 R13, PT, PT, R13, R23, RZ ;  /* 0x000000170d0d7210 */ /* 0x000fe20007ffe0ff */
[C---:B------:R-:W-:Y:S01]  /*f260*/  @!P5 IMAD R17, R14.reuse, UR14, R15 ;  /* 0x0000000e0e11dc24 */ /* 0x040fe2000f8e020f */
[----:B------:R-:W2:Y:S02]  /*f270*/  @!P6 LDG.E.64 R8, desc[UR10][R8.64] ;  /* 0x0000000a0808e981 */ /* 0x000ea4000c1e1b00 */
[----:B------:R-:W-:Y:S01]  /*f280*/  ISETP.GE.U32.AND.EX P3, PT, R13, UR13, PT, P3 ;  /* 0x0000000d0d007c0c */ /* 0x000fe2000bf66130 */
[----:B0-----:R-:W0:Y:S01]  /*f290*/  @!P1 LDC.64 R20, c[0x0][0x380] ;  /* 0x0000e000ff149b82 */ /* 0x001e220000000a00 */
[----:B------:R-:W-:-:S04]  /*f2a0*/  @!P5 IMAD.WIDE.U32 R14, R14, UR9, RZ ;  /* 0x000000090e0edc25 */ /* 0x000fc8000f8e00ff */
[----:B------:R-:W-:Y:S01]  /*f2b0*/  @!P5 IMAD.IADD R15, R15, 0x1, R17 ;  /* 0x000000010f0fd824 */ /* 0x000fe200078e0211 */
[C---:B-1----:R-:W-:Y:S02]  /*f2c0*/  @!P5 LEA R4, P2, R14.reuse, R4, 0x3 ;  /* 0x000000040e04d211 */ /* 0x042fe400078418ff */
[----:B------:R-:W1:Y:S01]  /*f2d0*/  @!P4 LDC.64 R24, c[0x0][0x380] ;  /* 0x0000e000ff18cb82 */ /* 0x000e620000000a00 */
[----:B------:R-:W-:Y:S01]  /*f2e0*/  @!P1 IMAD R19, R19, UR9, RZ ;  /* 0x0000000913139c24 */ /* 0x000fe2000f8e02ff */
[----:B------:R-:W-:-:S03]  /*f2f0*/  @!P5 LEA.HI.X R5, R14, R5, R15, 0x3, P2 ;  /* 0x000000050e05d211 */ /* 0x000fc600010f1c0f */
[----:B------:R-:W-:-:S03]  /*f300*/  @!P1 IMAD R17, R18, UR14, R19 ;  /* 0x0000000e12119c24 */ /* 0x000fc6000f8e0213 */
[----:B------:R-:W3:Y:S01]  /*f310*/  @!P3 LDC.64 R14, c[0x0][0x380] ;  /* 0x0000e000ff0ebb82 */ /* 0x000ee20000000a00 */
[----:B------:R-:W-:Y:S01]  /*f320*/  @!P1 IMAD.WIDE.U32 R18, R18, UR9, RZ ;  /* 0x0000000912129c25 */ /* 0x000fe2000f8e00ff */
[----:B------:R-:W4:Y:S03]  /*f330*/  @!P5 LDG.E.64 R4, desc[UR10][R4.64] ;  /* 0x0000000a0404d981 */ /* 0x000f26000c1e1b00 */
[----:B------:R-:W-:Y:S01]  /*f340*/  @!P4 IMAD R3, R3, UR9, RZ ;  /* 0x000000090303cc24 */ /* 0x000fe2000f8e02ff */
[----:B------:R-:W-:Y:S02]  /*f350*/  @!P1 IADD3 R17, PT, PT, R19, R17, RZ ;  /* 0x0000001113119210 */ /* 0x000fe40007ffe0ff */
[----:B0-----:R-:W-:Y:S01]  /*f360*/  @!P1 LEA R20, P2, R18, R20, 0x3 ;  /* 0x0000001412149211 */ /* 0x001fe200078418ff */
[----:B------:R-:W-:-:S03]  /*f370*/  @!P4 IMAD R3, R16, UR14, R3 ;  /* 0x0000000e1003cc24 */ /* 0x000fc6000f8e0203 */
[----:B------:R-:W-:Y:S01]  /*f380*/  @!P1 LEA.HI.X R21, R18, R21, R17, 0x3, P2 ;  /* 0x0000001512159211 */ /* 0x000fe200010f1c11 */
[----:B------:R-:W-:-:S04]  /*f390*/  @!P4 IMAD.WIDE.U32 R18, R16, UR9, RZ ;  /* 0x000000091012cc25 */ /* 0x000fc8000f8e00ff */
[----:B------:R-:W-:Y:S01]  /*f3a0*/  @!P3 IMAD R13, R13, UR9, RZ ;  /* 0x000000090d0dbc24 */ /* 0x000fe2000f8e02ff */
[----:B------:R-:W-:Y:S01]  /*f3b0*/  @!P4 IADD3 R3, PT, PT, R19, R3, RZ ;  /* 0x000000031303c210 */ /* 0x000fe20007ffe0ff */
[----:B------:R-:W-:Y:S01]  /*f3c0*/  @!P3 IMAD.WIDE.U32 R16, R12, UR9, RZ ;  /* 0x000000090c10bc25 */ /* 0x000fe2000f8e00ff */
[----:B-1----:R-:W-:Y:S01]  /*f3d0*/  @!P4 LEA R24, P2, R18, R24, 0x3 ;  /* 0x000000181218c211 */ /* 0x002fe200078418ff */
[----:B------:R-:W5:Y:S02]  /*f3e0*/  @!P1 LDG.E.64 R20, desc[UR10][R20.64] ;  /* 0x0000000a14149981 */ /* 0x000f64000c1e1b00 */
[----:B------:R-:W-:Y:S01]  /*f3f0*/  @!P3 IMAD R19, R12, UR14, R13 ;  /* 0x0000000e0c13bc24 */ /* 0x000fe2000f8e020d */
[----:B------:R-:W-:Y:S02]  /*f400*/  @!P4 LEA.HI.X R25, R18, R25, R3, 0x3, P2 ;  /* 0x000000191219c211 */ /* 0x000fe400010f1c03 */
[----:B---3--:R-:W-:Y:S02]  /*f410*/  @!P3 LEA R14, P2, R16, R14, 0x3 ;  /* 0x0000000e100eb211 */ /* 0x008fe400078418ff */
[----:B------:R-:W-:-:S02]  /*f420*/  @!P3 IADD3 R3, PT, PT, R17, R19, RZ ;  /* 0x000000131103b210 */ /* 0x000fc40007ffe0ff */
[----:B------:R-:W3:Y:S02]  /*f430*/  @!P4 LDG.E.64 R24, desc[UR10][R24.64] ;  /* 0x0000000a1818c981 */ /* 0x000ee4000c1e1b00 */
[----:B------:R-:W-:-:S06]  /*f440*/  @!P3 LEA.HI.X R15, R16, R15, R3, 0x3, P2 ;  /* 0x0000000f100fb211 */ /* 0x000fcc00010f1c03 */
[----:B------:R-:W3:Y:S01]  /*f450*/  @!P3 LDG.E.64 R14, desc[UR10][R14.64] ;  /* 0x0000000a0e0eb981 */ /* 0x000ee2000c1e1b00 */
[----:B------:R-:W-:-:S04]  /*f460*/  UIADD3 UR7, UP0, UPT, UR4, UR7, URZ ;  /* 0x0000000704077290 */ /* 0x000fc8000ff1e0ff */
[----:B------:R-:W-:Y:S02]  /*f470*/  UIADD3.X UR8, UPT, UPT, URZ, UR8, URZ, UP0, !UPT ;  /* 0x00000008ff087290 */ /* 0x000fe400087fe4ff */
[----:B------:R-:W-:-:S04]  /*f480*/  IMAD.WIDE.U32 R12, R2, UR7, R10 ;  /* 0x00000007020c7c25 */ /* 0x000fc8000f8e000a */
[----:B------:R-:W-:Y:S01]  /*f490*/  IMAD R17, R2, UR8, RZ ;  /* 0x0000000802117c24 */ /* 0x000fe2000f8e02ff */
[----:B------:R-:W-:-:S03]  /*f4a0*/  ISETP.GE.U32.AND P2, PT, R12, UR12, PT ;  /* 0x0000000c0c007c0c */ /* 0x000fc6000bf46070 */
[----:B------:R-:W-:-:S05]  /*f4b0*/  IMAD.IADD R3, R13, 0x1, R17 ;  /* 0x000000010d037824 */ /* 0x000fca00078e0211 */
[----:B------:R-:W-:Y:S01]  /*f4c0*/  ISETP.GE.U32.AND.EX P2, PT, R3, UR13, PT, P2 ;  /* 0x0000000d03007c0c */ /* 0x000fe2000bf46120 */
[----:B------:R-:W-:Y:S01]  /*f4d0*/  UIADD3 UR7, UP0, UPT, UR4, UR7, URZ ;  /* 0x0000000704077290 */ /* 0x000fe2000ff1e0ff */
[----:B------:R0:W-:Y:S01]  /*f4e0*/  @!P0 STS.64 [R0], R6 ;  /* 0x0000000600008388 */ /* 0x0001e20000000a00 */
[----:B------:R-:W-:Y:S02]  /*f4f0*/  P2R R18, PR, RZ, 0x8 ;  /* 0x00000008ff127803 */ /* 0x000fe40000000000 */
[----:B------:R-:W-:Y:S02]  /*f500*/  UIADD3.X UR8, UPT, UPT, URZ, UR8, URZ, UP0, !UPT ;  /* 0x00000008ff087290 */ /* 0x000fe400087fe4ff */
[----:B------:R-:W-:-:S06]  /*f510*/  IMAD.WIDE.U32 R26, R2, UR7, R10 ;  /* 0x00000007021a7c25 */ /* 0x000fcc000f8e000a */
[----:B------:R-:W1:Y:S01]  /*f520*/  @!P2 LDC.64 R16, c[0x0][0x380] ;  /* 0x0000e000ff10ab82 */ /* 0x000e620000000a00 */
[----:B------:R-:W-:-:S04]  /*f530*/  @!P2 IMAD R3, R3, UR9, RZ ;  /* 0x000000090303ac24 */ /* 0x000fc8000f8e02ff */
[C---:B------:R-:W-:Y:S02]  /*f540*/  @!P2 IMAD R3, R12.reuse, UR14, R3 ;  /* 0x0000000e0c03ac24 */ /* 0x040fe4000f8e0203 */
[----:B------:R-:W-:-:S05]  /*f550*/  @!P2 IMAD.WIDE.U32 R12, R12, UR9, RZ ;  /* 0x000000090c0cac25 */ /* 0x000fca000f8e00ff */
[----:B------:R-:W-:Y:S01]  /*f560*/  @!P2 IADD3 R3, PT, PT, R13, R3, RZ ;  /* 0x000000030d03a210 */ /* 0x000fe20007ffe0ff */
[----:B------:R-:W-:Y:S01]  /*f570*/  IMAD R13, R2, UR8, RZ ;  /* 0x00000008020d7c24 */ /* 0x000fe2000f8e02ff */
[----:B-1----:R-:W-:-:S04]  /*f580*/  @!P2 LEA R22, P0, R12, R16, 0x3 ;  /* 0x000000100c16a211 */ /* 0x002fc800078018ff */
[----:B------:R-:W-:Y:S02]  /*f590*/  @!P2 LEA.HI.X R23, R12, R17, R3, 0x3, P0 ;  /* 0x000000110c17a211 */ /* 0x000fe400000f1c03 */
[----:B------:R-:W-:Y:S02]  /*f5a0*/  ISETP.GE.U32.AND P0, PT, R26, UR12, PT ;  /* 0x0000000c1a007c0c */ /* 0x000fe4000bf06070 */
[----:B------:R-:W-:Y:S02]  /*f5b0*/  IADD3 R3, PT, PT, R27, R13, RZ ;  /* 0x0000000d1b037210 */ /* 0x000fe40007ffe0ff */
[----:B------:R-:W3:Y:S02]  /*f5c0*/  @!P2 LDG.E.64 R22, desc[UR10][R22.64] ;  /* 0x0000000a1616a981 */ /* 0x000ee4000c1e1b00 */
        /* <DEDUP_REMOVED lines=8> */
[----:B------:R-:W-:Y:S01]  /*f650*/  UIADD3 UR7, UP0, UPT, UR4, UR7, URZ ;  /* 0x0000000704077290 */ /* 0x000fe2000ff1e0ff */
[----:B------:R-:W-:-:S04]  /*f660*/  ISETP.NE.AND P3, PT, R18, RZ, PT ;  /* 0x000000ff1200720c */ /* 0x000fc80003f65270 */
[----:B------:R-:W3:Y:S01]  /*f670*/  @!P0 LDG.E.64 R12, desc[UR10][R12.64] ;  /* 0x0000000a0c0c8981 */ /* 0x000ee2000c1e1b00 */
[----:B------:R-:W-:Y:S02]  /*f680*/  UIADD3.X UR8, UPT, UPT, URZ, UR8, URZ, UP0, !UPT ;  /* 0x00000008ff087290 */ /* 0x000fe400087fe4ff */
[----:B------:R-:W-:Y:S02]  /*f690*/  UIADD3 UR5, UP0, UPT, UR4, UR7, URZ ;  /* 0x0000000704057290 */ /* 0x000fe4000ff1e0ff */
[C---:B------:R-:W-:Y:S02]  /*f6a0*/  IMAD.WIDE.U32 R18, R2.reuse, UR7, R10 ;  /* 0x0000000702127c25 */ /* 0x040fe4000f8e000a */
[----:B------:R-:W-:Y:S02]  /*f6b0*/  UIADD3.X UR6, UPT, UPT, URZ, UR8, URZ, UP0, !UPT ;  /* 0x00000008ff067290 */ /* 0x000fe400087fe4ff */
[----:B------:R-:W-:Y:S01]  /*f6c0*/  IMAD R3, R2, UR8, RZ ;  /* 0x0000000802037c24 */ /* 0x000fe2000f8e02ff */
[----:B--2---:R1:W-:Y:S01]  /*f6d0*/  @!P6 STS.64 [R0], R8 ;  /* 0x000000080000e388 */ /* 0x0043e20000000a00 */
[----:B------:R-:W-:-:S02]  /*f6e0*/  ISETP.GE.U32.AND P6, PT, R18, UR12, PT ;  /* 0x0000000c12007c0c */ /* 0x000fc4000bfc6070 */
[----:B------:R-:W-:Y:S02]  /*f6f0*/  IMAD.IADD R19, R19, 0x1, R3 ;  /* 0x0000000113137824 */ /* 0x000fe400078e0203 */
[----:B0-----:R-:W-:-:S04]  /*f700*/  IMAD.WIDE.U32 R6, R2, UR5, R10 ;  /* 0x0000000502067c25 */ /* 0x001fc8000f8e000a */
[----:B------:R-:W-:Y:S01]  /*f710*/  IMAD R17, R2, UR6, RZ ;  /* 0x0000000602117c24 */ /* 0x000fe2000f8e02ff */
[----:B------:R-:W-:Y:S01]  /*f720*/  ISETP.GE.U32.AND.EX P6, PT, R19, UR13, PT, P6 ;  /* 0x0000000d13007c0c */ /* 0x000fe2000bfc6160 */
[----:B----4-:R0:W-:Y:S01]  /*f730*/  @!P5 STS.64 [R0], R4 ;  /* 0x000000040000d388 */ /* 0x0101e20000000a00 */
[----:B------:R-:W-:Y:S02]  /*f740*/  ISETP.GE.U32.AND P5, PT, R6, UR12, PT ;  /* 0x0000000c06007c0c */ /* 0x000fe4000bfa6070 */
[----:B------:R-:W-:Y:S01]  /*f750*/  IADD3 R3, PT, PT, R7, R17, RZ ;  /* 0x0000001107037210 */ /* 0x000fe20007ffe0ff */
[----:B------:R-:W-:-:S03]  /*f760*/  UIADD3 UR5, UP0, UPT, UR4, UR5, URZ ;  /* 0x0000000504057290 */ /* 0x000fc6000ff1e0ff */
[----:B------:R-:W-:Y:S01]  /*f770*/  ISETP.GE.U32.AND.EX P5, PT, R3, UR13, PT, P5 ;  /* 0x0000000d03007c0c */ /* 0x000fe2000bfa6150 */
[----:B------:R-:W-:-:S04]  /*f780*/  UIADD3.X UR6, UPT, UPT, URZ, UR6, URZ, UP0, !UPT ;  /* 0x00000006ff067290 */ /* 0x000fc800087fe4ff */
[----:B-1----:R-:W1:Y:S01]  /*f790*/  @!P6 LDC.64 R8, c[0x0][0x380] ;  /* 0x0000e000ff08eb82 */ /* 0x002e620000000a00 */
[----:B------:R-:W-:-:S04]  /*f7a0*/  IMAD.WIDE.U32 R16, R2, UR5, R10 ;  /* 0x0000000502107c25 */ /* 0x000fc8000f8e000a */
[----:B------:R-:W-:Y:S01]  /*f7b0*/  IMAD R7, R2, UR6, RZ ;  /* 0x0000000602077c24 */ /* 0x000fe2000f8e02ff */
[----:B-----5:R2:W-:Y:S01]  /*f7c0*/  @!P1 STS.64 [R0], R20 ;  /* 0x0000001400009388 */ /* 0x0205e20000000a00 */
[----:B------:R-:W-:Y:S01]  /*f7d0*/  UIADD3 UR5, UP0, UPT, UR4, UR5, URZ ;  /* 0x0000000504057290 */ /* 0x000fe2000ff1e0ff */
[----:B0-----:R-:W0:Y:S01]  /*f7e0*/  @!P5 LDC.64 R4, c[0x0][0x380] ;  /* 0x0000e000ff04db82 */ /* 0x001e220000000a00 */
[----:B------:R-:W-:Y:S02]  /*f7f0*/  ISETP.GE.U32.AND P1, PT, R16, UR12, PT ;  /* 0x0000000c10007c0c */ /* 0x000fe4000bf26070 */
[----:B------:R-:W-:Y:S01]  /*f800*/  IADD3 R17, PT, PT, R17, R7, RZ ;  /* 0x0000000711117210 */ /* 0x000fe20007ffe0ff */
[----:B------:R-:W-:-:S03]  /*f810*/  UIADD3.X UR6, UPT, UPT, URZ, UR6, URZ, UP0, !UPT ;  /* 0x00000006ff067290 */ /* 0x000fc600087fe4ff */
[----:B------:R-:W-:Y:S01]  /*f820*/  ISETP.GE.U32.AND.EX P1, PT, R17, UR13, PT, P1 ;  /* 0x0000000d11007c0c */ /* 0x000fe2000bf26110 */
[----:B---3--:R3:W-:Y:S01]  /*f830*/  @!P4 STS.64 [R0], R24 ;  /* 0x000000180000c388 */ /* 0x0087e20000000a00 */
[----:B--2---:R-:W-:-:S03]  /*f840*/  @!P6 IMAD R21, R19, UR9, RZ ;  /* 0x000000091315ec24 */ /* 0x004fc6000f8e02ff */
[----:B------:R2:W-:Y:S01]  /*f850*/  @!P3 STS.64 [R0], R14 ;  /* 0x0000000e0000b388 */ /* 0x0005e20000000a00 */
[C---:B------:R-:W-:Y:S02]  /*f860*/  @!P6 IMAD R21, R18.reuse, UR14, R21 ;  /* 0x0000000e1215ec24 */ /* 0x040fe4000f8e0215 */
[----:B------:R-:W-:-:S04]  /*f870*/  @!P6 IMAD.WIDE.U32 R18, R18, UR9, RZ ;  /* 0x000000091212ec25 */ /* 0x000fc8000f8e00ff */
[C---:B---3--:R-:W-:Y:S02]  /*f880*/  IMAD R25, R2.reuse, UR6, RZ ;  /* 0x0000000602197c24 */ /* 0x048fe4000f8e02ff */
[----:B--2---:R-:W-:Y:S01]  /*f890*/  IMAD.WIDE.U32 R14, R2, UR5, R10 ;  /* 0x00000005020e7c25 */ /* 0x004fe2000f8e000a */
[----:B------:R-:W-:-:S03]  /*f8a0*/  UIADD3 UR5, UP0, UPT, UR4, UR5, URZ ;  /* 0x0000000504057290 */ /* 0x000fc6000ff1e0ff */
[----:B------:R-:W-:Y:S01]  /*f8b0*/  @!P5 IMAD R3, R3, UR9, RZ ;  /* 0x000000090303dc24 */ /* 0x000fe2000f8e02ff */
[----:B------:R-:W-:Y:S01]  /*f8c0*/  ISETP.GE.U32.AND P4, PT, R14, UR12, PT ;  /* 0x0000000c0e007c0c */ /* 0x000fe2000bf86070 */
[----:B------:R-:W-:Y:S01]  /*f8d0*/  UIADD3.X UR8, UPT, UPT, URZ, UR6, URZ, UP0, !UPT ;  /* 0x00000006ff087290 */ /* 0x000fe200087fe4ff */
[----:B------:R-:W-:Y:S01]  /*f8e0*/  IADD3 R15, PT, PT, R15, R25, RZ ;  /* 0x000000190f0f7210 */ /* 0x000fe20007ffe0ff */
[----:B------:R-:W-:Y:S01]  /*f8f0*/  @!P6 IMAD.IADD R21, R19, 0x1, R21 ;  /* 0x000000011315e824 */ /* 0x000fe200078e0215 */
[----:B------:R-:W-:Y:S01]  /*f900*/  UIADD3 UR7, UP0, UPT, UR4, UR5, URZ ;  /* 0x0000000504077290 */ /* 0x000fe2000ff1e0ff */
[C---:B------:R-:W-:Y:S01]  /*f910*/  @!P5 IMAD R3, R6.reuse, UR14, R3 ;  /* 0x0000000e0603dc24 */ /* 0x040fe2000f8e0203 */
[----:B------:R-:W-:Y:S01]  /*f920*/  ISETP.GE.U32.AND.EX P4, PT, R15, UR13, PT, P4 ;  /* 0x0000000d0f007c0c */ /* 0x000fe2000bf86140 */
[----:B------:R-:W-:-:S05]  /*f930*/  @!P5 IMAD.WIDE.U32 R6, R6, UR9, RZ ;  /* 0x000000090606dc25 */ /* 0x000fca000f8e00ff */
[----:B------:R-:W-:Y:S01]  /*f940*/  @!P5 IADD3 R7, PT, PT, R7, R3, RZ ;  /* 0x000000030707d210 */ /* 0x000fe20007ffe0ff */
[----:B------:R-:W-:-:S06]  /*f950*/  @!P1 IMAD R19, R17, UR9, RZ ;  /* 0x0000000911139c24 */ /* 0x000fcc000f8e02ff */
[----:B------:R-:W2:Y:S01]  /*f960*/  @!P4 LDC.64 R24, c[0x0][0x380] ;  /* 0x0000e000ff18cb82 */ /* 0x000ea20000000a00 */
[C---:B------:R-:W-:Y:S02]  /*f970*/  @!P1 IMAD R19, R16.reuse, UR14, R19 ;  /* 0x0000000e10139c24 */ /* 0x040fe4000f8e0213 */
[----:B------:R-:W-:-:S04]  /*f980*/  @!P1 IMAD.WIDE.U32 R16, R16, UR9, RZ ;  /* 0x0000000910109c25 */ /* 0x000fc8000f8e00ff */
[----:B------:R-:W-:Y:S01]  /*f990*/  @!P1 IMAD.IADD R19, R17, 0x1, R19 ;  /* 0x0000000111139824 */ /* 0x000fe200078e0213 */
[----:B------:R-:W-:Y:S01]  /*f9a0*/  P2R R3, PR, RZ, 0x40 ;  /* 0x00000040ff037803 */ /* 0x000fe20000000000 */
[----:B------:R3:W-:Y:S01]  /*f9b0*/  @!P2 STS.64 [R0], R22 ;  /* 0x000000160000a388 */ /* 0x0007e20000000a00 */
[C---:B0-----:R-:W-:Y:S01]  /*f9c0*/  @!P5 LEA R4, P2, R6.reuse, R4, 0x3 ;  /* 0x000000040604d211 */ /* 0x041fe200078418ff */
[----:B---3--:R-:W0:Y:S03]  /*f9d0*/  @!P1 LDC.64 R22, c[0x0][0x380] ;  /* 0x0000e000ff169b82 */ /* 0x008e260000000a00 */
[----:B------:R-:W-:Y:S01]  /*f9e0*/  @!P5 LEA.HI.X R5, R6, R5, R7, 0x3, P2 ;  /* 0x000000050605d211 */ /* 0x000fe200010f1c07 */
[----:B------:R-:W-:-:S03]  /*f9f0*/  IMAD.WIDE.U32 R6, R2, UR7, R10 ;  /* 0x0000000702067c25 */ /* 0x000fc6000f8e000a */
[----:B------:R-:W-:Y:S02]  /*fa00*/  ISETP.GE.U32.AND P2, PT, R6, UR12, PT ;  /* 0x0000000c06007c0c */ /* 0x000fe4000bf46070 */
[----:B------:R-:W3:Y:S04]  /*fa10*/  @!P5 LDG.E.64 R4, desc[UR10][R4.64] ;  /* 0x0000000a0404d981 */ /* 0x000ee8000c1e1b00 */
[----:B------:R4:W-:Y:S01]  /*fa20*/  @!P0 STS.64 [R0], R12 ;  /* 0x0000000c00008388 */ /* 0x0009e20000000a00 */
[----:B-1----:R-:W-:-:S04]  /*fa30*/  @!P6 LEA R8, P0, R18, R8, 0x3 ;  /* 0x000000081208e211 */ /* 0x002fc800078018ff */
[----:B------:R-:W-:Y:S01]  /*fa40*/  @!P6 LEA.HI.X R9, R18, R9, R21, 0x3, P0 ;  /* 0x000000091209e211 */ /* 0x000fe200000f1c15 */
[C---:B------:R-:W-:Y:S01]  /*fa50*/  IMAD R21, R2.reuse, UR8, RZ ;  /* 0x0000000802157c24 */ /* 0x040fe2000f8e02ff */
[----:B------:R-:W-:Y:S01]  /*fa60*/  UIADD3.X UR8, UPT, UPT, URZ, UR8, URZ, UP0, !UPT ;  /* 0x00000008ff087290 */ /* 0x000fe200087fe4ff */
[----:B----4-:R-:W-:-:S05]  /*fa70*/  IMAD.WIDE.U32 R12, R2, UR5, R10 ;  /* 0x00000005020c7c25 */ /* 0x010fca000f8e000a */
[----:B------:R-:W-:Y:S01]  /*fa80*/  IADD3 R13, PT, PT, R13, R21, RZ ;  /* 0x000000150d0d7210 */ /* 0x000fe20007ffe0ff */
[----:B------:R-:W-:Y:S01]  /*fa90*/  IMAD R21, R2, UR8, RZ ;  /* 0x0000000802157c24 */ /* 0x000fe2000f8e02ff */
[----:B------:R-:W-:-:S04]  /*faa0*/  ISETP.GE.U32.AND P3, PT, R12, UR12, PT ;  /* 0x0000000c0c007c0c */ /* 0x000fc8000bf66070 */
[----:B------:R-:W-:Y:S02]  /*fab0*/  ISETP.GE.U32.AND.EX P3, PT, R13, UR13, PT, P3 ;  /* 0x0000000d0d007c0c */ /* 0x000fe4000bf66130 */
[----:B------:R-:W-:-:S04]  /*fac0*/  IADD3 R7, PT, PT, R7, R21, RZ ;  /* 0x0000001507077210 */ /* 0x000fc80007ffe0ff */
[----:B------:R-:W-:Y:S02]  /*fad0*/  ISETP.GE.U32.AND.EX P2, PT, R7, UR13, PT, P2 ;  /* 0x0000000d07007c0c */ /* 0x000fe4000bf46120 */
[----:B0-----:R-:W-:-:S04]  /*fae0*/  @!P1 LEA R22, P0, R16, R22, 0x3 ;  /* 0x0000001610169211 */ /* 0x001fc800078018ff */
[----:B------:R-:W-:Y:S01]  /*faf0*/  @!P1 LEA.HI.X R23, R16, R23, R19, 0x3, P0 ;  /* 0x0000001710179211 */ /* 0x000fe200000f1c13 */
[----:B------:R-:W0:Y:S01]  /*fb00*/  @!P3 LDC.64 R20, c[0x0][0x380] ;  /* 0x0000e000ff14bb82 */ /* 0x000e220000000a00 */
[----:B------:R-:W-:-:S04]  /*fb10*/  @!P4 IMAD R19, R15, UR9, RZ ;  /* 0x000000090f13cc24 */ /* 0x000fc8000f8e02ff */
[C---:B------:R-:W-:Y:S01]  /*fb20*/  @!P4 IMAD R19, R14.reuse, UR14, R19 ;  /* 0x0000000e0e13cc24 */ /* 0x040fe2000f8e0213 */
[----:B------:R-:W-:Y:S01]  /*fb30*/  UIADD3 UR7, UP0, UPT, UR4, UR7, URZ ;  /* 0x0000000704077290 */ /* 0x000fe2000ff1e0ff */
[----:B------:R-:W-:Y:S01]  /*fb40*/  @!P4 IMAD.WIDE.U32 R14, R14, UR9, RZ ;  /* 0x000000090e0ecc25 */ /* 0x000fe2000f8e00ff */
[----:B------:R-:W1:Y:S01]  /*fb50*/  @!P2 LDC.64 R16, c[0x0][0x380] ;  /* 0x0000e000ff10ab82 */ /* 0x000e620000000a00 */
[----:B------:R-:W4:Y:S02]  /*fb60*/  @!P1 LDG.E.64 R22, desc[UR10][R22.64] ;  /* 0x0000000a16169981 */ /* 0x000f24000c1e1b00 */
[----:B------:R-:W-:Y:S01]  /*fb70*/  @!P3 IMAD R13, R13, UR9, RZ ;  /* 0x000000090d0dbc24 */ /* 0x000fe2000f8e02ff */
[----:B--2---:R-:W-:Y:S02]  /*fb80*/  @!P4 LEA R24, P0, R14, R24, 0x3 ;  /* 0x000000180e18c211 */ /* 0x004fe400078018ff */
[----:B------:R-:W-:Y:S01]  /*fb90*/  @!P4 IADD3 R19, PT, PT, R15, R19, RZ ;  /* 0x000000130f13c210 */ /* 0x000fe20007ffe0ff */
[----:B------:R-:W-:-:S03]  /*fba0*/  @!P3 IMAD R13, R12, UR14, R13 ;  /* 0x0000000e0c0dbc24 */ /* 0x000fc6000f8e020d */
[----:B------:R-:W-:Y:S01]  /*fbb0*/  @!P4 LEA.HI.X R25, R14, R25, R19, 0x3, P0 ;  /* 0x000000190e19c211 */ /* 0x000fe200000f1c13 */
[----:B------:R-:W-:-:S04]  /*fbc0*/  @!P3 IMAD.WIDE.U32 R14, R12, UR9, RZ ;  /* 0x000000090c0ebc25 */ /* 0x000fc8000f8e00ff */
[----:B------:R-:W-:Y:S01]  /*fbd0*/  @!P2 IMAD R7, R7, UR9, RZ ;  /* 0x000000090707ac24 */ /* 0x000fe2000f8e02ff */
[----:B------:R-:W-:Y:S01]  /*fbe0*/  @!P3 IADD3 R12, PT, PT, R15, R13, RZ ;  /* 0x0000000d0f0cb210 */ /* 0x000fe20007ffe0ff */
[----:B------:R-:W-:Y:S01]  /*fbf0*/  UIADD3.X UR8, UPT, UPT, URZ, UR8, URZ, UP0, !UPT ;  /* 0x00000008ff087290 */ /* 0x000fe200087fe4ff */
[----:B------:R-:W2:Y:S01]  /*fc00*/  @!P4 LDG.E.64 R24, desc[UR10][R24.64] ;  /* 0x0000000a1818c981 */ /* 0x000ea2000c1e1b00 */
[----:B------:R-:W-:Y:S01]  /*fc10*/  @!P2 IMAD R15, R6, UR14, R7 ;  /* 0x0000000e060fac24 */ /* 0x000fe2000f8e0207 */
[----:B0-----:R-:W-:Y:S01]  /*fc20*/  @!P3 LEA R20, P0, R14, R20, 0x3 ;  /* 0x000000140e14b211 */ /* 0x001fe200078018ff */
[----:B------:R-:W-:-:S03]  /*fc30*/  @!P2 IMAD.WIDE.U32 R6, R6, UR9, RZ ;  /* 0x000000090606ac25 */ /* 0x000fc6000f8e00ff */
[----:B------:R-:W-:Y:S01]  /*fc40*/  @!P3 LEA.HI.X R21, R14, R21, R12, 0x3, P0 ;  /* 0x000000150e15b211 */ /* 0x000fe200000f1c0c */
[----:B------:R-:W-:Y:S01]  /*fc50*/  IMAD.WIDE.U32 R12, R2, UR7, R10 ;  /* 0x00000007020c7c25 */ /* 0x000fe2000f8e000a */
[----:B------:R-:W-:Y:S02]  /*fc60*/  @!P2 IADD3 R15, PT, PT, R7, R15, RZ ;  /* 0x0000000f070fa210 */ /* 0x000fe40007ffe0ff */
[----:B-1----:R-:W-:Y:S01]  /*fc70*/  @!P2 LEA R16, P0, R6, R16, 0x3 ;  /* 0x000000100610a211 */ /* 0x002fe200078018ff */
[----:B------:R-:W-:Y:S01]  /*fc80*/  IMAD R7, R2, UR8, RZ ;  /* 0x0000000802077c24 */ /* 0x000fe2000f8e02ff */
[----:B------:R-:W5:Y:S02]  /*fc90*/  @!P3 LDG.E.64 R20, desc[UR10][R20.64] ;  /* 0x0000000a1414b981 */ /* 0x000f64000c1e1b00 */
[----:B------:R-:W-:Y:S01]  /*fca0*/  @!P2 LEA.HI.X R17, R6, R17, R15, 0x3, P0 ;  /* 0x000000110611a211 */ /* 0x000fe200000f1c0f */
[----:B------:R-:W-:Y:S01]  /*fcb0*/  IMAD.IADD R13, R13, 0x1, R7 ;  /* 0x000000010d0d7824 */ /* 0x000fe200078e0207 */
[----:B------:R-:W-:-:S04]  /*fcc0*/  ISETP.GE.U32.AND P0, PT, R12, UR12, PT ;  /* 0x0000000c0c007c0c */ /* 0x000fc8000bf06070 */
[----:B------:R-:W-:Y:S01]  /*fcd0*/  ISETP.GE.U32.AND.EX P0, PT, R13, UR13, PT, P0 ;  /* 0x0000000d0d007c0c */ /* 0x000fe2000bf06100 */
[----:B------:R-:W5:-:S12]  /*fce0*/  @!P2 LDG.E.64 R16, desc[UR10][R16.64] ;  /* 0x0000000a1010a981 */ /* 0x000f58000c1e1b00 */
[----:B------:R-:W0:Y:S01]  /*fcf0*/  @!P0 LDC.64 R6, c[0x0][0x380] ;  /* 0x0000e000ff068b82 */ /* 0x000e220000000a00 */
[----:B------:R-:W-:-:S04]  /*fd00*/  @!P0 IMAD R13, R13, UR9, RZ ;  /* 0x000000090d0d8c24 */ /* 0x000fc8000f8e02ff */
[C---:B------:R-:W-:Y:S02]  /*fd10*/  @!P0 IMAD R15, R12.reuse, UR14, R13 ;  /* 0x0000000e0c0f8c24 */ /* 0x040fe4000f8e020d */
[----:B------:R-:W-:-:S05]  /*fd20*/  @!P0 IMAD.WIDE.U32 R12, R12, UR9, RZ ;  /* 0x000000090c0c8c25 */ /* 0x000fca000f8e00ff */
[----:B------:R-:W-:Y:S02]  /*fd30*/  @!P0 IADD3 R13, PT, PT, R13, R15, RZ ;  /* 0x0000000f0d0d8210 */ /* 0x000fe40007ffe0ff */
[----:B0-----:R-:W-:-:S04]  /*fd40*/  @!P0 LEA R6, P6, R12, R6, 0x3 ;  /* 0x000000060c068211 */ /* 0x001fc800078c18ff */
[----:B------:R-:W-:Y:S02]  /*fd50*/  @!P0 LEA.HI.X R7, R12, R7, R13, 0x3, P6 ;  /* 0x000000070c078211 */ /* 0x000fe400030f1c0d */
[----:B------:R-:W-:-:S04]  /*fd60*/  ISETP.NE.AND P6, PT, R3, RZ, PT ;  /* 0x000000ff0300720c */ /* 0x000fc80003fc5270 */
[----:B------:R-:W5:Y:S09]  /*fd70*/  @!P0 LDG.E.64 R6, desc[UR10][R6.64] ;  /* 0x0000000a06068981 */ /* 0x000f72000c1e1b00 */
[----:B------:R-:W3:Y:S01]  /*fd80*/  @!P6 LDG.E.64 R8, desc[UR10][R8.64] ;  /* 0x0000000a0808e981 */ /* 0x000ee2000c1e1b00 */
        /* <DEDUP_REMOVED lines=8> */
[----:B------:R-:W-:Y:S01]  /*fe10*/  IADD3 R15, PT, PT, R15, R3, RZ ;  /* 0x000000030f0f7210 */ /* 0x000fe20007ffe0ff */
[----:B------:R-:W-:-:S03]  /*fe20*/  UIADD3 UR6, UP0, UPT, UR4, UR6, URZ ;  /* 0x0000000604067290 */ /* 0x000fc6000ff1e0ff */
[----:B------:R-:W-:Y:S01]  /*fe30*/  IADD3 R3, PT, PT, R13, R19, RZ ;  /* 0x000000130d037210 */ /* 0x000fe20007ffe0ff */
[----:B------:R-:W-:Y:S02]  /*fe40*/  UIADD3.X UR5, UPT, UPT, URZ, UR5, URZ, UP0, !UPT ;  /* 0x00000005ff057290 */ /* 0x000fe400087fe4ff */
[----:B------:R-:W-:-:S04]  /*fe50*/  IMAD.WIDE.U32 R18, R2, UR6, R10 ;  /* 0x0000000602127c25 */ /* 0x000fc8000f8e000a */
[----:B------:R-:W-:Y:S01]  /*fe60*/  IMAD R13, R2, UR5, RZ ;  /* 0x00000005020d7c24 */ /* 0x000fe2000f8e02ff */
[----:B------:R-:W-:-:S03]  /*fe70*/  UIADD3 UR6, UP0, UPT, UR4, UR6, URZ ;  /* 0x0000000604067290 */ /* 0x000fc6000ff1e0ff */
[----:B------:R-:W-:Y:S01]  /*fe80*/  IMAD.IADD R19, R19, 0x1, R13 ;  /* 0x0000000113137824 */ /* 0x000fe200078e020d */
[----:B------:R-:W-:Y:S01]  /*fe90*/  UIADD3.X UR5, UPT, UPT, URZ, UR5, URZ, UP0, !UPT ;  /* 0x00000005ff057290 */ /* 0x000fe200087fe4ff */
[----:B---3--:R0:W-:Y:S01]  /*fea0*/  @!P6 STS.64 [R0], R8 ;  /* 0x000000080000e388 */ /* 0x0081e20000000a00 */
[----:B------:R-:W-:-:S03]  /*feb0*/  ISETP.GE.U32.AND P6, PT, R14, UR12, PT ;  /* 0x0000000c0e007c0c */ /* 0x000fc6000bfc6070 */
[----:B------:R1:W-:Y:S01]  /*fec0*/  @!P5 STS.64 [R0], R4 ;  /* 0x000000040000d388 */ /* 0x0003e20000000a00 */
[----:B------:R-:W-:Y:S02]  /*fed0*/  ISETP.GE.U32.AND P5, PT, R12, UR12, PT ;  /* 0x0000000c0c007c0c */ /* 0x000fe4000bfa6070 */
[----:B------:R-:W-:Y:S02]  /*fee0*/  ISETP.GE.U32.AND.EX P6, PT, R15, UR13, PT, P6 ;  /* 0x0000000d0f007c0c */ /* 0x000fe4000bfc6160 */
[----:B------:R-:W-:Y:S01]  /*fef0*/  ISETP.GE.U32.AND.EX P5, PT, R3, UR13, PT, P5 ;  /* 0x0000000d03007c0c */ /* 0x000fe2000bfa6150 */
[----:B----4-:R-:W-:Y:S04]  /*ff00*/  @!P1 STS.64 [R0], R22 ;  /* 0x0000001600009388 */ /* 0x010fe80000000a00 */
[----:B--2---:R2:W-:Y:S01]  /*ff10*/  @!P4 STS.64 [R0], R24 ;  /* 0x000000180000c388 */ /* 0x0045e20000000a00 */
[----:B------:R-:W-:-:S05]  /*ff20*/  ISETP.GE.U32.AND P4, PT, R18, UR12, PT ;  /* 0x0000000c12007c0c */ /* 0x000fca000bf86070 */
[----:B0-----:R-:W0:Y:S01]  /*ff30*/  @!P6 LDC.64 R8, c[0x0][0x380] ;  /* 0x0000e000ff08eb82 */ /* 0x001e220000000a00 */
[----:B------:R-:W-:-:S07]  /*ff40*/  ISETP.GE.U32.AND.EX P4, PT, R19, UR13, PT, P4 ;  /* 0x0000000d13007c0c */ /* 0x000fce000bf86140 */
[----:B-1----:R-:W1:Y:S01]  /*ff50*/  @!P5 LDC.64 R4, c[0x0][0x380] ;  /* 0x0000e000ff04db82 */ /* 0x002e620000000a00 */
[----:B-----5:R3:W-:Y:S01]  /*ff60*/  @!P3 STS.64 [R0], R20 ;  /* 0x000000140000b388 */ /* 0x0207e20000000a00 */
[----:B--2---:R-:W-:Y:S02]  /*ff70*/  IMAD R25, R2, UR5, RZ ;  /* 0x0000000502197c24 */ /* 0x004fe4000f8e02ff */
[----:B------:R-:W-:Y:S02]  /*ff80*/  @!P6 IMAD R23, R15, UR9, RZ ;  /* 0x000000090f17ec24 */ /* 0x000fe4000f8e02ff */
[----:B------:R-:W-:Y:S01]  /*ff90*/  @!P5 IMAD R3, R3, UR9, RZ ;  /* 0x000000090303dc24 */ /* 0x000fe2000f8e02ff */
[----:B------:R2:W-:Y:S01]  /*ffa0*/  @!P2 STS.64 [R0], R16 ;  /* 0x000000100000a388 */ /* 0x0005e20000000a00 */
[----:B------:R-:W-:Y:S02]  /*ffb0*/  @!P6 IMAD R23, R14, UR14, R23 ;  /* 0x0000000e0e17ec24 */ /* 0x000fe4000f8e0217 */
[----:B---3--:R-:W-:Y:S01]  /*ffc0*/  IMAD.WIDE.U32 R20, R2, UR6, R10 ;  /* 0x0000000602147c25 */ /* 0x008fe2000f8e000a */
[----:B------:R-:W-:-:S03]  /*ffd0*/  UIADD3 UR6, UP0, UPT, UR4, UR6, URZ ;  /* 0x0000000604067290 */ /* 0x000fc6000ff1e0ff */
[----:B------:R-:W-:Y:S01]  /*ffe0*/  @!P6 IMAD.WIDE.U32 R14, R14, UR9, RZ ;  /* 0x000000090e0eec25 */ /* 0x000fe2000f8e00ff */
[----:B------:R-:W-:Y:S01]  /*fff0*/  ISETP.GE.U32.AND P3, PT, R20, UR12, PT ;  /* 0x0000000c14007c0c */ /* 0x000fe2000bf66070 */
[----:B--2---:R-:W2:Y:S01]  /*10000*/  @!P4 LDC.64 R16, c[0x0][0x380] ;  /* 0x0000e000ff10cb82 */ /* 0x004ea20000000a00 */
[----:B------:R-:W-:Y:S01]  /*10010*/  IADD3 R21, PT, PT, R21, R25, RZ ;  /* 0x0000001915157210 */ /* 0x000fe20007ffe0ff */
[----:B------:R-:W-:Y:S01]  /*10020*/  UIADD3.X UR7, UPT, UPT, URZ, UR5, URZ, UP0, !UPT ;  /* 0x00000005ff077290 */ /* 0x000fe200087fe4ff */
[C---:B------:R-:W-:Y:S01]  /*10030*/  @!P5 IMAD R3, R12.reuse, UR14, R3 ;  /* 0x0000000e0c03dc24 */ /* 0x040fe2000f8e0203 */
[----:B------:R-:W-:Y:S01]  /*10040*/  UIADD3 UR5, UP0, UPT, UR4, UR6, URZ ;  /* 0x0000000604057290 */ /* 0x000fe2000ff1e0ff */
[----:B------:R-:W-:Y:S01]  /*10050*/  @!P5 IMAD.WIDE.U32 R12, R12, UR9, RZ ;  /* 0x000000090c0cdc25 */ /* 0x000fe2000f8e00ff */
[----:B------:R3:W-:Y:S01]  /*10060*/  @!P0 STS.64 [R0], R6 ;  /* 0x0000000600008388 */ /* 0x0007e20000000a00 */
[----:B------:R-:W-:Y:S02]  /*10070*/  ISETP.GE.U32.AND.EX P3, PT, R21, UR13, PT, P3 ;  /* 0x0000000d15007c0c */ /* 0x000fe4000bf66130 */
[----:B------:R-:W-:Y:S01]  /*10080*/  @!P6 IADD3 R23, PT, PT, R15, R23, RZ ;  /* 0x000000170f17e210 */ /* 0x000fe20007ffe0ff */
[----:B------:R-:W-:Y:S01]  /*10090*/  IMAD R15, R2, UR7, RZ ;  /* 0x00000007020f7c24 */ /* 0x000fe2000f8e02ff */
[----:B-1----:R-:W-:-:S02]  /*100a0*/  @!P5 LEA R4, P1, R12, R4, 0x3 ;  /* 0x000000040c04d211 */ /* 0x002fc400078218ff */
[----:B------:R-:W-:Y:S01]  /*100b0*/  @!P5 IADD3 R13, PT, PT, R13, R3, RZ ;  /* 0x000000030d0dd210 */ /* 0x000fe20007ffe0ff */
[----:B---3--:R-:W-:Y:S01]  /*100c0*/  IMAD.WIDE.U32 R6, R2, UR6, R10 ;  /* 0x0000000602067c25 */ /* 0x008fe2000f8e000a */
[----:B------:R-:W-:Y:S01]  /*100d0*/  UIADD3.X UR6, UPT, UPT, URZ, UR7, URZ, UP0, !UPT ;  /* 0x00000007ff067290 */ /* 0x000fe200087fe4ff */
[----:B0-----:R-:W-:Y:S02]  /*100e0*/  @!P6 LEA R8, P0, R14, R8, 0x3 ;  /* 0x000000080e08e211 */ /* 0x001fe400078018ff */
[----:B------:R-:W-:Y:S01]  /*100f0*/  @!P5 LEA.HI.X R5, R12, R5, R13, 0x3, P1 ;  /* 0x000000050c05d211 */ /* 0x000fe200008f1c0d */
[----:B------:R-:W-:Y:S01]  /*10100*/  IMAD.IADD R7, R7, 0x1, R15 ;  /* 0x0000000107077824 */ /* 0x000fe200078e020f */
[----:B------:R-:W-:Y:S01]  /*10110*/  ISETP.GE.U32.AND P2, PT, R6, UR12, PT ;  /* 0x0000000c06007c0c */ /* 0x000fe2000bf46070 */
[----:B------:R-:W-:Y:S01]  /*10120*/  IMAD.WIDE.U32 R12, R2, UR5, R10 ;  /* 0x00000005020c7c25 */ /* 0x000fe2000f8e000a */
[----:B------:R-:W-:-:S03]  /*10130*/  @!P6 LEA.HI.X R9, R14, R9, R23, 0x3, P0 ;  /* 0x000000090e09e211 */ /* 0x000fc600000f1c17 */
[----:B------:R-:W-:Y:S01]  /*10140*/  IMAD R25, R2, UR6, RZ ;  /* 0x0000000602197c24 */ /* 0x000fe2000f8e02ff */
[----:B------:R-:W-:Y:S01]  /*10150*/  ISETP.GE.U32.AND.EX P2, PT, R7, UR13, PT, P2 ;  /* 0x0000000d07007c0c */ /* 0x000fe2000bf46120 */
[----:B------:R-:W-:Y:S01]  /*10160*/  @!P4 IMAD R23, R19, UR9, RZ ;  /* 0x000000091317cc24 */ /* 0x000fe2000f8e02ff */
[----:B------:R-:W0:Y:S01]  /*10170*/  @!P3 LDC.64 R14, c[0x0][0x380] ;  /* 0x0000e000ff0ebb82 */ /* 0x000e220000000a00 */
[----:B------:R-:W-:Y:S01]  /*10180*/  ISETP.GE.U32.AND P1, PT, R12, UR12, PT ;  /* 0x0000000c0c007c0c */ /* 0x000fe2000bf26070 */
[----:B------:R-:W-:Y:S01]  /*10190*/  UIADD3 UR4, UP0, UPT, UR4, UR5, URZ ;  /* 0x0000000504047290 */ /* 0x000fe2000ff1e0ff */
[----:B------:R-:W-:Y:S01]  /*101a0*/  IADD3 R13, PT, PT, R13, R25, RZ ;  /* 0x000000190d0d7210 */ /* 0x000fe20007ffe0ff */
[C---:B------:R-:W-:Y:S01]  /*101b0*/  @!P4 IMAD R23, R18.reuse, UR14, R23 ;  /* 0x0000000e1217cc24 */ /* 0x040fe2000f8e0217 */
[----:B------:R-:W-:Y:S01]  /*101c0*/  P2R R3, PR, RZ, 0x40 ;  /* 0x00000040ff037803 */ /* 0x000fe20000000000 */
[----:B------:R-:W-:Y:S01]  /*101d0*/  @!P4 IMAD.WIDE.U32 R18, R18, UR9, RZ ;  /* 0x000000091212cc25 */ /* 0x000fe2000f8e00ff */
[----:B------:R-:W-:Y:S01]  /*101e0*/  ISETP.GE.U32.AND.EX P1, PT, R13, UR13, PT, P1 ;  /* 0x0000000d0d007c0c */ /* 0x000fe2000bf26110 */
[----:B------:R-:W3:Y:S01]  /*101f0*/  @!P5 LDG.E.64 R4, desc[UR10][R4.64] ;  /* 0x0000000a0404d981 */ /* 0x000ee2000c1e1b00 */
[----:B--2---:R-:W-:-:S02]  /*10200*/  @!P4 LEA R16, P0, R18, R16, 0x3 ;  /* 0x000000101210c211 */ /* 0x004fc400078018ff */
[----:B------:R-:W-:Y:S01]  /*10210*/  @!P4 IADD3 R23, PT, PT, R19, R23, RZ ;  /* 0x000000171317c210 */ /* 0x000fe20007ffe0ff */
[----:B------:R-:W-:-:S03]  /*10220*/  @!P3 IMAD R25, R21, UR9, RZ ;  /* 0x000000091519bc24 */ /* 0x000fc6000f8e02ff */
[----:B------:R-:W-:Y:S02]  /*10230*/  @!P4 LEA.HI.X R17, R18, R17, R23, 0x3, P0 ;  /* 0x000000111211c211 */ /* 0x000fe400000f1c17 */
[----:B------:R-:W1:Y:S01]  /*10240*/  @!P2 LDC.64 R18, c[0x0][0x380] ;  /* 0x0000e000ff12ab82 */ /* 0x000e620000000a00 */
[C---:B------:R-:W-:Y:S02]  /*10250*/  @!P3 IMAD R25, R20.reuse, UR14, R25 ;  /* 0x0000000e1419bc24 */ /* 0x040fe4000f8e0219 */
[----:B------:R-:W-:-:S04]  /*10260*/  @!P3 IMAD.WIDE.U32 R20, R20, UR9, RZ ;  /* 0x000000091414bc25 */ /* 0x000fc8000f8e00ff */
[----:B------:R-:W-:Y:S01]  /*10270*/  @!P2 IMAD R7, R7, UR9, RZ ;  /* 0x000000090707ac24 */ /* 0x000fe2000f8e02ff */
[----:B------:R-:W2:Y:S01]  /*10280*/  @!P1 LDC.64 R22, c[0x0][0x380] ;  /* 0x0000e000ff169b82 */ /* 0x000ea20000000a00 */
[----:B0-----:R-:W-:Y:S01]  /*10290*/  @!P3 LEA R14, P0, R20, R14, 0x3 ;  /* 0x0000000e140eb211 */ /* 0x001fe200078018ff */
[----:B------:R-:W-:Y:S01]  /*102a0*/  @!P1 IMAD R13, R13, UR9, RZ ;  /* 0x000000090d0d9c24 */ /* 0x000fe2000f8e02ff */
[----:B------:R-:W-:Y:S01]  /*102b0*/  @!P3 IADD3 R25, PT, PT, R21, R25, RZ ;  /* 0x000000191519b210 */ /* 0x000fe20007ffe0ff */
[----:B------:R-:W-:Y:S01]  /*102c0*/  @!P2 IMAD R7, R6, UR14, R7 ;  /* 0x0000000e0607ac24 */ /* 0x000fe2000f8e0207 */
[----:B------:R-:W-:Y:S01]  /*102d0*/  UIADD3.X UR5, UPT, UPT, URZ, UR6, URZ, UP0, !UPT ;  /* 0x00000006ff057290 */ /* 0x000fe200087fe4ff */
[----:B------:R-:W-:Y:S01]  /*102e0*/  IMAD.WIDE.U32 R10, R2, UR4, R10 ;  /* 0x00000004020a7c25 */ /* 0x000fe2000f8e000a */
[----:B------:R-:W-:Y:S01]  /*102f0*/  @!P3 LEA.HI.X R15, R20, R15, R25, 0x3, P0 ;  /* 0x0000000f140fb211 */ /* 0x000fe200000f1c19 */
[----:B------:R-:W4:Y:S02]  /*10300*/  @!P4 LDG.E.64 R16, desc[UR10][R16.64] ;  /* 0x0000000a1010c981 */ /* 0x000f24000c1e1b00 */
[----:B------:R-:W-:-:S03]  /*10310*/  @!P2 IMAD.WIDE.U32 R20, R6, UR9, RZ ;  /* 0x000000090614ac25 */ /* 0x000fc6000f8e00ff */
[----:B------:R-:W5:Y:S01]  /*10320*/  @!P3 LDG.E.64 R14, desc[UR10][R14.64] ;  /* 0x0000000a0e0eb981 */ /* 0x000f62000c1e1b00 */
[----:B------:R-:W-:Y:S02]  /*10330*/  @!P2 IMAD.IADD R6, R21, 0x1, R7 ;  /* 0x000000011506a824 */ /* 0x000fe400078e0207 */
[----:B------:R-:W-:Y:S01]  /*10340*/  @!P1 IMAD R7, R12, UR14, R13 ;  /* 0x0000000e0c079c24 */ /* 0x000fe2000f8e020d */
[----:B-1----:R-:W-:Y:S01]  /*10350*/  @!P2 LEA R18, P0, R20, R18, 0x3 ;  /* 0x000000121412a211 */ /* 0x002fe200078018ff */
[----:B------:R-:W-:-:S03]  /*10360*/  @!P1 IMAD.WIDE.U32 R12, R12, UR9, RZ ;  /* 0x000000090c0c9c25 */ /* 0x000fc6000f8e00ff */
[----:B------:R-:W-:Y:S02]  /*10370*/  @!P2 LEA.HI.X R19, R20, R19, R6, 0x3, P0 ;  /* 0x000000131413a211 */ /* 0x000fe400000f1c06 */
[----:B------:R-:W-:Y:S01]  /*10380*/  @!P1 IADD3 R7, PT, PT, R13, R7, RZ ;  /* 0x000000070d079210 */ /* 0x000fe20007ffe0ff */
[----:B------:R-:W-:Y:S01]  /*10390*/  IMAD R13, R2, UR5, RZ ;  /* 0x00000005020d7c24 */ /* 0x000fe2000f8e02ff */
[C---:B--2---:R-:W-:Y:S02]  /*103a0*/  @!P1 LEA R22, P0, R12.reuse, R22, 0x3 ;  /* 0x000000160c169211 */ /* 0x044fe400078018ff */
[----:B------:R-:W2:Y:S02]  /*103b0*/  @!P2 LDG.E.64 R18, desc[UR10][R18.64] ;  /* 0x0000000a1212a981 */ /* 0x000ea4000c1e1b00 */
[----:B------:R-:W-:Y:S02]  /*103c0*/  @!P1 LEA.HI.X R23, R12, R23, R7, 0x3, P0 ;  /* 0x000000170c179211 */ /* 0x000fe400000f1c07 */
[----:B------:R-:W-:-:S02]  /*103d0*/  ISETP.GE.U32.AND P0, PT, R10, UR12, PT ;  /* 0x0000000c0a007c0c */ /* 0x000fc4000bf06070 */
[----:B------:R-:W-:Y:S02]  /*103e0*/  IADD3 R2, PT, PT, R11, R13, RZ ;  /* 0x0000000d0b027210 */ /* 0x000fe40007ffe0ff */
[----:B------:R-:W2:Y:S02]  /*103f0*/  @!P1 LDG.E.64 R22, desc[UR10][R22.64] ;  /* 0x0000000a16169981 */ /* 0x000ea4000c1e1b00 */
[----:B------:R-:W-:-:S13]  /*10400*/  ISETP.GE.U32.AND.EX P0, PT, R2, UR13, PT, P0 ;  /* 0x0000000d02007c0c */ /* 0x000fda000bf06100 */
        /* <DEDUP_REMOVED lines=8> */
[----:B------:R-:W2:Y:S09]  /*10490*/  @!P0 LDG.E.64 R6, desc[UR10][R6.64] ;  /* 0x0000000a06068981 */ /* 0x000eb2000c1e1b00 */
[----:B------:R-:W3:Y:S04]  /*104a0*/  @!P6 LDG.E.64 R8, desc[UR10][R8.64] ;  /* 0x0000000a0808e981 */ /* 0x000ee8000c1e1b00 */
[----:B---3--:R-:W-:Y:S04]  /*104b0*/  @!P6 STS.64 [R0], R8 ;  /* 0x000000080000e388 */ /* 0x008fe80000000a00 */
[----:B------:R-:W-:Y:S04]  /*104c0*/  @!P5 STS.64 [R0], R4 ;  /* 0x000000040000d388 */ /* 0x000fe80000000a00 */
[----:B----4-:R-:W-:Y:S04]  /*104d0*/  @!P4 STS.64 [R0], R16 ;  /* 0x000000100000c388 */ /* 0x010fe80000000a00 */
[----:B-----5:R-:W-:Y:S04]  /*104e0*/  @!P3 STS.64 [R0], R14 ;  /* 0x0000000e0000b388 */ /* 0x020fe80000000a00 */
[----:B--2---:R-:W-:Y:S04]  /*104f0*/  @!P2 STS.64 [R0], R18 ;  /* 0x000000120000a388 */ /* 0x004fe80000000a00 */
[----:B------:R-:W-:Y:S04]  /*10500*/  @!P1 STS.64 [R0], R22 ;  /* 0x0000001600009388 */ /* 0x000fe80000000a00 */
[----:B------:R-:W-:Y:S01]  /*10510*/  @!P0 STS.64 [R0], R6 ;  /* 0x0000000600008388 */ /* 0x000fe20000000a00 */
[----:B------:R-:W-:Y:S06]  /*10520*/  BAR.SYNC.DEFER_BLOCKING 0x0 ;  /* 0x0000000000007b1d */ /* 0x000fec0000010000 */
[----:B------:R-:W-:Y:S05]  /*10530*/  EXIT ;  /* 0x000000000000794d */ /* 0x000fea0003800000 */
.L_x_92:
        /* <DEDUP_REMOVED lines=12> */
.L_x_139:


//--------------------- .text._Z22stridedBandwidthKernelILi8ELi128EEvPKcmi --------------------------
	.section	.text._Z22stridedBandwidthKernelILi8ELi128EEvPKcmi,"ax",@progbits
	.align	128
        .global         _Z22stridedBandwidthKernelILi8ELi128EEvPKcmi
        .type           _Z22stridedBandwidthKernelILi8ELi128EEvPKcmi,@function
        .size           _Z22stridedBandwidthKernelILi8ELi128EEvPKcmi,(.L_x_140 - _Z22stridedBandwidthKernelILi8ELi128EEvPKcmi)
        .other          _Z22stridedBandwidthKernelILi8ELi128EEvPKcmi,@"STO_CUDA_ENTRY STV_DEFAULT"
_Z22stridedBandwidthKernelILi8ELi128EEvPKcmi:
.text._Z22stridedBandwidthKernelILi8ELi128EEvPKcmi:
        /* <DEDUP_REMOVED lines=33> */
[----:B----4-:R-:W2:Y:S02]  /*0210*/  @!P1 LDG.E.64 R20, desc[UR10][R20.64] ;  /* 0x0000000a14149981 */ /* 0x010ea4000c1e1b00 */
[----:B------:R-:W-:-:S06]  /*0220*/  @!P0 LEA.HI.X R9, R12, R5, R0, 0x3, P2 ;  /* 0x000000050c098211 */ /* 0x000fcc00010f1c00 */
[----:B------:R-:W3:Y:S01]  /*0230*/  @!P0 LDG.E.64 R8, desc[UR10][R8.64] ;  /* 0x0000000a08088981 */ /* 0x000ee2000c1e1b00 */
[----:B------:R-:W-:Y:S01]  /*0240*/  UIADD3 UR5, UP0, UPT, UR4, UR5, URZ ;  /* 0x0000000504057290 */ /* 0x000fe2000ff1e0ff */
[----:B------:R-:W0:Y:S03]  /*0250*/  S2UR UR6, SR_CgaCtaId ;  /* 0x00000000000679c3 */ /* 0x000e260000008800 */
[----:B------:R-:W-:Y:S02]  /*0260*/  UIADD3.X UR15, UPT, UPT, URZ, UR15, URZ, UP0, !UPT ;  /* 0x0000000fff0f7290 */ /* 0x000fe400087fe4ff */
[----:B------:R-:W-:-:S04]  /*0270*/  UIADD3 UR7, UP0, UPT, UR4, UR5, URZ ;  /* 0x0000000504077290 */ /* 0x000fc8000ff1e0ff */
[----:B------:R-:W-:Y:S02]  /*0280*/  UIADD3.X UR8, UPT, UPT, URZ, UR15, URZ, UP0, !UPT ;  /* 0x0000000fff087290 */ /* 0x000fe400087fe4ff */
[----:B------:R-:W-:-:S04]  /*0290*/  IMAD.WIDE.U32 R6, R3, UR7, R16 ;  /* 0x0000000703067c25 */ /* 0x000fc8000f8e0010 */
[C---:B------:R-:W-:Y:S01]  /*02a0*/  IMAD R11, R3.reuse, UR8, RZ ;  /* 0x00000008030b7c24 */ /* 0x040fe2000f8e02ff */
[----:B------:R-:W-:Y:S01]  /*02b0*/  ISETP.GE.U32.AND P5, PT, R6, UR12, PT ;  /* 0x0000000c06007c0c */ /* 0x000fe2000bfa6070 */
[----:B------:R-:W-:Y:S01]  /*02c0*/  IMAD.WIDE.U32 R18, R3, UR5, R16 ;  /* 0x0000000503127c25 */ /* 0x000fe2000f8e0010 */
[----:B------:R-:W-:-:S03]  /*02d0*/  UIADD3 UR7, UP0, UPT, UR4, UR7, URZ ;  /* 0x0000000704077290 */ /* 0x000fc6000ff1e0ff */
[----:B------:R-:W-:Y:S02]  /*02e0*/  IMAD.IADD R2, R7, 0x1, R11 ;  /* 0x0000000107027824 */ /* 0x000fe400078e020b */
[----:B------:R-:W-:Y:S01]  /*02f0*/  IMAD R5, R3, UR15, RZ ;  /* 0x0000000f03057c24 */ /* 0x000fe2000f8e02ff */
[----:B------:R-:W-:Y:S01]  /*0300*/  UMOV UR5, 0x400 ;  /* 0x0000040000057882 */ /* 0x000fe20000000000 */
[----:B------:R-:W-:Y:S01]  /*0310*/  ISETP.GE.U32.AND P6, PT, R18, UR12, PT ;  /* 0x0000000c12007c0c */ /* 0x000fe2000bfc6070 */
[----:B0-----:R-:W-:Y:S01]  /*0320*/  ULEA UR5, UR6, UR5, 0x18 ;  /* 0x0000000506057291 */ /* 0x001fe2000f8ec0ff */
[----:B------:R-:W-:Y:S01]  /*0330*/  ISETP.GE.U32.AND.EX P5, PT, R2, UR13, PT, P5 ;  /* 0x0000000d02007c0c */ /* 0x000fe2000bfa6150 */
[----:B------:R-:W-:Y:S01]  /*0340*/  UIADD3.X UR6, UPT, UPT, URZ, UR8, URZ, UP0, !UPT ;  /* 0x00000008ff067290 */ /* 0x000fe200087fe4ff */
[----:B------:R-:W-:Y:S01]  /*0350*/  IADD3 R14, PT, PT, R19, R5, RZ ;  /* 0x00000005130e7210 */ /* 0x000fe20007ffe0ff */
[----:B------:R-:W-:-:S03]  /*0360*/  IMAD.WIDE.U32 R12, R3, UR7, R16 ;  /* 0x00000007030c7c25 */ /* 0x000fc6000f8e0010 */
[----:B------:R-:W-:Y:S01]  /*0370*/  ISETP.GE.U32.AND.EX P6, PT, R14, UR13, PT, P6 ;  /* 0x0000000d0e007c0c */ /* 0x000fe2000bfc6160 */
[----:B------:R-:W-:Y:S01]  /*0380*/  IMAD R7, R3, UR6, RZ ;  /* 0x0000000603077c24 */ /* 0x000fe2000f8e02ff */
[----:B------:R-:W-:Y:S02]  /*0390*/  LEA R0, R16, UR5, 0x3 ;  /* 0x0000000510007c11 */ /* 0x000fe4000f8e18ff */
[----:B------:R-:W-:Y:S02]  /*03a0*/  ISETP.GE.U32.AND P2, PT, R12, UR12, PT ;  /* 0x0000000c0c007c0c */ /* 0x000fe4000bf46070 */
[----:B------:R-:W-:Y:S01]  /*03b0*/  IADD3 R13, PT, PT, R13, R7, RZ ;  /* 0x000000070d0d7210 */ /* 0x000fe20007ffe0ff */
[----:B------:R-:W0:Y:S01]  /*03c0*/  @!P5 LDC.64 R4, c[0x0][0x380] ;  /* 0x0000e000ff04db82 */ /* 0x000e220000000a00 */
[----:B------:R-:W-:-:S04]  /*03d0*/  UIADD3 UR5, UP0, UPT, UR4, UR7, URZ ;  /* 0x0000000704057290 */ /* 0x000fc8000ff1e0ff */
[----:B------:R-:W-:-:S03]  /*03e0*/  UIADD3.X UR6, UPT, UPT, URZ, UR6, URZ, UP0, !UPT ;  /* 0x00000006ff067290 */ /* 0x000fc600087fe4ff */
[----:B------:R-:W1:Y:S01]  /*03f0*/  @!P6 LDC.64 R10, c[0x0][0x380] ;  /* 0x0000e000ff0aeb82 */ /* 0x000e620000000a00 */
[----:B------:R-:W-:Y:S02]  /*0400*/  @!P6 IMAD R25, R14, UR9, RZ ;  /* 0x000000090e19ec24 */ /* 0x000fe4000f8e02ff */
[----:B------:R-:W-:Y:S01]  /*0410*/  IMAD.WIDE.U32 R14, R3, UR5, R16 ;  /* 0x00000005030e7c25 */ /* 0x000fe2000f8e0010 */
[----:B------:R-:W-:-:S03]  /*0420*/  UIADD3 UR5, UP0, UPT, UR4, UR5, URZ ;  /* 0x0000000504057290 */ /* 0x000fc6000ff1e0ff */
[----:B------:R-:W-:Y:S02]  /*0430*/  @!P5 IMAD R7, R2, UR9, RZ ;  /* 0x000000090207dc24 */ /* 0x000fe4000f8e02ff */
[----:B------:R-:W-:Y:S01]  /*0440*/  IMAD R27, R3, UR6, RZ ;  /* 0x00000006031b7c24 */ /* 0x000fe2000f8e02ff */
[----:B------:R-:W-:Y:S01]  /*0450*/  UIADD3.X UR8, UPT, UPT, URZ, UR6, URZ, UP0, !UPT ;  /* 0x00000006ff087290 */ /* 0x000fe200087fe4ff */
[----:B------:R-:W-:Y:S01]  /*0460*/  ISETP.GE.U32.AND P4, PT, R14, UR12, PT ;  /* 0x0000000c0e007c0c */ /* 0x000fe2000bf86070 */
[----:B------:R-:W-:Y:S02]  /*0470*/  UIADD3 UR7, UP0, UPT, UR4, UR5, URZ ;  /* 0x0000000504077290 */ /* 0x000fe4000ff1e0ff */
[----:B------:R-:W-:Y:S01]  /*0480*/  IADD3 R15, PT, PT, R15, R27, RZ ;  /* 0x0000001b0f0f7210 */ /* 0x000fe20007ffe0ff */
[----:B------:R-:W-:-:S03]  /*0490*/  @!P6 IMAD R25, R18, UR14, R25 ;  /* 0x0000000e1219ec24 */ /* 0x000fc6000f8e0219 */
[----:B------:R-:W-:Y:S01]  /*04a0*/  ISETP.GE.U32.AND.EX P4, PT, R15, UR13, PT, P4 ;  /* 0x0000000d0f007c0c */ /* 0x000fe2000bf86140 */
[----:B------:R-:W-:-:S04]  /*04b0*/  @!P6 IMAD.WIDE.U32 R18, R18, UR9, RZ ;  /* 0x000000091212ec25 */ /* 0x000fc8000f8e00ff */
[----:B------:R-:W-:Y:S01]  /*04c0*/  @!P6 IMAD.IADD R25, R19, 0x1, R25 ;  /* 0x000000011319e824 */ /* 0x000fe200078e0219 */
[----:B------:R-:W-:Y:S01]  /*04d0*/  P2R R2, PR, RZ, 0x40 ;  /* 0x00000040ff027803 */ /* 0x000fe20000000000 */
[----:B--2---:R2:W-:Y:S01]  /*04e0*/  @!P1 STS.64 [R0], R20 ;  /* 0x0000001400009388 */ /* 0x0045e20000000a00 */
[----:B------:R-:W-:Y:S01]  /*04f0*/  ISETP.GE.U32.AND.EX P1, PT, R13, UR13, PT, P2 ;  /* 0x0000000d0d007c0c */ /* 0x000fe2000bf26120 */
[C---:B--2---:R-:W-:Y:S02]  /*0500*/  @!P5 IMAD R21, R6.reuse, UR14, R7 ;  /* 0x0000000e0615dc24 */ /* 0x044fe4000f8e0207 */
[----:B------:R-:W-:-:S10]  /*0510*/  @!P5 IMAD.WIDE.U32 R6, R6, UR9, RZ ;  /* 0x000000090606dc25 */ /* 0x000fd4000f8e00ff */
[----:B------:R-:W2:Y:S01]  /*0520*/  @!P1 LDC.64 R22, c[0x0][0x380] ;  /* 0x0000e000ff169b82 */ /* 0x000ea20000000a00 */
[----:B---3--:R3:W-:Y:S01]  /*0530*/  @!P0 STS.64 [R0], R8 ;  /* 0x0000000800008388 */ /* 0x0087e20000000a00 */
[----:B------:R-:W-:Y:S01]  /*0540*/  @!P5 IADD3 R21, PT, PT, R7, R21, RZ ;  /* 0x000000150715d210 */ /* 0x000fe20007ffe0ff */
[C---:B------:R-:W-:Y:S01]  /*0550*/  IMAD R7, R3.reuse, UR8, RZ ;  /* 0x0000000803077c24 */ /* 0x040fe2000f8e02ff */
[----:B------:R-:W-:Y:S01]  /*0560*/  UIADD3.X UR8, UPT, UPT, URZ, UR8, URZ, UP0, !UPT ;  /* 0x00000008ff087290 */ /* 0x000fe200087fe4ff */
[----:B0-----:R-:W-:Y:S01]  /*0570*/  @!P5 LEA R4, P2, R6, R4, 0x3 ;  /* 0x000000040604d211 */ /* 0x001fe200078418ff */
[----:B---3--:R-:W-:-:S03]  /*0580*/  IMAD.WIDE.U32 R8, R3, UR5, R16 ;  /* 0x0000000503087c25 */ /* 0x008fc6000f8e0010 */
[----:B------:R-:W-:Y:S02]  /*0590*/  @!P5 LEA.HI.X R5, R6, R5, R21, 0x3, P2 ;  /* 0x000000050605d211 */ /* 0x000fe400010f1c15 */
[----:B-1----:R-:W-:Y:S01]  /*05a0*/  @!P6 LEA R10, P0, R18, R10, 0x3 ;  /* 0x0000000a120ae211 */ /* 0x002fe200078018ff */
[----:B------:R-:W-:Y:S01]  /*05b0*/  IMAD R21, R3, UR8, RZ ;  /* 0x0000000803157c24 */ /* 0x000fe2000f8e02ff */
[----:B------:R-:W-:Y:S01]  /*05c0*/  IADD3 R9, PT, PT, R9, R7, RZ ;  /* 0x0000000709097210 */ /* 0x000fe20007ffe0ff */
[----:B------:R-:W-:Y:S01]  /*05d0*/  IMAD.WIDE.U32 R6, R3, UR7, R16 ;  /* 0x0000000703067c25 */ /* 0x000fe2000f8e0010 */
[----:B------:R-:W-:Y:S01]  /*05e0*/  ISETP.GE.U32.AND P3, PT, R8, UR12, PT ;  /* 0x0000000c08007c0c */ /* 0x000fe2000bf66070 */
[----:B------:R-:W3:Y:S02]  /*05f0*/  @!P5 LDG.E.64 R4, desc[UR10][R4.64] ;  /* 0x0000000a0404d981 */ /* 0x000ee4000c1e1b00 */
[----:B------:R-:W-:Y:S01]  /*0600*/  @!P1 IMAD R19, R13, UR9, RZ ;  /* 0x000000090d139c24 */ /* 0x000fe2000f8e02ff */
[----:B------:R-:W-:Y:S01]  /*0610*/  @!P6 LEA.HI.X R11, R18, R11, R25, 0x3, P0 ;  /* 0x0000000b120be211 */ /* 0x000fe200000f1c19 */
[----:B------:R-:W-:Y:S01]  /*0620*/  IMAD.IADD R7, R7, 0x1, R21 ;  /* 0x0000000107077824 */ /* 0x000fe200078e0215 */
[----:B------:R-:W-:Y:S01]  /*0630*/  ISETP.GE.U32.AND.EX P3, PT, R9, UR13, PT, P3 ;  /* 0x0000000d09007c0c */ /* 0x000fe2000bf66130 */
[----:B------:R-:W0:Y:S01]  /*0640*/  @!P4 LDC.64 R24, c[0x0][0x380] ;  /* 0x0000e000ff18cb82 */ /* 0x000e220000000a00 */
[----:B------:R-:W-:Y:S01]  /*0650*/  ISETP.GE.U32.AND P2, PT, R6, UR12, PT ;  /* 0x0000000c06007c0c */ /* 0x000fe2000bf46070 */
[----:B------:R-:W-:-:S02]  /*0660*/  @!P1 IMAD R19, R12, UR14, R19 ;  /* 0x0000000e0c139c24 */ /* 0x000fc4000f8e0213 */
[----:B------:R-:W-:Y:S01]  /*0670*/  @!P1 IMAD.WIDE.U32 R12, R12, UR9, RZ ;  /* 0x000000090c0c9c25 */ /* 0x000fe2000f8e00ff */
[----:B------:R-:W-:Y:S02]  /*0680*/  ISETP.GE.U32.AND.EX P2, PT, R7, UR13, PT, P2 ;  /* 0x0000000d07007c0c */ /* 0x000fe4000bf46120 */
[----:B--2---:R-:W-:Y:S02]  /*0690*/  @!P1 LEA R22, P0, R12, R22, 0x3 ;  /* 0x000000160c169211 */ /* 0x004fe400078018ff */
[----:B------:R-:W-:-:S04]  /*06a0*/  @!P1 IADD3 R19, PT, PT, R13, R19, RZ ;  /* 0x000000130d139210 */ /* 0x000fc80007ffe0ff */
[----:B------:R-:W-:Y:S02]  /*06b0*/  @!P1 LEA.HI.X R23, R12, R23, R19, 0x3, P0 ;  /* 0x000000170c179211 */ /* 0x000fe400000f1c13 */
[----:B------:R-:W1:Y:S01]  /*06c0*/  @!P3 LDC.64 R12, c[0x0][0x380] ;  /* 0x0000e000ff0cbb82 */ /* 0x000e620000000a00 */
[----:B------:R-:W-:Y:S02]  /*06d0*/  @!P4 IMAD R19, R15, UR9, RZ ;  /* 0x000000090f13cc24 */ /* 0x000fe4000f8e02ff */
[----:B------:R-:W-:Y:S01]  /*06e0*/  @!P3 IMAD R9, R9, UR9, RZ ;  /* 0x000000090909bc24 */ /* 0x000fe2000f8e02ff */
[----:B------:R-:W-:Y:S01]  /*06f0*/  UIADD3 UR7, UP0, UPT, UR4, UR7, URZ ;  /* 0x0000000704077290 */ /* 0x000fe2000ff1e0ff */
[C---:B------:R-:W-:Y:S01]  /*0700*/  @!P4 IMAD R19, R14.reuse, UR14, R19 ;  /* 0x0000000e0e13cc24 */ /* 0x040fe2000f8e0213 */
[----:B------:R-:W2:Y:S02]  /*0710*/  @!P1 LDG.E.64 R22, desc[UR10][R22.64] ;  /* 0x0000000a16169981 */ /* 0x000ea4000c1e1b00 */
[----:B------:R-:W4:Y:S01]  /*0720*/  @!P2 LDC.64 R20, c[0x0][0x380] ;  /* 0x0000e000ff14ab82 */ /* 0x000f220000000a00 */
[----:B------:R-:W-:-:S03]  /*0730*/  @!P4 IMAD.WIDE.U32 R14, R14, UR9, RZ ;  /* 0x000000090e0ecc25 */ /* 0x000fc6000f8e00ff */
[----:B0-----:R-:W-:Y:S02]  /*0740*/  @!P4 LEA R24, P0, R14, R24, 0x3 ;  /* 0x000000180e18c211 */ /* 0x001fe400078018ff */
        /* <DEDUP_REMOVED lines=9> */
[----:B-1----:R-:W-:Y:S01]  /*07e0*/  @!P3 LEA R12, P0, R14, R12, 0x3 ;  /* 0x0000000c0e0cb211 */ /* 0x002fe200078018ff */
[----:B------:R-:W-:-:S03]  /*07f0*/  @!P2 IMAD.WIDE.U32 R6, R6, UR9, RZ ;  /* 0x000000090606ac25 */ /* 0x000fc6000f8e00ff */
[----:B------:R-:W-:Y:S01]  /*0800*/  @!P3 LEA.HI.X R13, R14, R13, R8, 0x3, P0 ;  /* 0x0000000d0e0db211 */ /* 0x000fe200000f1c08 */
[----:B------:R-:W-:Y:S01]  /*0810*/  IMAD.WIDE.U32 R8, R3, UR7, R16 ;  /* 0x0000000703087c25 */ /* 0x000fe2000f8e0010 */
[----:B------:R-:W-:Y:S02]  /*0820*/  @!P2 IADD3 R15, PT, PT, R7, R15, RZ ;  /* 0x0000000f070fa210 */ /* 0x000fe40007ffe0ff */
[C---:B----4-:R-:W-:Y:S01]  /*0830*/  @!P2 LEA R20, P0, R6.reuse, R20, 0x3 ;  /* 0x000000140614a211 */ /* 0x050fe200078018ff */
        /* <DEDUP_REMOVED lines=16> */
[----:B------:R-:W3:Y:S01]  /*0940*/  @!P6 LDG.E.64 R10, desc[UR10][R10.64] ;  /* 0x0000000a0a0ae981 */ /* 0x000ee2000c1e1b00 */
[----:B------:R-:W-:-:S04]  /*0950*/  UIADD3 UR7, UP0, UPT, UR4, UR7, URZ ;  /* 0x0000000704077290 */ /* 0x000fc8000ff1e0ff */
[----:B------:R-:W-:Y:S02]  /*0960*/  UIADD3.X UR8, UPT, UPT, URZ, UR8, URZ, UP0, !UPT ;  /* 0x00000008ff087290 */ /* 0x000fe400087fe4ff */
[----:B------:R-:W-:-:S04]  /*0970*/  UIADD3 UR5, UP0, UPT, UR4, UR7, URZ ;  /* 0x0000000704057290 */ /* 0x000fc8000ff1e0ff */
[----:B------:R-:W-:Y:S02]  /*0980*/  UIADD3.X UR6, UPT, UPT, URZ, UR8, URZ, UP0, !UPT ;  /* 0x00000008ff067290 */ /* 0x000fe400087fe4ff */
[----:B------:R-:W-:-:S04]  /*0990*/  IMAD.WIDE.U32 R6, R3, UR5, R16 ;  /* 0x0000000503067c25 */ /* 0x000fc8000f8e0010 */
[C---:B------:R-:W-:Y:S02]  /*09a0*/  IMAD R27, R3.reuse, UR6, RZ ;  /* 0x00000006031b7c24 */ /* 0x040fe4000f8e02ff */
[----:B------:R-:W-:Y:S01]  /*09b0*/  IMAD.WIDE.U32 R18, R3, UR7, R16 ;  /* 0x0000000703127c25 */ /* 0x000fe2000f8e0010 */
[----:B------:R-:W-:Y:S02]  /*09c0*/  UIADD3 UR5, UP0, UPT, UR4, UR5, URZ ;  /* 0x0000000504057290 */ /* 0x000fe4000ff1e0ff */
[----:B------:R-:W-:Y:S01]  /*09d0*/  IADD3 R2, PT, PT, R7, R27, RZ ;  /* 0x0000001b07027210 */ /* 0x000fe20007ffe0ff */
[----:B------:R-:W-:Y:S01]  /*09e0*/  IMAD R15, R3, UR8, RZ ;  /* 0x00000008030f7c24 */ /* 0x000fe2000f8e02ff */
[----:B------:R-:W-:-:S04]  /*09f0*/  UIADD3.X UR6, UPT, UPT, URZ, UR6, URZ, UP0, !UPT ;  /* 0x00000006ff067290 */ /* 0x000fc800087fe4ff */
[----:B------:R-:W-:Y:S01]  /*0a00*/  IADD3 R19, PT, PT, R19, R15, RZ ;  /* 0x0000000f13137210 */ /* 0x000fe20007ffe0ff */
[----:B------:R-:W-:-:S04]  /*0a10*/  IMAD.WIDE.U32 R14, R3, UR5, R16 ;  /* 0x00000005030e7c25 */ /* 0x000fc8000f8e0010 */
[----:B------:R-:W-:Y:S01]  /*0a20*/  IMAD R7, R3, UR6, RZ ;  /* 0x0000000603077c24 */ /* 0x000fe2000f8e02ff */
[----:B------:R-:W-:-:S03]  /*0a30*/  UIADD3 UR5, UP0, UPT, UR4, UR5, URZ ;  /* 0x0000000504057290 */ /* 0x000fc6000ff1e0ff */
[----:B------:R-:W-:Y:S01]  /*0a40*/  IMAD.IADD R15, R15, 0x1, R7 ;  /* 0x000000010f0f7824 */ /* 0x000fe200078e0207 */
[----:B------:R-:W-:-:S06]  /*0a50*/  UIADD3.X UR6, UPT, UPT, URZ, UR6, URZ, UP0, !UPT ;  /* 0x00000006ff067290 */ /* 0x000fcc00087fe4ff */
[----:B------:R-:W-:Y:S01]  /*0a60*/  IMAD R27, R3, UR6, RZ ;  /* 0x00000006031b7c24 */ /* 0x000fe2000f8e02ff */
[----:B---3--:R-:W-:Y:S04]  /*0a70*/  @!P6 STS.64 [R0], R10 ;  /* 0x0000000a0000e388 */ /* 0x008fe80000000a00 */
[----:B------:R0:W-:Y:S01]  /*0a80*/  @!P5 STS.64 [R0], R4 ;  /* 0x000000040000d388 */ /* 0x0001e20000000a00 */
[----:B------:R-:W-:Y:S02]  /*0a90*/  ISETP.GE.U32.AND P5, PT, R6, UR12, PT ;  /* 0x0000000c06007c0c */ /* 0x000fe4000bfa6070 */
[----:B------:R-:W-:Y:S02]  /*0aa0*/  ISETP.GE.U32.AND P6, PT, R18, UR12, PT ;  /* 0x0000000c12007c0c */ /* 0x000fe4000bfc6070 */
[----:B------:R-:W-:-:S02]  /*0ab0*/  ISETP.GE.U32.AND.EX P5, PT, R2, UR13, PT, P5 ;  /* 0x0000000d02007c0c */ /* 0x000fc4000bfa6150 */
[----:B------:R-:W-:Y:S01]  /*0ac0*/  ISETP.GE.U32.AND.EX P6, PT, R19, UR13, PT, P6 ;  /* 0x0000000d13007c0c */ /* 0x000fe2000bfc6160 */
[----:B--2---:R-:W-:Y:S01]  /*0ad0*/  @!P1 STS.64 [R0], R22 ;  /* 0x0000001600009388 */ /* 0x004fe20000000a00 */
[----:B------:R-:W-:-:S04]  /*0ae0*/  ISETP.GE.U32.AND P1, PT, R14, UR12, PT ;  /* 0x0000000c0e007c0c */ /* 0x000fc8000bf26070 */
[----:B------:R-:W-:-:S05]  /*0af0*/  ISETP.GE.U32.AND.EX P1, PT, R15, UR13, PT, P1 ;  /* 0x0000000d0f007c0c */ /* 0x000fca000bf26110 */
[----:B0-----:R-:W0:Y:S01]  /*0b00*/  @!P5 LDC.64 R4, c[0x0][0x380] ;  /* 0x0000e000ff04db82 */ /* 0x001e220000000a00 */
[----:B-----5:R1:W-:Y:S07]  /*0b10*/  @!P4 STS.64 [R0], R24 ;  /* 0x000000180000c388 */ /* 0x0203ee0000000a00 */
[----:B------:R-:W2:Y:S01]  /*0b20*/  @!P6 LDC.64 R10, c[0x0][0x380] ;  /* 0x0000e000ff0aeb82 */ /* 0x000ea20000000a00 */
[----:B----4-:R3:W-:Y:S01]  /*0b30*/  @!P3 STS.64 [R0], R12 ;  /* 0x0000000c0000b388 */ /* 0x0107e20000000a00 */
[----:B------:R-:W-:-:S03]  /*0b40*/  @!P5 IMAD R7, R2, UR9, RZ ;  /* 0x000000090207dc24 */ /* 0x000fc6000f8e02ff */
[----:B------:R4:W-:Y:S01]  /*0b50*/  @!P2 STS.64 [R0], R20 ;  /* 0x000000140000a388 */ /* 0x0009e20000000a00 */
[----:B-1----:R-:W-:Y:S02]  /*0b60*/  @!P6 IMAD R25, R19, UR9, RZ ;  /* 0x000000091319ec24 */ /* 0x002fe4000f8e02ff */
[----:B------:R-:W1:Y:S01]  /*0b70*/  @!P1 LDC.64 R22, c[0x0][0x380] ;  /* 0x0000e000ff169b82 */ /* 0x000e620000000a00 */
[----:B---3--:R-:W-:Y:S01]  /*0b80*/  IMAD.WIDE.U32 R12, R3, UR5, R16 ;  /* 0x00000005030c7c25 */ /* 0x008fe2000f8e0010 */
[----:B------:R-:W-:-:S03]  /*0b90*/  UIADD3 UR5, UP0, UPT, UR4, UR5, URZ ;  /* 0x0000000504057290 */ /* 0x000fc6000ff1e0ff */
[----:B----4-:R-:W-:Y:S01]  /*0ba0*/  @!P5 IMAD R21, R6, UR14, R7 ;  /* 0x0000000e0615dc24 */ /* 0x010fe2000f8e0207 */
[----:B------:R-:W-:Y:S01]  /*0bb0*/  UIADD3.X UR8, UPT, UPT, URZ, UR6, URZ, UP0, !UPT ;  /* 0x00000006ff087290 */ /* 0x000fe200087fe4ff */
[----:B------:R-:W-:Y:S01]  /*0bc0*/  ISETP.GE.U32.AND P4, PT, R12, UR12, PT ;  /* 0x0000000c0c007c0c */ /* 0x000fe2000bf86070 */
[----:B------:R-:W-:Y:S01]  /*0bd0*/  @!P5 IMAD.WIDE.U32 R6, R6, UR9, RZ ;  /* 0x000000090606dc25 */ /* 0x000fe2000f8e00ff */
[----:B------:R-:W-:Y:S01]  /*0be0*/  IADD3 R13, PT, PT, R13, R27, RZ ;  /* 0x0000001b0d0d7210 */ /* 0x000fe20007ffe0ff */
[----:B------:R-:W-:Y:S01]  /*0bf0*/  UIADD3 UR7, UP0, UPT, UR4, UR5, URZ ;  /* 0x0000000504077290 */ /* 0x000fe2000ff1e0ff */
[----:B------:R3:W-:Y:S01]  /*0c00*/  @!P0 STS.64 [R0], R8 ;  /* 0x0000000800008388 */ /* 0x0007e20000000a00 */
[----:B------:R-:W-:Y:S01]  /*0c10*/  @!P5 IMAD.IADD R21, R7, 0x1, R21 ;  /* 0x000000010715d824 */ /* 0x000fe200078e0215 */
[----:B------:R-:W-:Y:S01]  /*0c20*/  ISETP.GE.U32.AND.EX P4, PT, R13, UR13, PT, P4 ;  /* 0x0000000d0d007c0c */ /* 0x000fe2000bf86140 */
[C---:B------:R-:W-:Y:S02]  /*0c30*/  @!P6 IMAD R25, R18.reuse, UR14, R25 ;  /* 0x0000000e1219ec24 */ /* 0x040fe4000f8e0219 */
[----:B------:R-:W-:Y:S01]  /*0c40*/  IMAD R7, R3, UR8, RZ ;  /* 0x0000000803077c24 */ /* 0x000fe2000f8e02ff */
[----:B------:R-:W-:Y:S01]  /*0c50*/  UIADD3.X UR8, UPT, UPT, URZ, UR8, URZ, UP0, !UPT ;  /* 0x00000008ff087290 */ /* 0x000fe200087fe4ff */
[----:B------:R-:W-:Y:S01]  /*0c60*/  @!P6 IMAD.WIDE.U32 R18, R18, UR9, RZ ;  /* 0x000000091212ec25 */ /* 0x000fe2000f8e00ff */
[----:B0-----:R-:W-:-:S03]  /*0c70*/  @!P5 LEA R4, P2, R6, R4, 0x3 ;  /* 0x000000040604d211 */ /* 0x001fc600078418ff */
[----:B---3--:R-:W-:Y:S01]  /*0c80*/  IMAD.WIDE.U32 R8, R3, UR5, R16 ;  /* 0x0000000503087c25 */ /* 0x008fe2000f8e0010 */
[----:B------:R-:W-:Y:S02]  /*0c90*/  @!P6 IADD3 R25, PT, PT, R19, R25, RZ ;  /* 0x000000191319e210 */ /* 0x000fe40007ffe0ff */
[----:B------:R-:W-:Y:S01]  /*0ca0*/  @!P5 LEA.HI.X R5, R6, R5, R21, 0x3, P2 ;  /* 0x000000050605d211 */ /* 0x000fe200010f1c15 */
[----:B------:R-:W-:Y:S01]  /*0cb0*/  IMAD R21, R3, UR8, RZ ;  /* 0x0000000803157c24 */ /* 0x000fe2000f8e02ff */
[----:B------:R-:W-:Y:S01]  /*0cc0*/  IADD3 R9, PT, PT, R9, R7, RZ ;  /* 0x0000000709097210 */ /* 0x000fe20007ffe0ff */
[----:B------:R-:W-:Y:S01]  /*0cd0*/  IMAD.WIDE.U32 R6, R3, UR7, R16 ;  /* 0x0000000703067c25 */ /* 0x000fe2000f8e0010 */
[----:B--2---:R-:W-:Y:S02]  /*0ce0*/  @!P6 LEA R10, P0, R18, R10, 0x3 ;  /* 0x0000000a120ae211 */ /* 0x004fe400078018ff */
[----:B------:R-:W-:Y:S01]  /*0cf0*/  ISETP.GE.U32.AND P3, PT, R8, UR12, PT ;  /* 0x0000000c08007c0c */ /* 0x000fe2000bf66070 */
[----:B------:R-:W-:Y:S01]  /*0d00*/  @!P1 IMAD R19, R15, UR9, RZ ;  /* 0x000000090f139c24 */ /* 0x000fe2000f8e02ff */
[----:B------:R-:W-:Y:S01]  /*0d10*/  @!P6 LEA.HI.X R11, R18, R11, R25, 0x3, P0 ;  /* 0x0000000b120be211 */ /* 0x000fe200000f1c19 */
[----:B------:R-:W2:Y:S01]  /*0d20*/  @!P5 LDG.E.64 R4, desc[UR10][R4.64] ;  /* 0x0000000a0404d981 */ /* 0x000ea2000c1e1b00 */
[----:B------:R-:W-:Y:S01]  /*0d30*/  ISETP.GE.U32.AND.EX P3, PT, R9, UR13, PT, P3 ;  /* 0x0000000d09007c0c */ /* 0x000fe2000bf66130 */
[----:B------:R-:W0:Y:S01]  /*0d40*/  @!P4 LDC.64 R24, c[0x0][0x380] ;  /* 0x0000e000ff18cb82 */ /* 0x000e220000000a00 */
[----:B------:R-:W-:Y:S01]  /*0d50*/  ISETP.GE.U32.AND P2, PT, R6, UR12, PT ;  /* 0x0000000c06007c0c */ /* 0x000fe2000bf46070 */
[C---:B------:R-:W-:Y:S01]  /*0d60*/  @!P1 IMAD R19, R14.reuse, UR14, R19 ;  /* 0x0000000e0e139c24 */ /* 0x040fe2000f8e0213 */
[----:B------:R-:W-:Y:S01]  /*0d70*/  IADD3 R7, PT, PT, R7, R21, RZ ;  /* 0x0000001507077210 */ /* 0x000fe20007ffe0ff */
[----:B------:R-:W-:-:S03]  /*0d80*/  @!P1 IMAD.WIDE.U32 R14, R14, UR9, RZ ;  /* 0x000000090e0e9c25 */ /* 0x000fc6000f8e00ff */
[----:B------:R-:W-:Y:S01]  /*0d90*/  ISETP.GE.U32.AND.EX P2, PT, R7, UR13, PT, P2 ;  /* 0x0000000d07007c0c */ /* 0x000fe2000bf46120 */
[----:B------:R-:W-:Y:S01]  /*0da0*/  @!P1 IMAD.IADD R19, R15, 0x1, R19 ;  /* 0x000000010f139824 */ /* 0x000fe200078e0213 */
[----:B-1----:R-:W-:-:S04]  /*0db0*/  @!P1 LEA R22, P0, R14, R22, 0x3 ;  /* 0x000000160e169211 */ /* 0x002fc800078018ff */
[----:B------:R-:W-:Y:S02]  /*0dc0*/  @!P1 LEA.HI.X R23, R14, R23, R19, 0x3, P0 ;  /* 0x000000170e179211 */ /* 0x000fe400000f1c13 */
[----:B------:R-:W1:Y:S01]  /*0dd0*/  @!P3 LDC.64 R14, c[0x0][0x380] ;  /* 0x0000e000ff0ebb82 */ /* 0x000e620000000a00 */
        /* <DEDUP_REMOVED lines=8> */
[----:B0-----:R-:W-:-:S02]  /*0e60*/  @!P4 LEA R24, P0, R12, R24, 0x3 ;  /* 0x000000180c18c211 */ /* 0x001fc400078018ff */
[----:B------:R-:W-:Y:S01]  /*0e70*/  @!P4 IADD3 R19, PT, PT, R13, R19, RZ ;  /* 0x000000130d13c210 */ /* 0x000fe20007ffe0ff */
[----:B------:R-:W-:-:S03]  /*0e80*/  @!P3 IMAD R9, R8, UR14, R9 ;  /* 0x0000000e0809bc24 */ /* 0x000fc6000f8e0209 */
[----:B------:R-:W-:Y:S01]  /*0e90*/  @!P4 LEA.HI.X R25, R12, R25, R19, 0x3, P0 ;  /* 0x000000190c19c211 */ /* 0x000fe200000f1c13 */
[----:B------:R-:W-:-:S04]  /*0ea0*/  @!P3 IMAD.WIDE.U32 R12, R8, UR9, RZ ;  /* 0x00000009080cbc25 */ /* 0x000fc8000f8e00ff */
[----:B------:R-:W-:Y:S01]  /*0eb0*/  @!P2 IMAD R7, R7, UR9, RZ ;  /* 0x000000090707ac24 */ /* 0x000fe2000f8e02ff */
[----:B------:R-:W-:Y:S01]  /*0ec0*/  @!P3 IADD3 R8, PT, PT, R13, R9, RZ ;  /* 0x000000090d08b210 */ /* 0x000fe20007ffe0ff */
[----:B------:R-:W-:Y:S01]  /*0ed0*/  UIADD3.X UR8, UPT, UPT, URZ, UR8, URZ, UP0, !UPT ;  /* 0x00000008ff087290 */ /* 0x000fe200087fe4ff */
[----:B-1----:R-:W-:Y:S01]  /*0ee0*/  @!P3 LEA R14, P0, R12, R14, 0x3 ;  /* 0x0000000e0c0eb211 */ /* 0x002fe200078018ff */
[C---:B------:R-:W-:Y:S01]  /*0ef0*/  @!P2 IMAD R13, R6.reuse, UR14, R7 ;  /* 0x0000000e060dac24 */ /* 0x040fe2000f8e0207 */
[----:B------:R-:W5:Y:S01]  /*0f00*/  @!P4 LDG.E.64 R24, desc[UR10][R24.64] ;  /* 0x0000000a1818c981 */ /* 0x000f62000c1e1b00 */
[----:B------:R-:W-:Y:S01]  /*0f10*/  @!P2 IMAD.WIDE.U32 R6, R6, UR9, RZ ;  /* 0x000000090606ac25 */ /* 0x000fe2000f8e00ff */
[----:B------:R-:W-:-:S03]  /*0f20*/  @!P3 LEA.HI.X R15, R12, R15, R8, 0x3, P0 ;  /* 0x0000000f0c0fb211 */ /* 0x000fc600000f1c08 */
[----:B------:R-:W-:Y:S01]  /*0f30*/  @!P2 IMAD.IADD R13, R7, 0x1, R13 ;  /* 0x00000001070da824 */ /* 0x000fe200078e020d */
[C---:B---3--:R-:W-:Y:S01]  /*0f40*/  @!P2 LEA R20, P0, R6.reuse, R20, 0x3 ;  /* 0x000000140614a211 */ /* 0x048fe200078018ff */
        /* <DEDUP_REMOVED lines=28> */
[----:B------:R-:W-:-:S03]  /*1110*/  UIADD3.X UR6, UPT, UPT, URZ, UR6, URZ, UP0, !UPT ;  /* 0x00000006ff067290 */ /* 0x000fc600087fe4ff */
[----:B------:R-:W-:Y:S02]  /*1120*/  IMAD.IADD R19, R19, 0x1, R13 ;  /* 0x0000000113137824 */ /* 0x000fe400078e020d */
[----:B------:R-:W-:-:S04]  /*1130*/  IMAD.WIDE.U32 R12, R3, UR5, R16 ;  /* 0x00000005030c7c25 */ /* 0x000fc8000f8e0010 */
[----:B------:R-:W-:Y:S01]  /*1140*/  IMAD R7, R3, UR6, RZ ;  /* 0x0000000603077c24 */ /* 0x000fe2000f8e02ff */
[----:B------:R-:W-:-:S04]  /*1150*/  UIADD3 UR5, UP0, UPT, UR4, UR5, URZ ;  /* 0x0000000504057290 */ /* 0x000fc8000ff1e0ff */
[----:B------:R-:W-:Y:S01]  /*1160*/  IADD3 R13, PT, PT, R13, R7, RZ ;  /* 0x000000070d0d7210 */ /* 0x000fe20007ffe0ff */
[----:B------:R-:W-:-:S06]  /*1170*/  UIADD3.X UR6, UPT, UPT, URZ, UR6, URZ, UP0, !UPT ;  /* 0x00000006ff067290 */ /* 0x000fcc00087fe4ff */
[----:B------:R-:W-:Y:S01]  /*1180*/  IMAD R27, R3, UR6, RZ ;  /* 0x00000006031b7c24 */ /* 0x000fe2000f8e02ff */
[----:B--2---:R-:W-:Y:S04]  /*1190*/  @!P6 STS.64 [R0], R10 ;  /* 0x0000000a0000e388 */ /* 0x004fe80000000a00 */
[----:B------:R0:W-:Y:S01]  /*11a0*/  @!P5 STS.64 [R0], R4 ;  /* 0x000000040000d388 */ /* 0x0001e20000000a00 */
[----:B------:R-:W-:Y:S02]  /*11b0*/  ISETP.GE.U32.AND P5, PT, R6, UR12, PT ;  /* 0x0000000c06007c0c */ /* 0x000fe4000bfa6070 */
[----:B------:R-:W-:Y:S02]  /*11c0*/  ISETP.GE.U32.AND P6, PT, R18, UR12, PT ;  /* 0x0000000c12007c0c */ /* 0x000fe4000bfc6070 */
[----:B------:R-:W-:-:S02]  /*11d0*/  ISETP.GE.U32.AND.EX P5, PT, R2, UR13, PT, P5 ;  /* 0x0000000d02007c0c */ /* 0x000fc4000bfa6150 */
[----:B------:R-:W-:Y:S01]  /*11e0*/  ISETP.GE.U32.AND.EX P6, PT, R19, UR13, PT, P6 ;  /* 0x0000000d13007c0c */ /* 0x000fe2000bfc6160 */
[----:B----4-:R-:W-:Y:S01]  /*11f0*/  @!P1 STS.64 [R0], R22 ;  /* 0x0000001600009388 */ /* 0x010fe20000000a00 */
[----:B------:R-:W-:-:S04]  /*1200*/  ISETP.GE.U32.AND P1, PT, R12, UR12, PT ;  /* 0x0000000c0c007c0c */ /* 0x000fc8000bf26070 */
[----:B------:R-:W-:-:S05]  /*1210*/  ISETP.GE.U32.AND.EX P1, PT, R13, UR13, PT, P1 ;  /* 0x0000000d0d007c0c */ /* 0x000fca000bf26110 */
[----:B0-----:R-:W0:Y:S01]  /*1220*/  @!P5 LDC.64 R4, c[0x0][0x380] ;  /* 0x0000e000ff04db82 */ /* 0x001e220000000a00 */
[----:B-----5:R1:W-:Y:S07]  /*1230*/  @!P4 STS.64 [R0], R24 ;  /* 0x000000180000c388 */ /* 0x0203ee0000000a00 */
[----:B------:R-:W2:Y:S01]  /*1240*/  @!P6 LDC.64 R10, c[0x0][0x380] ;  /* 0x0000e000ff0aeb82 */ /* 0x000ea20000000a00 */
[----:B---3--:R3:W-:Y:S01]  /*1250*/  @!P3 STS.64 [R0], R14 ;  /* 0x0000000e0000b388 */ /* 0x0087e20000000a00 */
[----:B------:R-:W-:-:S03]  /*1260*/  @!P5 IMAD R7, R2, UR9, RZ ;  /* 0x000000090207dc24 */ /* 0x000fc6000f8e02ff */
[----:B------:R4:W-:Y:S01]  /*1270*/  @!P2 STS.64 [R0], R20 ;  /* 0x000000140000a388 */ /* 0x0009e20000000a00 */
[----:B-1----:R-:W-:Y:S02]  /*1280*/  @!P6 IMAD R25, R19, UR9, RZ ;  /* 0x000000091319ec24 */ /* 0x002fe4000f8e02ff */
[----:B------:R-:W1:Y:S01]  /*1290*/  @!P1 LDC.64 R22, c[0x0][0x380] ;  /* 0x0000e000ff169b82 */ /* 0x000e620000000a00 */
[----:B---3--:R-:W-:Y:S01]  /*12a0*/  IMAD.WIDE.U32 R14, R3, UR5, R16 ;  /* 0x00000005030e7c25 */ /* 0x008fe2000f8e0010 */
[----:B------:R-:W-:-:S03]  /*12b0*/  UIADD3 UR5, UP0, UPT, UR4, UR5, URZ ;  /* 0x0000000504057290 */ /* 0x000fc6000ff1e0ff */
[----:B----4-:R-:W-:Y:S01]  /*12c0*/  @!P5 IMAD R21, R6, UR14, R7 ;  /* 0x0000000e0615dc24 */ /* 0x010fe2000f8e0207 */
[----:B------:R-:W-:Y:S01]  /*12d0*/  ISETP.GE.U32.AND P4, PT, R14, UR12, PT ;  /* 0x0000000c0e007c0c */ /* 0x000fe2000bf86070 */
[----:B------:R-:W-:Y:S01]  /*12e0*/  IMAD.IADD R15, R15, 0x1, R27 ;  /* 0x000000010f0f7824 */ /* 0x000fe200078e021b */
[----:B------:R-:W-:Y:S01]  /*12f0*/  UIADD3.X UR8, UPT, UPT, URZ, UR6, URZ, UP0, !UPT ;  /* 0x00000006ff087290 */ /* 0x000fe200087fe4ff */
[----:B------:R-:W-:Y:S01]  /*1300*/  @!P5 IMAD.WIDE.U32 R6, R6, UR9, RZ ;  /* 0x000000090606dc25 */ /* 0x000fe2000f8e00ff */
[----:B------:R-:W-:Y:S02]  /*1310*/  UIADD3 UR7, UP0, UPT, UR4, UR5, URZ ;  /* 0x0000000504077290 */ /* 0x000fe4000ff1e0ff */
[----:B------:R-:W-:Y:S01]  /*1320*/  ISETP.GE.U32.AND.EX P4, PT, R15, UR13, PT, P4 ;  /* 0x0000000d0f007c0c */ /* 0x000fe2000bf86140 */
[C---:B------:R-:W-:Y:S01]  /*1330*/  @!P6 IMAD R25, R18.reuse, UR14, R25 ;  /* 0x0000000e1219ec24 */ /* 0x040fe2000f8e0219 */
[----:B------:R-:W-:Y:S01]  /*1340*/  @!P5 IADD3 R21, PT, PT, R7, R21, RZ ;  /* 0x000000150715d210 */ /* 0x000fe20007ffe0ff */
[----:B------:R-:W-:Y:S01]  /*1350*/  @!P6 IMAD.WIDE.U32 R18, R18, UR9, RZ ;  /* 0x000000091212ec25 */ /* 0x000fe2000f8e00ff */
[----:B------:R3:W-:Y:S01]  /*1360*/  @!P0 STS.64 [R0], R8 ;  /* 0x0000000800008388 */ /* 0x0007e20000000a00 */
[----:B0-----:R-:W-:-:S02]  /*1370*/  @!P5 LEA R4, P2, R6, R4, 0x3 ;  /* 0x000000040604d211 */ /* 0x001fc400078418ff */
[----:B------:R-:W-:Y:S01]  /*1380*/  IMAD R7, R3, UR8, RZ ;  /* 0x0000000803077c24 */ /* 0x000fe2000f8e02ff */
[----:B------:R-:W-:Y:S01]  /*1390*/  UIADD3.X UR8, UPT, UPT, URZ, UR8, URZ, UP0, !UPT ;  /* 0x00000008ff087290 */ /* 0x000fe200087fe4ff */
[----:B------:R-:W-:Y:S02]  /*13a0*/  @!P6 IADD3 R25, PT, PT, R19, R25, RZ ;  /* 0x000000191319e210 */ /* 0x000fe40007ffe0ff */
[----:B--2---:R-:W-:Y:S01]  /*13b0*/  @!P6 LEA R10, P0, R18, R10, 0x3 ;  /* 0x0000000a120ae211 */ /* 0x004fe200078018ff */
[----:B---3--:R-:W-:Y:S01]  /*13c0*/  IMAD.WIDE.U32 R8, R3, UR5, R16 ;  /* 0x0000000503087c25 */ /* 0x008fe2000f8e0010 */
[----:B------:R-:W-:-:S03]  /*13d0*/  @!P5 LEA.HI.X R5, R6, R5, R21, 0x3, P2 ;  /* 0x000000050605d211 */ /* 0x000fc600010f1c15 */
[----:B------:R-:W-:Y:S01]  /*13e0*/  IMAD.IADD R9, R9, 0x1, R7 ;  /* 0x0000000109097824 */ /* 0x000fe200078e0207 */
[----:B------:R-:W-:Y:S01]  /*13f0*/  ISETP.GE.U32.AND P3, PT, R8, UR12, PT ;  /* 0x0000000c08007c0c */ /* 0x000fe2000bf66070 */
[C---:B------:R-:W-:Y:S01]  /*1400*/  IMAD.WIDE.U32 R6, R3.reuse, UR7, R16 ;  /* 0x0000000703067c25 */ /* 0x040fe2000f8e0010 */
[----:B------:R-:W-:Y:S01]  /*1410*/  @!P6 LEA.HI.X R11, R18, R11, R25, 0x3, P0 ;  /* 0x0000000b120be211 */ /* 0x000fe200000f1c19 */
[----:B------:R-:W2:Y:S02]  /*1420*/  @!P5 LDG.E.64 R4, desc[UR10][R4.64] ;  /* 0x0000000a0404d981 */ /* 0x000ea4000c1e1b00 */
[----:B------:R-:W-:Y:S02]  /*1430*/  IMAD R21, R3, UR8, RZ ;  /* 0x0000000803157c24 */ /* 0x000fe4000f8e02ff */
[----:B------:R-:W-:Y:S01]  /*1440*/  @!P1 IMAD R19, R13, UR9, RZ ;  /* 0x000000090d139c24 */ /* 0x000fe2000f8e02ff */
[----:B------:R-:W-:Y:S01]  /*1450*/  ISETP.GE.U32.AND.EX P3, PT, R9, UR13, PT, P3 ;  /* 0x0000000d09007c0c */ /* 0x000fe2000bf66130 */
[----:B------:R-:W0:Y:S01]  /*1460*/  @!P4 LDC.64 R24, c[0x0][0x380] ;  /* 0x0000e000ff18cb82 */ /* 0x000e220000000a00 */
[----:B------:R-:W-:Y:S01]  /*1470*/  ISETP.GE.U32.AND P2, PT, R6, UR12, PT ;  /* 0x0000000c06007c0c */ /* 0x000fe2000bf46070 */
[C---:B------:R-:W-:Y:S01]  /*1480*/  @!P1 IMAD R19, R12.reuse, UR14, R19 ;  /* 0x0000000e0c139c24 */ /* 0x040fe2000f8e0213 */
[----:B------:R-:W-:Y:S01]  /*1490*/  IADD3 R7, PT, PT, R7, R21, RZ ;  /* 0x0000001507077210 */ /* 0x000fe20007ffe0ff */
[----:B------:R-:W-:-:S03]  /*14a0*/  @!P1 IMAD.WIDE.U32 R12, R12, UR9, RZ ;  /* 0x000000090c0c9c25 */ /* 0x000fc6000f8e00ff */
[----:B------:R-:W-:Y:S02]  /*14b0*/  ISETP.GE.U32.AND.EX P2, PT, R7, UR13, PT, P2 ;  /* 0x0000000d07007c0c */ /* 0x000fe4000bf46120 */
[----:B-1----:R-:W-:Y:S02]  /*14c0*/  @!P1 LEA R22, P0, R12, R22, 0x3 ;  /* 0x000000160c169211 */ /* 0x002fe400078018ff */
        /* <DEDUP_REMOVED lines=51> */
[----:B------:R-:W-:-:S03]  /*1800*/  UIADD3 UR5, UP0, UPT, UR4, UR5, URZ ;  /* 0x0000000504057290 */ /* 0x000fc6000ff1e0ff */
[----:B------:R-:W-:Y:S02]  /*1810*/  IMAD.IADD R2, R7, 0x1, R27 ;  /* 0x0000000107027824 */ /* 0x000fe400078e021b */
[----:B------:R-:W-:Y:S01]  /*1820*/  IMAD R15, R3, UR8, RZ ;  /* 0x00000008030f7c24 */ /* 0x000fe2000f8e02ff */
[----:B------:R-:W-:-:S04]  /*1830*/  UIADD3.X UR6, UPT, UPT, URZ, UR6, URZ, UP0, !UPT ;  /* 0x00000006ff067290 */ /* 0x000fc800087fe4ff */
[----:B------:R-:W-:Y:S01]  /*1840*/  IADD3 R19, PT, PT, R19, R15, RZ ;  /* 0x0000000f13137210 */ /* 0x000fe20007ffe0ff */
        /* <DEDUP_REMOVED lines=12> */
[----:B---3--:R1:W-:Y:S01]  /*1910*/  @!P1 STS.64 [R0], R22 ;  /* 0x0000001600009388 */ /* 0x0083e20000000a00 */
[----:B------:R-:W-:-:S04]  /*1920*/  ISETP.GE.U32.AND P1, PT, R14, UR12, PT ;  /* 0x0000000c0e007c0c */ /* 0x000fc8000bf26070 */
[----:B------:R-:W-:-:S05]  /*1930*/  ISETP.GE.U32.AND.EX P1, PT, R15, UR13, PT, P1 ;  /* 0x0000000d0f007c0c */ /* 0x000fca000bf26110 */
[----:B0-----:R-:W0:Y:S01]  /*1940*/  @!P5 LDC.64 R4, c[0x0][0x380] ;  /* 0x0000e000ff04db82 */ /* 0x001e220000000a00 */
[----:B-----5:R-:W-:Y:S01]  /*1950*/  @!P4 STS.64 [R0], R24 ;  /* 0x000000180000c388 */ /* 0x020fe20000000a00 */
[----:B------:R-:W-:-:S06]  /*1960*/  @!P5 IMAD R7, R2, UR9, RZ ;  /* 0x000000090207dc24 */ /* 0x000fcc000f8e02ff */
[----:B------:R-:W2:Y:S01]  /*1970*/  @!P6 LDC.64 R10, c[0x0][0x380] ;  /* 0x0000e000ff0aeb82 */ /* 0x000ea20000000a00 */
[----:B----4-:R3:W-:Y:S04]  /*1980*/  @!P3 STS.64 [R0], R12 ;  /* 0x0000000c0000b388 */ /* 0x0107e80000000a00 */
[----:B------:R4:W-:Y:S03]  /*1990*/  @!P2 STS.64 [R0], R20 ;  /* 0x000000140000a388 */ /* 0x0009e60000000a00 */
[----:B-1----:R-:W1:Y:S01]  /*19a0*/  @!P1 LDC.64 R22, c[0x0][0x380] ;  /* 0x0000e000ff169b82 */ /* 0x002e620000000a00 */
[----:B---3--:R-:W-:Y:S01]  /*19b0*/  IMAD.WIDE.U32 R12, R3, UR5, R16 ;  /* 0x00000005030c7c25 */ /* 0x008fe2000f8e0010 */
[----:B------:R-:W-:-:S03]  /*19c0*/  UIADD3 UR5, UP0, UPT, UR4, UR5, URZ ;  /* 0x0000000504057290 */ /* 0x000fc6000ff1e0ff */
[C---:B----4-:R-:W-:Y:S01]  /*19d0*/  @!P5 IMAD R21, R6.reuse, UR14, R7 ;  /* 0x0000000e0615dc24 */ /* 0x050fe2000f8e0207 */
[----:B------:R-:W-:Y:S01]  /*19e0*/  UIADD3.X UR8, UPT, UPT, URZ, UR6, URZ, UP0, !UPT ;  /* 0x00000006ff087290 */ /* 0x000fe200087fe4ff */
[----:B------:R-:W-:Y:S01]  /*19f0*/  @!P5 IMAD.WIDE.U32 R6, R6, UR9, RZ ;  /* 0x000000090606dc25 */ /* 0x000fe2000f8e00ff */
[----:B------:R-:W-:Y:S02]  /*1a00*/  ISETP.GE.U32.AND P4, PT, R12, UR12, PT ;  /* 0x0000000c0c007c0c */ /* 0x000fe4000bf86070 */
[----:B------:R-:W-:Y:S01]  /*1a10*/  IADD3 R13, PT, PT, R13, R27, RZ ;  /* 0x0000001b0d0d7210 */ /* 0x000fe20007ffe0ff */
[----:B------:R-:W-:Y:S01]  /*1a20*/  @!P6 IMAD R25, R19, UR9, RZ ;  /* 0x000000091319ec24 */ /* 0x000fe2000f8e02ff */
[----:B------:R-:W-:Y:S01]  /*1a30*/  UIADD3 UR7, UP0, UPT, UR4, UR5, URZ ;  /* 0x0000000504077290 */ /* 0x000fe2000ff1e0ff */
[----:B------:R-:W-:Y:S01]  /*1a40*/  @!P5 IADD3 R21, PT, PT, R7, R21, RZ ;  /* 0x000000150715d210 */ /* 0x000fe20007ffe0ff */
[----:B------:R3:W-:Y:S01]  /*1a50*/  @!P0 STS.64 [R0], R8 ;  /* 0x0000000800008388 */ /* 0x0007e20000000a00 */
[----:B------:R-:W-:Y:S01]  /*1a60*/  ISETP.GE.U32.AND.EX P4, PT, R13, UR13, PT, P4 ;  /* 0x0000000d0d007c0c */ /* 0x000fe2000bf86140 */
[----:B------:R-:W-:Y:S01]  /*1a70*/  IMAD R7, R3, UR8, RZ ;  /* 0x0000000803077c24 */ /* 0x000fe2000f8e02ff */
[----:B------:R-:W-:Y:S01]  /*1a80*/  UIADD3.X UR8, UPT, UPT, URZ, UR8, URZ, UP0, !UPT ;  /* 0x00000008ff087290 */ /* 0x000fe200087fe4ff */
[----:B------:R-:W-:Y:S01]  /*1a90*/  @!P6 IMAD R25, R18, UR14, R25 ;  /* 0x0000000e1219ec24 */ /* 0x000fe2000f8e0219 */
[----:B0-----:R-:W-:Y:S01]  /*1aa0*/  @!P5 LEA R4, P2, R6, R4, 0x3 ;  /* 0x000000040604d211 */ /* 0x001fe200078418ff */
[----:B------:R-:W-:-:S04]  /*1ab0*/  @!P6 IMAD.WIDE.U32 R18, R18, UR9, RZ ;  /* 0x000000091212ec25 */ /* 0x000fc8000f8e00ff */
[----:B---3--:R-:W-:Y:S01]  /*1ac0*/  IMAD.WIDE.U32 R8, R3, UR5, R16 ;  /* 0x0000000503087c25 */ /* 0x008fe2000f8e0010 */
[----:B------:R-:W-:Y:S02]  /*1ad0*/  @!P5 LEA.HI.X R5, R6, R5, R21, 0x3, P2 ;  /* 0x000000050605d211 */ /* 0x000fe400010f1c15 */
[----:B--2---:R-:W-:Y:S01]  /*1ae0*/  @!P6 LEA R10, P0, R18, R10, 0x3 ;  /* 0x0000000a120ae211 */ /* 0x004fe200078018ff */
[----:B------:R-:W-:Y:S01]  /*1af0*/  @!P6 IMAD.IADD R25, R19, 0x1, R25 ;  /* 0x000000011319e824 */ /* 0x000fe200078e0219 */
[----:B------:R-:W-:Y:S01]  /*1b00*/  IADD3 R9, PT, PT, R9, R7, RZ ;  /* 0x0000000709097210 */ /* 0x000fe20007ffe0ff */
[C---:B------:R-:W-:Y:S01]  /*1b10*/  IMAD.WIDE.U32 R6, R3.reuse, UR7, R16 ;  /* 0x0000000703067c25 */ /* 0x040fe2000f8e0010 */
[----:B------:R-:W-:Y:S01]  /*1b20*/  ISETP.GE.U32.AND P3, PT, R8, UR12, PT ;  /* 0x0000000c08007c0c */ /* 0x000fe2000bf66070 */
[----:B------:R-:W2:Y:S02]  /*1b30*/  @!P5 LDG.E.64 R4, desc[UR10][R4.64] ;  /* 0x0000000a0404d981 */ /* 0x000ea4000c1e1b00 */
[----:B------:R-:W-:-:S02]  /*1b40*/  IMAD R21, R3, UR8, RZ ;  /* 0x0000000803157c24 */ /* 0x000fc4000f8e02ff */
[----:B------:R-:W-:Y:S01]  /*1b50*/  @!P1 IMAD R19, R15, UR9, RZ ;  /* 0x000000090f139c24 */ /* 0x000fe2000f8e02ff */
[----:B------:R-:W-:Y:S01]  /*1b60*/  @!P6 LEA.HI.X R11, R18, R11, R25, 0x3, P0 ;  /* 0x0000000b120be211 */ /* 0x000fe200000f1c19 */
[----:B------:R-:W-:Y:S01]  /*1b70*/  IMAD.IADD R7, R7, 0x1, R21 ;  /* 0x0000000107077824 */ /* 0x000fe200078e0215 */
[----:B------:R-:W-:Y:S01]  /*1b80*/  ISETP.GE.U32.AND.EX P3, PT, R9, UR13, PT, P3 ;  /* 0x0000000d09007c0c */ /* 0x000fe2000bf66130 */
[----:B------:R-:W0:Y:S01]  /*1b90*/  @!P4 LDC.64 R24, c[0x0][0x380] ;  /* 0x0000e000ff18cb82 */ /* 0x000e220000000a00 */
[----:B------:R-:W-:Y:S01]  /*1ba0*/  ISETP.GE.U32.AND P2, PT, R6, UR12, PT ;  /* 0x0000000c06007c0c */ /* 0x000fe2000bf46070 */
[C---:B------:R-:W-:Y:S02]  /*1bb0*/  @!P1 IMAD R19, R14.reuse, UR14, R19 ;  /* 0x0000000e0e139c24 */ /* 0x040fe4000f8e0213 */
[----:B------:R-:W-:Y:S01]  /*1bc0*/  @!P1 IMAD.WIDE.U32 R14, R14, UR9, RZ ;  /* 0x000000090e0e9c25 */ /* 0x000fe2000f8e00ff */
[----:B------:R-:W-:Y:S02]  /*1bd0*/  ISETP.GE.U32.AND.EX P2, PT, R7, UR13, PT, P2 ;  /* 0x0000000d07007c0c */ /* 0x000fe4000bf46120 */
[----:B-1----:R-:W-:-:S02]  /*1be0*/  @!P1 LEA R22, P0, R14, R22, 0x3 ;  /* 0x000000160e169211 */ /* 0x002fc400078018ff */
[----:B------:R-:W-:-:S04]  /*1bf0*/  @!P1 IADD3 R19, PT, PT, R15, R19, RZ ;  /* 0x000000130f139210 */ /* 0x000fc80007ffe0ff */
        /* <DEDUP_REMOVED lines=25> */
[C---:B---3--:R-:W-:Y:S01]  /*1d90*/  @!P2 LEA R20, P0, R6.reuse, R20, 0x3 ;  /* 0x000000140614a211 */ /* 0x048fe200078018ff */
[----:B------:R-:W-:Y:S01]  /*1da0*/  IMAD R7, R3, UR8, RZ ;  /* 0x0000000803077c24 */ /* 0x000fe2000f8e02ff */
[----:B------:R-:W3:Y:S02]  /*1db0*/  @!P3 LDG.E.64 R14, desc[UR10][R14.64] ;  /* 0x0000000a0e0eb981 */ /* 0x000ee4000c1e1b00 */
[----:B------:R-:W-:Y:S02]  /*1dc0*/  @!P2 LEA.HI.X R21, R6, R21, R13, 0x3, P0 ;  /* 0x000000150615a211 */ /* 0x000fe400000f1c0d */
[----:B------:R-:W-:-:S02]  /*1dd0*/  ISETP.GE.U32.AND P0, PT, R8, UR12, PT ;  /* 0x0000000c08007c0c */ /* 0x000fc4000bf06070 */
[----:B------:R-:W-:Y:S02]  /*1de0*/  IADD3 R9, PT, PT, R9, R7, RZ ;  /* 0x0000000709097210 */ /* 0x000fe40007ffe0ff */
[----:B------:R-:W3:Y:S02]  /*1df0*/  @!P2 LDG.E.64 R20, desc[UR10][R20.64] ;  /* 0x0000000a1414a981 */ /* 0x000ee4000c1e1b00 */
        /* <DEDUP_REMOVED lines=1276> */
[----:B------:R-:W-:Y:S02]  /*6dc0*/  IADD3 R15, PT, PT, R15, R19, RZ ;  /* 0x000000130f0f7210 */ /* 0x000fe40007ffe0ff */
[----:B------:R-:W-:Y:S01]  /*6dd0*/  IMAD R7, R3, UR6, RZ ;  /* 0x0000000603077c24 */ /* 0x000fe2000f8e02ff */
[----:B--2---:R0:W-:Y:S04]  /*6de0*/  @!P6 STS.64 [R0], R10 ;  /* 0x0000000a0000e388 */ /* 0x0041e80000000a00 */
[----:B------:R1:W-:Y:S01]  /*6df0*/  @!P5 STS.64 [R0], R4 ;  /* 0x000000040000d388 */ /* 0x0003e20000000a00 */
[----:B------:R-:W-:Y:S02]  /*6e00*/  ISETP.GE.U32.AND P5, PT, R6, UR12, PT ;  /* 0x0000000c06007c0c */ /* 0x000fe4000bfa6070 */
[----:B------:R-:W-:-:S02]  /*6e10*/  ISETP.GE.U32.AND P6, PT, R14, UR12, PT ;  /* 0x0000000c0e007c0c */ /* 0x000fc4000bfc6070 */
[----:B------:R-:W-:Y:S02]  /*6e20*/  ISETP.GE.U32.AND.EX P5, PT, R2, UR13, PT, P5 ;  /* 0x0000000d02007c0c */ /* 0x000fe4000bfa6150 */
[----:B------:R-:W-:Y:S01]  /*6e30*/  ISETP.GE.U32.AND.EX P6, PT, R15, UR13, PT, P6 ;  /* 0x0000000d0f007c0c */ /* 0x000fe2000bfc6160 */
[----:B0-----:R-:W-:Y:S01]  /*6e40*/  IMAD.WIDE.U32 R10, R3, UR5, R16 ;  /* 0x00000005030a7c25 */ /* 0x001fe2000f8e0010 */
[----:B---3--:R0:W-:Y:S01]  /*6e50*/  @!P1 STS.64 [R0], R22 ;  /* 0x0000001600009388 */ /* 0x0081e20000000a00 */
[----:B------:R-:W-:Y:S01]  /*6e60*/  UIADD3 UR5, UP0, UPT, UR4, UR5, URZ ;  /* 0x0000000504057290 */ /* 0x000fe2000ff1e0ff */
[----:B------:R-:W-:Y:S02]  /*6e70*/  ISETP.GE.U32.AND P1, PT, R10, UR12, PT ;  /* 0x0000000c0a007c0c */ /* 0x000fe4000bf26070 */
[----:B------:R-:W-:-:S05]  /*6e80*/  IADD3 R11, PT, PT, R11, R7, RZ ;  /* 0x000000070b0b7210 */ /* 0x000fca0007ffe0ff */
[----:B-1----:R-:W1:Y:S01]  /*6e90*/  @!P5 LDC.64 R4, c[0x0][0x380] ;  /* 0x0000e000ff04db82 */ /* 0x002e620000000a00 */
[----:B------:R-:W-:Y:S01]  /*6ea0*/  ISETP.GE.U32.AND.EX P1, PT, R11, UR13, PT, P1 ;  /* 0x0000000d0b007c0c */ /* 0x000fe2000bf26110 */
[----:B------:R-:W-:Y:S01]  /*6eb0*/  UIADD3.X UR6, UPT, UPT, URZ, UR6, URZ, UP0, !UPT ;  /* 0x00000006ff067290 */ /* 0x000fe200087fe4ff */
[----:B-----5:R-:W-:Y:S05]  /*6ec0*/  @!P4 STS.64 [R0], R24 ;  /* 0x000000180000c388 */ /* 0x020fea0000000a00 */
[----:B------:R-:W2:Y:S01]  /*6ed0*/  @!P6 LDC.64 R18, c[0x0][0x380] ;  /* 0x0000e000ff12eb82 */ /* 0x000ea20000000a00 */
[----:B----4-:R3:W-:Y:S01]  /*6ee0*/  @!P3 STS.64 [R0], R12 ;  /* 0x0000000c0000b388 */ /* 0x0107e20000000a00 */
[----:B------:R-:W-:-:S02]  /*6ef0*/  @!P5 IMAD R7, R2, UR9, RZ ;  /* 0x000000090207dc24 */ /* 0x000fc4000f8e02ff */
[C---:B------:R-:W-:Y:S01]  /*6f00*/  IMAD R27, R3.reuse, UR6, RZ ;  /* 0x00000006031b7c24 */ /* 0x040fe2000f8e02ff */
[----:B------:R4:W-:Y:S03]  /*6f10*/  @!P2 STS.64 [R0], R20 ;  /* 0x000000140000a388 */ /* 0x0009e60000000a00 */
[----:B0-----:R-:W0:Y:S01]  /*6f20*/  @!P1 LDC.64 R22, c[0x0][0x380] ;  /* 0x0000e000ff169b82 */ /* 0x001e220000000a00 */
        /* <DEDUP_REMOVED lines=15> */
[----:B-1----:R-:W-:Y:S01]  /*7020*/  @!P5 LEA R4, P2, R6, R4, 0x3 ;  /* 0x000000040604d211 */ /* 0x002fe200078418ff */
        /* <DEDUP_REMOVED lines=14> */
[----:B------:R-:W-:Y:S01]  /*7110*/  @!P1 IMAD R15, R10, UR14, R15 ;  /* 0x0000000e0a0f9c24 */ /* 0x000fe2000f8e020f */
[----:B------:R-:W1:Y:S01]  /*7120*/  @!P4 LDC.64 R24, c[0x0][0x380] ;  /* 0x0000e000ff18cb82 */ /* 0x000e620000000a00 */
[----:B------:R-:W-:Y:S01]  /*7130*/  ISETP.GE.U32.AND P2, PT, R6, UR12, PT ;  /* 0x0000000c06007c0c */ /* 0x000fe2000bf46070 */
[----:B------:R-:W-:-:S03]  /*7140*/  @!P1 IMAD.WIDE.U32 R10, R10, UR9, RZ ;  /* 0x000000090a0a9c25 */ /* 0x000fc6000f8e00ff */
[----:B------:R-:W-:Y:S02]  /*7150*/  ISETP.GE.U32.AND.EX P2, PT, R7, UR13, PT, P2 ;  /* 0x0000000d07007c0c */ /* 0x000fe4000bf46120 */
[----:B------:R-:W-:Y:S02]  /*7160*/  @!P1 IADD3 R15, PT, PT, R11, R15, RZ ;  /* 0x0000000f0b0f9210 */ /* 0x000fe40007ffe0ff */
        /* <DEDUP_REMOVED lines=60> */
[----:B------:R-:W-:-:S06]  /*7530*/  UIADD3.X UR6, UPT, UPT, URZ, UR6, URZ, UP0, !UPT ;  /* 0x00000006ff067290 */ /* 0x000fcc00087fe4ff */
[----:B------:R-:W-:Y:S01]  /*7540*/  IMAD R27, R3, UR6, RZ ;  /* 0x00000006031b7c24 */ /* 0x000fe2000f8e02ff */
[----:B--2---:R-:W-:Y:S01]  /*7550*/  @!P6 STS.64 [R0], R18 ;  /* 0x000000120000e388 */ /* 0x004fe20000000a00 */
[----:B------:R-:W-:-:S03]  /*7560*/  ISETP.GE.U32.AND P6, PT, R12, UR12, PT ;  /* 0x0000000c0c007c0c */ /* 0x000fc6000bfc6070 */
[----:B------:R0:W-:Y:S01]  /*7570*/  @!P5 STS.64 [R0], R4 ;  /* 0x000000040000d388 */ /* 0x0001e20000000a00 */
[----:B------:R-:W-:Y:S02]  /*7580*/  ISETP.GE.U32.AND P5, PT, R6, UR12, PT ;  /* 0x0000000c06007c0c */ /* 0x000fe4000bfa6070 */
[----:B------:R-:W-:Y:S02]  /*7590*/  ISETP.GE.U32.AND.EX P6, PT, R13, UR13, PT, P6 ;  /* 0x0000000d0d007c0c */ /* 0x000fe4000bfc6160 */
[----:B------:R-:W-:Y:S01]  /*75a0*/  ISETP.GE.U32.AND.EX P5, PT, R2, UR13, PT, P5 ;  /* 0x0000000d02007c0c */ /* 0x000fe2000bfa6150 */
[----:B---3--:R1:W-:Y:S01]  /*75b0*/  @!P1 STS.64 [R0], R22 ;  /* 0x0000001600009388 */ /* 0x0083e20000000a00 */
[----:B------:R-:W-:-:S04]  /*75c0*/  ISETP.GE.U32.AND P1, PT, R20, UR12, PT ;  /* 0x0000000c14007c0c */ /* 0x000fc8000bf26070 */
[----:B------:R-:W-:-:S05]  /*75d0*/  ISETP.GE.U32.AND.EX P1, PT, R21, UR13, PT, P1 ;  /* 0x0000000d15007c0c */ /* 0x000fca000bf26110 */
[----:B0-----:R-:W0:Y:S08]  /*75e0*/  @!P6 LDC.64 R4, c[0x0][0x380] ;  /* 0x0000e000ff04eb82 */ /* 0x001e300000000a00 */
[----:B------:R-:W2:Y:S01]  /*75f0*/  @!P5 LDC.64 R18, c[0x0][0x380] ;  /* 0x0000e000ff12db82 */ /* 0x000ea20000000a00 */
[----:B-----5:R3:W-:Y:S01]  /*7600*/  @!P4 STS.64 [R0], R24 ;  /* 0x000000180000c388 */ /* 0x0207e20000000a00 */
[----:B-1----:R-:W-:-:S03]  /*7610*/  @!P5 IMAD R23, R2, UR9, RZ ;  /* 0x000000090217dc24 */ /* 0x002fc6000f8e02ff */
[----:B----4-:R1:W-:Y:S01]  /*7620*/  @!P3 STS.64 [R0], R14 ;  /* 0x0000000e0000b388 */ /* 0x0103e20000000a00 */
[C---:B------:R-:W-:Y:S02]  /*7630*/  @!P5 IMAD R23, R6.reuse, UR14, R23 ;  /* 0x0000000e0617dc24 */ /* 0x040fe4000f8e0217 */
[----:B------:R-:W-:Y:S01]  /*7640*/  @!P5 IMAD.WIDE.U32 R6, R6, UR9, RZ ;  /* 0x000000090606dc25 */ /* 0x000fe2000f8e00ff */
[----:B------:R4:W-:Y:S03]  /*7650*/  @!P2 STS.64 [R0], R10 ;  /* 0x0000000a0000a388 */ /* 0x0009e60000000a00 */
[----:B---3--:R-:W-:Y:S02]  /*7660*/  @!P6 IMAD R25, R13, UR9, RZ ;  /* 0x000000090d19ec24 */ /* 0x008fe4000f8e02ff */
[----:B-1----:R-:W-:Y:S01]  /*7670*/  IMAD.WIDE.U32 R14, R3, UR5, R16 ;  /* 0x00000005030e7c25 */ /* 0x002fe2000f8e0010 */
[----:B------:R-:W-:Y:S01]  /*7680*/  UIADD3 UR5, UP0, UPT, UR4, UR5, URZ ;  /* 0x0000000504057290 */ /* 0x000fe2000ff1e0ff */
[----:B----4-:R-:W1:Y:S03]  /*7690*/  @!P1 LDC.64 R10, c[0x0][0x380] ;  /* 0x0000e000ff0a9b82 */ /* 0x010e660000000a00 */
[----:B------:R-:W-:Y:S01]  /*76a0*/  UIADD3.X UR7, UPT, UPT, URZ, UR6, URZ, UP0, !UPT ;  /* 0x00000006ff077290 */ /* 0x000fe200087fe4ff */
[----:B------:R-:W-:Y:S01]  /*76b0*/  ISETP.GE.U32.AND P2, PT, R14, UR12, PT ;  /* 0x0000000c0e007c0c */ /* 0x000fe2000bf46070 */
[C---:B------:R-:W-:Y:S01]  /*76c0*/  @!P6 IMAD R25, R12.reuse, UR14, R25 ;  /* 0x0000000e0c19ec24 */ /* 0x040fe2000f8e0219 */
[----:B------:R-:W-:Y:S01]  /*76d0*/  IADD3 R15, PT, PT, R15, R27, RZ ;  /* 0x0000001b0f0f7210 */ /* 0x000fe20007ffe0ff */
[----:B------:R-:W-:Y:S01]  /*76e0*/  @!P6 IMAD.WIDE.U32 R12, R12, UR9, RZ ;  /* 0x000000090c0cec25 */ /* 0x000fe2000f8e00ff */
[----:B------:R-:W-:Y:S01]  /*76f0*/  UIADD3 UR6, UP0, UPT, UR4, UR5, URZ ;  /* 0x0000000504067290 */ /* 0x000fe2000ff1e0ff */
[----:B------:R3:W-:Y:S01]  /*7700*/  @!P0 STS.64 [R0], R8 ;  /* 0x0000000800008388 */ /* 0x0007e20000000a00 */
[----:B------:R-:W-:Y:S01]  /*7710*/  ISETP.GE.U32.AND.EX P2, PT, R15, UR13, PT, P2 ;  /* 0x0000000d0f007c0c */ /* 0x000fe2000bf46120 */
[----:B------:R-:W-:-:S02]  /*7720*/  @!P5 IMAD.IADD R23, R7, 0x1, R23 ;  /* 0x000000010717d824 */ /* 0x000fc400078e0217 */
[----:B------:R-:W-:Y:S01]  /*7730*/  IMAD R7, R3, UR7, RZ ;  /* 0x0000000703077c24 */ /* 0x000fe2000f8e02ff */
[----:B------:R-:W-:Y:S01]  /*7740*/  UIADD3.X UR7, UPT, UPT, URZ, UR7, URZ, UP0, !UPT ;  /* 0x00000007ff077290 */ /* 0x000fe200087fe4ff */
[----:B0-----:R-:W-:Y:S02]  /*7750*/  @!P6 LEA R4, P0, R12, R4, 0x3 ;  /* 0x000000040c04e211 */ /* 0x001fe400078018ff */
[----:B------:R-:W-:Y:S02]  /*7760*/  @!P6 IADD3 R25, PT, PT, R13, R25, RZ ;  /* 0x000000190d19e210 */ /* 0x000fe40007ffe0ff */
[----:B--2---:R-:W-:Y:S01]  /*7770*/  @!P5 LEA R18, P3, R6, R18, 0x3 ;  /* 0x000000120612d211 */ /* 0x004fe200078618ff */
[C---:B---3--:R-:W-:Y:S01]  /*7780*/  IMAD.WIDE.U32 R8, R3.reuse, UR5, R16 ;  /* 0x0000000503087c25 */ /* 0x048fe2000f8e0010 */
[----:B------:R-:W-:Y:S02]  /*7790*/  @!P6 LEA.HI.X R5, R12, R5, R25, 0x3, P0 ;  /* 0x000000050c05e211 */ /* 0x000fe400000f1c19 */
[----:B------:R-:W-:Y:S01]  /*77a0*/  @!P5 LEA.HI.X R19, R6, R19, R23, 0x3, P3 ;  /* 0x000000130613d211 */ /* 0x000fe200018f1c17 */
[----:B------:R-:W-:Y:S01]  /*77b0*/  IMAD R25, R3, UR7, RZ ;  /* 0x0000000703197c24 */ /* 0x000fe2000f8e02ff */
[----:B------:R-:W-:Y:S01]  /*77c0*/  IADD3 R9, PT, PT, R9, R7, RZ ;  /* 0x0000000709097210 */ /* 0x000fe20007ffe0ff */
[----:B------:R-:W-:Y:S01]  /*77d0*/  IMAD.WIDE.U32 R6, R3, UR6, R16 ;  /* 0x0000000603067c25 */ /* 0x000fe2000f8e0010 */
[----:B------:R-:W-:Y:S01]  /*77e0*/  ISETP.GE.U32.AND P3, PT, R8, UR12, PT ;  /* 0x0000000c08007c0c */ /* 0x000fe2000bf66070 */
[----:B------:R-:W0:Y:S01]  /*77f0*/  @!P2 LDC.64 R12, c[0x0][0x380] ;  /* 0x0000e000ff0cab82 */ /* 0x000e220000000a00 */
[----:B------:R-:W-:Y:S01]  /*7800*/  P2R R2, PR, RZ, 0x40 ;  /* 0x00000040ff027803 */ /* 0x000fe20000000000 */
[----:B------:R-:W-:Y:S01]  /*7810*/  @!P1 IMAD R23, R21, UR9, RZ ;  /* 0x0000000915179c24 */ /* 0x000fe2000f8e02ff */
[----:B------:R-:W-:Y:S01]  /*7820*/  ISETP.GE.U32.AND.EX P3, PT, R9, UR13, PT, P3 ;  /* 0x0000000d09007c0c */ /* 0x000fe2000bf66130 */
[----:B------:R-:W2:Y:S01]  /*7830*/  @!P5 LDG.E.64 R18, desc[UR10][R18.64] ;  /* 0x0000000a1212d981 */ /* 0x000ea2000c1e1b00 */
[----:B------:R-:W-:Y:S01]  /*7840*/  ISETP.GE.U32.AND P4, PT, R6, UR12, PT ;  /* 0x0000000c06007c0c */ /* 0x000fe2000bf86070 */
[C---:B------:R-:W-:Y:S01]  /*7850*/  @!P1 IMAD R23, R20.reuse, UR14, R23 ;  /* 0x0000000e14179c24 */ /* 0x040fe2000f8e0217 */
[----:B------:R-:W-:Y:S01]  /*7860*/  IADD3 R7, PT, PT, R7, R25, RZ ;  /* 0x0000001907077210 */ /* 0x000fe20007ffe0ff */
[----:B------:R-:W-:-:S03]  /*7870*/  @!P1 IMAD.WIDE.U32 R20, R20, UR9, RZ ;  /* 0x0000000914149c25 */ /* 0x000fc6000f8e00ff */
[----:B------:R-:W-:Y:S01]  /*7880*/  ISETP.GE.U32.AND.EX P4, PT, R7, UR13, PT, P4 ;  /* 0x0000000d07007c0c */ /* 0x000fe2000bf86140 */
[----:B------:R-:W-:Y:S01]  /*7890*/  @!P1 IMAD.IADD R23, R21, 0x1, R23 ;  /* 0x0000000115179824 */ /* 0x000fe200078e0217 */
[----:B-1----:R-:W-:Y:S01]  /*78a0*/  @!P1 LEA R10, P0, R20, R10, 0x3 ;  /* 0x0000000a140a9211 */ /* 0x002fe200078018ff */
[----:B------:R-:W-:-:S03]  /*78b0*/  @!P2 IMAD R25, R15, UR9, RZ ;  /* 0x000000090f19ac24 */ /* 0x000fc6000f8e02ff */
[----:B------:R-:W-:Y:S02]  /*78c0*/  @!P1 LEA.HI.X R11, R20, R11, R23, 0x3, P0 ;  /* 0x0000000b140b9211 */ /* 0x000fe400000f1c17 */
[----:B------:R-:W1:Y:S01]  /*78d0*/  @!P3 LDC.64 R22, c[0x0][0x380] ;  /* 0x0000e000ff16bb82 */ /* 0x000e620000000a00 */
[C---:B------:R-:W-:Y:S02]  /*78e0*/  @!P2 IMAD R25, R14.reuse, UR14, R25 ;  /* 0x0000000e0e19ac24 */ /* 0x040fe4000f8e0219 */
[----:B------:R-:W-:Y:S01]  /*78f0*/  @!P2 IMAD.WIDE.U32 R14, R14, UR9, RZ ;  /* 0x000000090e0eac25 */ /* 0x000fe2000f8e00ff */
[----:B------:R-:W-:Y:S01]  /*7900*/  UIADD3 UR6, UP0, UPT, UR4, UR6, URZ ;  /* 0x0000000604067290 */ /* 0x000fe2000ff1e0ff */
[----:B------:R-:W3:Y:S03]  /*7910*/  @!P1 LDG.E.64 R10, desc[UR10][R10.64] ;  /* 0x0000000a0a0a9981 */ /* 0x000ee6000c1e1b00 */
[----:B------:R-:W4:Y:S01]  /*7920*/  @!P4 LDC.64 R20, c[0x0][0x380] ;  /* 0x0000e000ff14cb82 */ /* 0x000f220000000a00 */
[----:B0-----:R-:W-:Y:S01]  /*7930*/  @!P2 LEA R12, P0, R14, R12, 0x3 ;  /* 0x0000000c0e0ca211 */ /* 0x001fe200078018ff */
        /* <DEDUP_REMOVED lines=44> */
[----:B------:R-:W-:Y:S01]  /*7c00*/  IMAD.WIDE.U32 R24, R3, UR6, R16 ;  /* 0x0000000603187c25 */ /* 0x000fe2000f8e0010 */
[----:B------:R-:W-:-:S04]  /*7c10*/  UIADD3 UR5, UP0, UPT, UR4, UR6, URZ ;  /* 0x0000000604057290 */ /* 0x000fc8000ff1e0ff */
[----:B------:R-:W-:Y:S01]  /*7c20*/  UIADD3.X UR6, UPT, UPT, URZ, UR7, URZ, UP0, !UPT ;  /* 0x00000007ff067290 */ /* 0x000fe200087fe4ff */
[----:B--2---:R0:W-:Y:S01]  /*7c30*/  @!P6 STS.64 [R0], R4 ;  /* 0x000000040000e388 */ /* 0x0041e20000000a00 */
[----:B------:R-:W-:-:S03]  /*7c40*/  ISETP.GE.U32.AND P6, PT, R8, UR12, PT ;  /* 0x0000000c08007c0c */ /* 0x000fc6000bfc6070 */
[----:B------:R1:W-:Y:S01]  /*7c50*/  @!P5 STS.64 [R0], R18 ;  /* 0x000000120000d388 */ /* 0x0003e20000000a00 */
[----:B------:R-:W-:Y:S02]  /*7c60*/  ISETP.GE.U32.AND.EX P6, PT, R2, UR13, PT, P6 ;  /* 0x0000000d02007c0c */ /* 0x000fe4000bfc6160 */
[----:B------:R-:W-:Y:S02]  /*7c70*/  ISETP.GE.U32.AND P5, PT, R6, UR12, PT ;  /* 0x0000000c06007c0c */ /* 0x000fe4000bfa6070 */
[----:B0-----:R-:W-:-:S04]  /*7c80*/  IADD3 R4, PT, PT, R7, R9, RZ ;  /* 0x0000000907047210 */ /* 0x001fc80007ffe0ff */
[----:B------:R-:W-:Y:S01]  /*7c90*/  ISETP.GE.U32.AND.EX P5, PT, R4, UR13, PT, P5 ;  /* 0x0000000d04007c0c */ /* 0x000fe2000bfa6150 */
[----:B------:R-:W-:-:S04]  /*7ca0*/  IMAD R7, R3, UR7, RZ ;  /* 0x0000000703077c24 */ /* 0x000fc8000f8e02ff */
[----:B------:R-:W0:Y:S01]  /*7cb0*/  @!P6 LDC.64 R14, c[0x0][0x380] ;  /* 0x0000e000ff0eeb82 */ /* 0x000e220000000a00 */
[----:B------:R-:W-:Y:S01]  /*7cc0*/  @!P6 IMAD R5, R2, UR9, RZ ;  /* 0x000000090205ec24 */ /* 0x000fe2000f8e02ff */
[----:B---3--:R-:W-:Y:S01]  /*7cd0*/  @!P1 STS.64 [R0], R10 ;  /* 0x0000000a00009388 */ /* 0x008fe20000000a00 */
[----:B------:R-:W-:Y:S01]  /*7ce0*/  @!P6 IMAD.WIDE.U32 R28, R8, UR9, RZ ;  /* 0x00000009081cec25 */ /* 0x000fe2000f8e00ff */
[----:B------:R-:W-:-:S03]  /*7cf0*/  ISETP.GE.U32.AND P1, PT, R24, UR12, PT ;  /* 0x0000000c18007c0c */ /* 0x000fc6000bf26070 */
[----:B------:R-:W-:Y:S02]  /*7d00*/  @!P6 IMAD R5, R8, UR14, R5 ;  /* 0x0000000e0805ec24 */ /* 0x000fe4000f8e0205 */
[----:B------:R-:W-:Y:S01]  /*7d10*/  IMAD.IADD R8, R25, 0x1, R7 ;  /* 0x0000000119087824 */ /* 0x000fe200078e0207 */
[----:B-----5:R2:W-:Y:S01]  /*7d20*/  @!P2 STS.64 [R0], R12 ;  /* 0x0000000c0000a388 */ /* 0x0205e20000000a00 */
[----:B-1----:R-:W1:Y:S03]  /*7d30*/  @!P5 LDC.64 R18, c[0x0][0x380] ;  /* 0x0000e000ff12db82 */ /* 0x002e660000000a00 */
[----:B----4-:R-:W-:Y:S04]  /*7d40*/  @!P3 STS.64 [R0], R22 ;  /* 0x000000160000b388 */ /* 0x010fe80000000a00 */
[----:B------:R3:W-:Y:S01]  /*7d50*/  @!P4 STS.64 [R0], R20 ;  /* 0x000000140000c388 */ /* 0x0007e20000000a00 */
[----:B------:R-:W-:Y:S01]  /*7d60*/  ISETP.GE.U32.AND.EX P4, PT, R8, UR13, PT, P1 ;  /* 0x0000000d08007c0c */ /* 0x000fe2000bf86110 */
[----:B--2---:R-:W-:Y:S01]  /*7d70*/  IMAD.WIDE.U32 R12, R3, UR5, R16 ;  /* 0x00000005030c7c25 */ /* 0x004fe2000f8e0010 */
[----:B------:R-:W-:-:S04]  /*7d80*/  UIADD3 UR5, UP0, UPT, UR4, UR5, URZ ;  /* 0x0000000504057290 */ /* 0x000fc8000ff1e0ff */
[----:B------:R-:W-:Y:S02]  /*7d90*/  UIADD3.X UR8, UPT, UPT, URZ, UR6, URZ, UP0, !UPT ;  /* 0x00000006ff087290 */ /* 0x000fe400087fe4ff */
[----:B------:R-:W-:Y:S01]  /*7da0*/  IMAD R7, R3, UR6, RZ ;  /* 0x0000000603077c24 */ /* 0x000fe2000f8e02ff */
[----:B------:R-:W-:Y:S01]  /*7db0*/  UIADD3 UR7, UP0, UPT, UR4, UR5, URZ ;  /* 0x0000000504077290 */ /* 0x000fe2000ff1e0ff */
[----:B------:R-:W-:Y:S01]  /*7dc0*/  @!P5 IMAD R9, R4, UR9, RZ ;  /* 0x000000090409dc24 */ /* 0x000fe2000f8e02ff */
[----:B------:R-:W-:Y:S02]  /*7dd0*/  @!P6 IADD3 R2, PT, PT, R29, R5, RZ ;  /* 0x000000051d02e210 */ /* 0x000fe40007ffe0ff */
[----:B------:R-:W-:Y:S01]  /*7de0*/  UIADD3.X UR6, UPT, UPT, URZ, UR8, URZ, UP0, !UPT ;  /* 0x00000008ff067290 */ /* 0x000fe200087fe4ff */
[----:B------:R-:W-:Y:S01]  /*7df0*/  ISETP.GE.U32.AND P3, PT, R12, UR12, PT ;  /* 0x0000000c0c007c0c */ /* 0x000fe2000bf66070 */
[----:B------:R-:W-:Y:S01]  /*7e00*/  UIADD3 UR4, UP0, UPT, UR4, UR7, URZ ;  /* 0x0000000704047290 */ /* 0x000fe2000ff1e0ff */
[----:B------:R-:W-:Y:S01]  /*7e10*/  IADD3 R13, PT, PT, R13, R7, RZ ;  /* 0x000000070d0d7210 */ /* 0x000fe20007ffe0ff */
[----:B------:R-:W-:-:S02]  /*7e20*/  @!P5 IMAD R9, R6, UR14, R9 ;  /* 0x0000000e0609dc24 */ /* 0x000fc4000f8e0209 */
[----:B------:R-:W-:Y:S02]  /*7e30*/  @!P5 IMAD.WIDE.U32 R4, R6, UR9, RZ ;  /* 0x000000090604dc25 */ /* 0x000fe4000f8e00ff */
[----:B------:R-:W2:Y:S02]  /*7e40*/  @!P4 LDC.64 R6, c[0x0][0x380] ;  /* 0x0000e000ff06cb82 */ /* 0x000ea40000000a00 */
[C---:B------:R-:W-:Y:S01]  /*7e50*/  IMAD.WIDE.U32 R10, R3.reuse, UR5, R16 ;  /* 0x00000005030a7c25 */ /* 0x040fe2000f8e0010 */
[----:B------:R-:W-:Y:S01]  /*7e60*/  UIADD3.X UR5, UPT, UPT, URZ, UR6, URZ, UP0, !UPT ;  /* 0x00000006ff057290 */ /* 0x000fe200087fe4ff */
[C---:B0-----:R-:W-:Y:S02]  /*7e70*/  @!P6 LEA R14, P2, R28.reuse, R14, 0x3 ;  /* 0x0000000e1c0ee211 */ /* 0x041fe400078418ff */
[----:B---3--:R-:W-:Y:S01]  /*7e80*/  IMAD R21, R3, UR8, RZ ;  /* 0x0000000803157c24 */ /* 0x008fe2000f8e02ff */
[----:B------:R-:W-:Y:S02]  /*7e90*/  ISETP.GE.U32.AND.EX P3, PT, R13, UR13, PT, P3 ;  /* 0x0000000d0d007c0c */ /* 0x000fe4000bf66130 */
[----:B------:R-:W-:Y:S01]  /*7ea0*/  @!P5 IADD3 R9, PT, PT, R5, R9, RZ ;  /* 0x000000090509d210 */ /* 0x000fe20007ffe0ff */
[----:B------:R-:W-:Y:S01]  /*7eb0*/  IMAD.IADD R5, R11, 0x1, R21 ;  /* 0x000000010b057824 */ /* 0x000fe200078e0215 */
[----:B------:R-:W-:Y:S01]  /*7ec0*/  @!P6 LEA.HI.X R15, R28, R15, R2, 0x3, P2 ;  /* 0x0000000f1c0fe211 */ /* 0x000fe200010f1c02 */
[----:B------:R-:W-:Y:S01]  /*7ed0*/  IMAD.WIDE.U32 R20, R3, UR4, R16 ;  /* 0x0000000403147c25 */ /* 0x000fe2000f8e0010 */
[----:B-1----:R-:W-:-:S02]  /*7ee0*/  @!P5 LEA R18, P1, R4, R18, 0x3 ;  /* 0x000000120412d211 */ /* 0x002fc400078218ff */
[----:B------:R-:W-:Y:S01]  /*7ef0*/  ISETP.GE.U32.AND P2, PT, R10, UR12, PT ;  /* 0x0000000c0a007c0c */ /* 0x000fe2000bf46070 */
[----:B------:R-:W-:Y:S01]  /*7f00*/  IMAD R11, R3, UR5, RZ ;  /* 0x00000005030b7c24 */ /* 0x000fe2000f8e02ff */
[----:B------:R-:W-:Y:S01]  /*7f10*/  @!P5 LEA.HI.X R19, R4, R19, R9, 0x3, P1 ;  /* 0x000000130413d211 */ /* 0x000fe200008f1c09 */
[----:B------:R-:W-:Y:S01]  /*7f20*/  @!P0 STS.64 [R0], R26 ;  /* 0x0000001a00008388 */ /* 0x000fe20000000a00 */
[----:B------:R-:W-:Y:S01]  /*7f30*/  ISETP.GE.U32.AND.EX P2, PT, R5, UR13, PT, P2 ;  /* 0x0000000d05007c0c */ /* 0x000fe2000bf46120 */
[----:B------:R-:W-:Y:S01]  /*7f40*/  @!P4 IMAD R9, R8, UR9, RZ ;  /* 0x000000090809cc24 */ /* 0x000fe2000f8e02ff */
[----:B------:R-:W-:Y:S01]  /*7f50*/  ISETP.GE.U32.AND P0, PT, R20, UR12, PT ;  /* 0x0000000c14007c0c */ /* 0x000fe2000bf06070 */
[----:B------:R-:W0:Y:S01]  /*7f60*/  @!P3 LDC.64 R22, c[0x0][0x380] ;  /* 0x0000e000ff16bb82 */ /* 0x000e220000000a00 */
[----:B------:R-:W-:Y:S01]  /*7f70*/  IADD3 R4, PT, PT, R21, R11, RZ ;  /* 0x0000000b15047210 */ /* 0x000fe20007ffe0ff */
[----:B------:R-:W-:Y:S01]  /*7f80*/  @!P4 IMAD R9, R24, UR14, R9 ;  /* 0x0000000e1809cc24 */ /* 0x000fe2000f8e0209 */
[----:B------:R-:W-:Y:S01]  /*7f90*/  P2R R2, PR, RZ, 0x40 ;  /* 0x00000040ff027803 */ /* 0x000fe20000000000 */
[----:B------:R-:W-:Y:S01]  /*7fa0*/  IMAD.WIDE.U32 R16, R3, UR7, R16 ;  /* 0x0000000703107c25 */ /* 0x000fe2000f8e0010 */
[----:B------:R-:W-:Y:S01]  /*7fb0*/  ISETP.GE.U32.AND.EX P0, PT, R4, UR13, PT, P0 ;  /* 0x0000000d04007c0c */ /* 0x000fe2000bf06100 */
[----:B------:R-:W3:Y:S02]  /*7fc0*/  @!P5 LDG.E.64 R18, desc[UR10][R18.64] ;  /* 0x0000000a1212d981 */ /* 0x000ee4000c1e1b00 */
[----:B------:R-:W-:-:S05]  /*7fd0*/  @!P4 IMAD.WIDE.U32 R24, R24, UR9, RZ ;  /* 0x000000091818cc25 */ /* 0x000fca000f8e00ff */
[----:B------:R-:W-:Y:S02]  /*7fe0*/  @!P4 IADD3 R11, PT, PT, R25, R9, RZ ;  /* 0x00000009190bc210 */ /* 0x000fe40007ffe0ff */
[C---:B--2---:R-:W-:Y:S01]  /*7ff0*/  @!P4 LEA R6, P1, R24.reuse, R6, 0x3 ;  /* 0x000000061806c211 */ /* 0x044fe200078218ff */
[----:B------:R-:W1:Y:S03]  /*8000*/  @!P2 LDC.64 R8, c[0x0][0x380] ;  /* 0x0000e000ff08ab82 */ /* 0x000e660000000a00 */
[----:B------:R-:W-:Y:S01]  /*8010*/  @!P4 LEA.HI.X R7, R24, R7, R11, 0x3, P1 ;  /* 0x000000071807c211 */ /* 0x000fe200008f1c0b */
[----:B------:R-:W-:-:S04]  /*8020*/  @!P3 IMAD R11, R13, UR9, RZ ;  /* 0x000000090d0bbc24 */ /* 0x000fc8000f8e02ff */
[----:B------:R-:W2:Y:S01]  /*8030*/  @!P0 LDC.64 R24, c[0x0][0x380] ;  /* 0x0000e000ff188b82 */ /* 0x000ea20000000a00 */
[C---:B------:R-:W-:Y:S01]  /*8040*/  @!P3 IMAD R11, R12.reuse, UR14, R11 ;  /* 0x0000000e0c0bbc24 */ /* 0x040fe2000f8e020b */
[----:B------:R-:W4:Y:S01]  /*8050*/  @!P4 LDG.E.64 R6, desc[UR10][R6.64] ;  /* 0x0000000a0606c981 */ /* 0x000f22000c1e1b00 */
[----:B------:R-:W-:-:S04]  /*8060*/  @!P3 IMAD.WIDE.U32 R12, R12, UR9, RZ ;  /* 0x000000090c0cbc25 */ /* 0x000fc8000f8e00ff */
[----:B------:R-:W-:Y:S01]  /*8070*/  @!P2 IMAD R5, R5, UR9, RZ ;  /* 0x000000090505ac24 */ /* 0x000fe2000f8e02ff */
[----:B0-----:R-:W-:Y:S02]  /*8080*/  @!P3 LEA R22, P1, R12, R22, 0x3 ;  /* 0x000000160c16b211 */ /* 0x001fe400078218ff */
[----:B------:R-:W-:Y:S01]  /*8090*/  @!P3 IADD3 R13, PT, PT, R13, R11, RZ ;  /* 0x0000000b0d0db210 */ /* 0x000fe20007ffe0ff */
[C---:B------:R-:W-:Y:S02]  /*80a0*/  @!P2 IMAD R5, R10.reuse, UR14, R5 ;  /* 0x0000000e0a05ac24 */ /* 0x040fe4000f8e0205 */
[----:B------:R-:W-:Y:S01]  /*80b0*/  @!P2 IMAD.WIDE.U32 R10, R10, UR9, RZ ;  /* 0x000000090a0aac25 */ /* 0x000fe2000f8e00ff */
[----:B------:R-:W-:-:S03]  /*80c0*/  @!P3 LEA.HI.X R23, R12, R23, R13, 0x3, P1 ;  /* 0x000000170c17b211 */ /* 0x000fc600008f1c0d */
[----:B------:R-:W-:Y:S01]  /*80d0*/  @!P0 IMAD R13, R4, UR9, RZ ;  /* 0x00000009040d8c24 */ /* 0x000fe2000f8e02ff */
[----:B-1----:R-:W-:Y:S01]  /*80e0*/  @!P2 LEA R8, P1, R10, R8, 0x3 ;  /* 0x000000080a08a211 */ /* 0x002fe200078218ff */
[----:B------:R-:W-:Y:S01]  /*80f0*/  @!P2 IMAD.IADD R11, R11, 0x1, R5 ;  /* 0x000000010b0ba824 */ /* 0x000fe200078e0205 */
[----:B------:R-:W5:Y:S01]  /*8100*/  @!P3 LDG.E.64 R22, desc[UR10][R22.64] ;  /* 0x0000000a1616b981 */ /* 0x000f62000c1e1b00 */
[----:B------:R-:W-:-:S04]  /*8110*/  @!P0 IMAD.WIDE.U32 R4, R20, UR9, RZ ;  /* 0x0000000914048c25 */ /* 0x000fc8000f8e00ff */
[----:B------:R-:W-:Y:S01]  /*8120*/  @!P0 IMAD R13, R20, UR14, R13 ;  /* 0x0000000e140d8c24 */ /* 0x000fe2000f8e020d */
[----:B------:R-:W-:Y:S01]  /*8130*/  @!P2 LEA.HI.X R9, R10, R9, R11, 0x3, P1 ;  /* 0x000000090a09a211 */ /* 0x000fe200008f1c0b */
[----:B------:R-:W-:Y:S01]  /*8140*/  IMAD R3, R3, UR6, RZ ;  /* 0x0000000603037c24 */ /* 0x000fe2000f8e02ff */
[C---:B--2---:R-:W-:Y:S02]  /*8150*/  @!P0 LEA R24, P1, R4.reuse, R24, 0x3 ;  /* 0x0000001804188211 */ /* 0x044fe400078218ff */
[----:B------:R-:W-:Y:S02]  /*8160*/  @!P0 IADD3 R5, PT, PT, R5, R13, RZ ;  /* 0x0000000d05058210 */ /* 0x000fe40007ffe0ff */
[----:B------:R-:W-:Y:S01]  /*8170*/  IADD3 R3, PT, PT, R17, R3, RZ ;  /* 0x0000000311037210 */ /* 0x000fe20007ffe0ff */
[----:B------:R-:W2:Y:S01]  /*8180*/  @!P2 LDG.E.64 R8, desc[UR10][R8.64] ;  /* 0x0000000a0808a981 */ /* 0x000ea2000c1e1b00 */
[----:B------:R-:W-:Y:S02]  /*8190*/  @!P0 LEA.HI.X R25, R4, R25, R5, 0x3, P1 ;  /* 0x0000001904198211 */ /* 0x000fe400008f1c05 */
[----:B------:R-:W-:-:S04]  /*81a0*/  ISETP.GE.U32.AND P1, PT, R16, UR12, PT ;  /* 0x0000000c10007c0c */ /* 0x000fc8000bf26070 */
[----:B------:R-:W-:Y:S01]  /*81b0*/  ISETP.GE.U32.AND.EX P1, PT, R3, UR13, PT, P1 ;  /* 0x0000000d03007c0c */ /* 0x000fe2000bf26110 */
[----:B------:R-:W2:-:S12]  /*81c0*/  @!P0 LDG.E.64 R24, desc[UR10][R24.64] ;  /* 0x0000000a18188981 */ /* 0x000e98000c1e1b00 */
        /* <DEDUP_REMOVED lines=19> */
.L_x_93:
        /* <DEDUP_REMOVED lines=16> */
.L_x_140:


//--------------------- .text._Z22stridedBandwidthKernelILi8ELi64EEvPKcmi --------------------------
	.section	.text._Z22stridedBandwidthKernelILi8ELi64EEvPKcmi,"ax",@progbits
	.align	128
        .global         _Z22stridedBandwidthKernelILi8ELi64EEvPKcmi
        .type           _Z22stridedBandwidthKernelILi8ELi64EEvPKcmi,@function
        .size           _Z22stridedBandwidthKernelILi8ELi64EEvPKcmi,(.L_x_141 - _Z22stridedBandwidthKernelILi8ELi64EEvPKcmi)
        .other          _Z22stridedBandwidthKernelILi8ELi64EEvPKcmi,@"STO_CUDA_ENTRY STV_DEFAULT"
_Z22stridedBandwidthKernelILi8ELi64EEvPKcmi:
.text._Z22stridedBandwidthKernelILi8ELi64EEvPKcmi:
        /* <DEDUP_REMOVED lines=19> */
[----:B---3--:R-:W2:Y:S01]  /*0130*/  @!P0 LDG.E.64 R12, desc[UR10][R12.64] ;  /* 0x0000000a0c0c8981 */ /* 0x008ea2000c1e1b00 */
[----:B------:R-:W0:Y:S01]  /*0140*/  LDCU UR4, c[0x0][0x370] ;  /* 0x00006e00ff0477ac */ /* 0x000e220008000800 */
[----:B------:R-:W1:Y:S01]  /*0150*/  S2UR UR6, SR_CgaCtaId ;  /* 0x00000000000679c3 */ /* 0x000e620000008800 */
        /* <DEDUP_REMOVED lines=8> */
[----:B------:R-:W-:Y:S01]  /*01e0*/  IMAD.WIDE.U32 R6, R2, UR7, R10 ;  /* 0x0000000702067c25 */ /* 0x000fe2000f8e000a */
[----:B------:R-:W-:-:S02]  /*01f0*/  UIADD3 UR7, UP0, UPT, UR4, UR7, URZ ;  /* 0x0000000704077290 */ /* 0x000fc4000ff1e0ff */
[----:B-1----:R-:W-:Y:S01]  /*0200*/  ULEA UR5, UR6, UR5, 0x18 ;  /* 0x0000000506057291 */ /* 0x002fe2000f8ec0ff */
[----:B------:R-:W-:Y:S01]  /*0210*/  IMAD.IADD R16, R19, 0x1, R3 ;  /* 0x0000000113107824 */ /* 0x000fe200078e0203 */
[----:B------:R-:W-:Y:S01]  /*0220*/  ISETP.GE.U32.AND P5, PT, R6, UR12, PT ;  /* 0x0000000c06007c0c */ /* 0x000fe2000bfa6070 */
[C---:B------:R-:W-:Y:S01]  /*0230*/  IMAD R5, R2.reuse, UR8, RZ ;  /* 0x0000000802057c24 */ /* 0x040fe2000f8e02ff */
[----:B------:R-:W-:Y:S01]  /*0240*/  UIADD3.X UR8, UPT, UPT, URZ, UR8, URZ, UP0, !UPT ;  /* 0x00000008ff087290 */ /* 0x000fe200087fe4ff */
[----:B------:R-:W-:Y:S01]  /*0250*/  IMAD.WIDE.U32 R14, R2, UR7, R10 ;  /* 0x00000007020e7c25 */ /* 0x000fe2000f8e000a */
[----:B------:R-:W-:Y:S01]  /*0260*/  ISETP.GE.U32.AND.EX P6, PT, R16, UR13, PT, P6 ;  /* 0x0000000d10007c0c */ /* 0x000fe2000bfc6160 */
[----:B------:R-:W-:Y:S01]  /*0270*/  UIADD3 UR6, UP0, UPT, UR4, UR7, URZ ;  /* 0x0000000704067290 */ /* 0x000fe2000ff1e0ff */
[----:B------:R-:W-:Y:S02]  /*0280*/  IADD3 R3, PT, PT, R7, R5, RZ ;  /* 0x0000000507037210 */ /* 0x000fe40007ffe0ff */
[----:B------:R-:W-:Y:S01]  /*0290*/  IMAD R7, R2, UR8, RZ ;  /* 0x0000000802077c24 */ /* 0x000fe2000f8e02ff */
[----:B------:R-:W-:Y:S01]  /*02a0*/  ISETP.GE.U32.AND P1, PT, R14, UR12, PT ;  /* 0x0000000c0e007c0c */ /* 0x000fe2000bf26070 */
[----:B------:R-:W-:Y:S01]  /*02b0*/  UIADD3.X UR7, UPT, UPT, URZ, UR8, URZ, UP0, !UPT ;  /* 0x00000008ff077290 */ /* 0x000fe200087fe4ff */
[----:B------:R-:W-:-:S02]  /*02c0*/  ISETP.GE.U32.AND.EX P5, PT, R3, UR13, PT, P5 ;  /* 0x0000000d03007c0c */ /* 0x000fc4000bfa6150 */
[----:B------:R-:W-:Y:S02]  /*02d0*/  IADD3 R15, PT, PT, R15, R7, RZ ;  /* 0x000000070f0f7210 */ /* 0x000fe40007ffe0ff */
[----:B------:R-:W-:Y:S01]  /*02e0*/  LEA R0, R10, UR5, 0x3 ;  /* 0x000000050a007c11 */ /* 0x000fe2000f8e18ff */
[----:B------:R-:W-:Y:S01]  /*02f0*/  IMAD R25, R2, UR7, RZ ;  /* 0x0000000702197c24 */ /* 0x000fe2000f8e02ff */
[----:B------:R-:W0:Y:S01]  /*0300*/  @!P6 LDC.64 R8, c[0x0][0x380] ;  /* 0x0000e000ff08eb82 */ /* 0x000e220000000a00 */
[----:B------:R-:W-:Y:S01]  /*0310*/  ISETP.GE.U32.AND.EX P1, PT, R15, UR13, PT, P1 ;  /* 0x0000000d0f007c0c */ /* 0x000fe2000bf26110 */
[----:B------:R-:W-:Y:S01]  /*0320*/  @!P6 IMAD R23, R16, UR9, RZ ;  /* 0x000000091017ec24 */ /* 0x000fe2000f8e02ff */
[----:B------:R-:W-:Y:S02]  /*0330*/  UIADD3 UR5, UP0, UPT, UR4, UR6, URZ ;  /* 0x0000000604057290 */ /* 0x000fe4000ff1e0ff */
[----:B------:R-:W-:Y:S02]  /*0340*/  IMAD.WIDE.U32 R16, R2, UR6, R10 ;  /* 0x0000000602107c25 */ /* 0x000fe4000f8e000a */
[----:B------:R-:W-:Y:S01]  /*0350*/  UIADD3.X UR8, UPT, UPT, URZ, UR7, URZ, UP0, !UPT ;  /* 0x00000007ff087290 */ /* 0x000fe200087fe4ff */
[----:B------:R-:W1:Y:S01]  /*0360*/  @!P5 LDC.64 R4, c[0x0][0x380] ;  /* 0x0000e000ff04db82 */ /* 0x000e620000000a00 */
[----:B------:R-:W-:Y:S01]  /*0370*/  @!P6 IMAD R23, R18, UR14, R23 ;  /* 0x0000000e1217ec24 */ /* 0x000fe2000f8e0217 */
[----:B------:R-:W-:Y:S01]  /*0380*/  ISETP.GE.U32.AND P4, PT, R16, UR12, PT ;  /* 0x0000000c10007c0c */ /* 0x000fe2000bf86070 */
[----:B------:R-:W-:Y:S01]  /*0390*/  @!P6 IMAD.WIDE.U32 R18, R18, UR9, RZ ;  /* 0x000000091212ec25 */ /* 0x000fe2000f8e00ff */
[----:B------:R-:W-:-:S03]  /*03a0*/  UIADD3 UR7, UP0, UPT, UR4, UR5, URZ ;  /* 0x0000000504077290 */ /* 0x000fc6000ff1e0ff */
[----:B------:R-:W-:Y:S01]  /*03b0*/  @!P5 IMAD R3, R3, UR9, RZ ;  /* 0x000000090303dc24 */ /* 0x000fe2000f8e02ff */
[----:B------:R-:W3:Y:S01]  /*03c0*/  @!P1 LDC.64 R20, c[0x0][0x380] ;  /* 0x0000e000ff149b82 */ /* 0x000ee20000000a00 */
[----:B------:R-:W-:Y:S01]  /*03d0*/  IMAD.IADD R17, R17, 0x1, R25 ;  /* 0x0000000111117824 */ /* 0x000fe200078e0219 */
[----:B------:R-:W-:Y:S01]  /*03e0*/  @!P6 IADD3 R23, PT, PT, R19, R23, RZ ;  /* 0x000000171317e210 */ /* 0x000fe20007ffe0ff */
[C---:B------:R-:W-:Y:S02]  /*03f0*/  @!P5 IMAD R3, R6.reuse, UR14, R3 ;  /* 0x0000000e0603dc24 */ /* 0x040fe4000f8e0203 */
[----:B------:R-:W-:Y:S01]  /*0400*/  @!P5 IMAD.WIDE.U32 R6, R6, UR9, RZ ;  /* 0x000000090606dc25 */ /* 0x000fe2000f8e00ff */
[----:B------:R-:W-:-:S03]  /*0410*/  ISETP.GE.U32.AND.EX P4, PT, R17, UR13, PT, P4 ;  /* 0x0000000d11007c0c */ /* 0x000fc6000bf86140 */
[----:B------:R-:W-:Y:S01]  /*0420*/  @!P1 IMAD R19, R15, UR9, RZ ;  /* 0x000000090f139c24 */ /* 0x000fe2000f8e02ff */
[----:B------:R-:W-:Y:S02]  /*0430*/  @!P5 IADD3 R7, PT, PT, R7, R3, RZ ;  /* 0x000000030707d210 */ /* 0x000fe40007ffe0ff */
[----:B------:R-:W-:Y:S01]  /*0440*/  P2R R3, PR, RZ, 0x40 ;  /* 0x00000040ff037803 */ /* 0x000fe20000000000 */
[C---:B------:R-:W-:Y:S02]  /*0450*/  @!P1 IMAD R19, R14.reuse, UR14, R19 ;  /* 0x0000000e0e139c24 */ /* 0x040fe4000f8e0213 */
[----:B------:R-:W-:Y:S01]  /*0460*/  @!P1 IMAD.WIDE.U32 R14, R14, UR9, RZ ;  /* 0x000000090e0e9c25 */ /* 0x000fe2000f8e00ff */
[----:B-1----:R-:W-:-:S03]  /*0470*/  @!P5 LEA R4, P2, R6, R4, 0x3 ;  /* 0x000000040604d211 */ /* 0x002fc600078418ff */
[----:B------:R-:W1:Y:S01]  /*0480*/  @!P4 LDC.64 R24, c[0x0][0x380] ;  /* 0x0000e000ff18cb82 */ /* 0x000e620000000a00 */
[----:B------:R-:W-:Y:S01]  /*0490*/  @!P5 LEA.HI.X R5, R6, R5, R7, 0x3, P2 ;  /* 0x000000050605d211 */ /* 0x000fe200010f1c07 */
[----:B------:R-:W-:Y:S01]  /*04a0*/  IMAD.WIDE.U32 R6, R2, UR7, R10 ;  /* 0x0000000702067c25 */ /* 0x000fe2000f8e000a */
[----:B------:R-:W-:Y:S02]  /*04b0*/  @!P1 IADD3 R19, PT, PT, R15, R19, RZ ;  /* 0x000000130f139210 */ /* 0x000fe40007ffe0ff */
[----:B------:R-:W-:Y:S02]  /*04c0*/  ISETP.GE.U32.AND P2, PT, R6, UR12, PT ;  /* 0x0000000c06007c0c */ /* 0x000fe4000bf46070 */
[----:B------:R-:W4:Y:S04]  /*04d0*/  @!P5 LDG.E.64 R4, desc[UR10][R4.64] ;  /* 0x0000000a0404d981 */ /* 0x000f28000c1e1b00 */
[----:B--2---:R2:W-:Y:S01]  /*04e0*/  @!P0 STS.64 [R0], R12 ;  /* 0x0000000c00008388 */ /* 0x0045e20000000a00 */
[----:B0-----:R-:W-:-:S04]  /*04f0*/  @!P6 LEA R8, P0, R18, R8, 0x3 ;  /* 0x000000081208e211 */ /* 0x001fc800078018ff */
[----:B------:R-:W-:Y:S01]  /*0500*/  @!P6 LEA.HI.X R9, R18, R9, R23, 0x3, P0 ;  /* 0x000000091209e211 */ /* 0x000fe200000f1c17 */
[----:B------:R-:W-:Y:S01]  /*0510*/  IMAD R23, R2, UR8, RZ ;  /* 0x0000000802177c24 */ /* 0x000fe2000f8e02ff */
[----:B------:R-:W-:Y:S01]  /*0520*/  UIADD3.X UR8, UPT, UPT, URZ, UR8, URZ, UP0, !UPT ;  /* 0x00000008ff087290 */ /* 0x000fe200087fe4ff */
[----:B---3--:R-:W-:Y:S01]  /*0530*/  @!P1 LEA R20, P0, R14, R20, 0x3 ;  /* 0x000000140e149211 */ /* 0x008fe200078018ff */
[----:B------:R-:W-:Y:S01]  /*0540*/  UIADD3 UR7, UP0, UPT, UR4, UR7, URZ ;  /* 0x0000000704077290 */ /* 0x000fe2000ff1e0ff */
[----:B--2---:R-:W-:Y:S02]  /*0550*/  IMAD.WIDE.U32 R12, R2, UR5, R10 ;  /* 0x00000005020c7c25 */ /* 0x004fe4000f8e000a */
[----:B------:R-:W-:Y:S02]  /*0560*/  @!P1 LEA.HI.X R21, R14, R21, R19, 0x3, P0 ;  /* 0x000000150e159211 */ /* 0x000fe400000f1c13 */
[----:B------:R-:W-:Y:S01]  /*0570*/  IMAD.IADD R13, R13, 0x1, R23 ;  /* 0x000000010d0d7824 */ /* 0x000fe200078e0217 */
[----:B------:R-:W-:Y:S01]  /*0580*/  ISETP.GE.U32.AND P3, PT, R12, UR12, PT ;  /* 0x0000000c0c007c0c */ /* 0x000fe2000bf66070 */
[----:B------:R-:W-:Y:S01]  /*0590*/  IMAD R23, R2, UR8, RZ ;  /* 0x0000000802177c24 */ /* 0x000fe2000f8e02ff */
[----:B------:R-:W-:Y:S01]  /*05a0*/  UIADD3.X UR8, UPT, UPT, URZ, UR8, URZ, UP0, !UPT ;  /* 0x00000008ff087290 */ /* 0x000fe200087fe4ff */
[----:B------:R-:W-:Y:S01]  /*05b0*/  @!P4 IMAD R19, R17, UR9, RZ ;  /* 0x000000091113cc24 */ /* 0x000fe2000f8e02ff */
[----:B------:R-:W-:Y:S01]  /*05c0*/  ISETP.GE.U32.AND.EX P3, PT, R13, UR13, PT, P3 ;  /* 0x0000000d0d007c0c */ /* 0x000fe2000bf66130 */
[----:B------:R-:W2:Y:S01]  /*05d0*/  @!P1 LDG.E.64 R20, desc[UR10][R20.64] ;  /* 0x0000000a14149981 */ /* 0x000ea2000c1e1b00 */
[----:B------:R-:W-:Y:S01]  /*05e0*/  IADD3 R7, PT, PT, R7, R23, RZ ;  /* 0x0000001707077210 */ /* 0x000fe20007ffe0ff */
[----:B------:R-:W-:-:S02]  /*05f0*/  @!P4 IMAD R19, R16, UR14, R19 ;  /* 0x0000000e1013cc24 */ /* 0x000fc4000f8e0213 */
[----:B------:R-:W-:Y:S01]  /*0600*/  @!P4 IMAD.WIDE.U32 R16, R16, UR9, RZ ;  /* 0x000000091010cc25 */ /* 0x000fe2000f8e00ff */
[----:B------:R-:W-:-:S03]  /*0610*/  ISETP.GE.U32.AND.EX P2, PT, R7, UR13, PT, P2 ;  /* 0x0000000d07007c0c */ /* 0x000fc6000bf46120 */
[----:B------:R-:W-:Y:S01]  /*0620*/  @!P4 IMAD.IADD R19, R17, 0x1, R19 ;  /* 0x000000011113c824 */ /* 0x000fe200078e0213 */
[----:B-1----:R-:W-:-:S03]  /*0630*/  @!P4 LEA R24, P0, R16, R24, 0x3 ;  /* 0x000000181018c211 */ /* 0x002fc600078018ff */
[----:B------:R-:W0:Y:S01]  /*0640*/  @!P3 LDC.64 R14, c[0x0][0x380] ;  /* 0x0000e000ff0ebb82 */ /* 0x000e220000000a00 */
[----:B------:R-:W-:Y:S01]  /*0650*/  @!P3 IMAD R13, R13, UR9, RZ ;  /* 0x000000090d0dbc24 */ /* 0x000fe2000f8e02ff */
[----:B------:R-:W-:Y:S01]  /*0660*/  @!P4 LEA.HI.X R25, R16, R25, R19, 0x3, P0 ;  /* 0x000000191019c211 */ /* 0x000fe200000f1c13 */
[----:B------:R-:W-:-:S04]  /*0670*/  @!P3 IMAD.WIDE.U32 R16, R12, UR9, RZ ;  /* 0x000000090c10bc25 */ /* 0x000fc8000f8e00ff */
[----:B------:R-:W-:Y:S01]  /*0680*/  @!P3 IMAD R13, R12, UR14, R13 ;  /* 0x0000000e0c0dbc24 */ /* 0x000fe2000f8e020d */
[----:B------:R-:W1:Y:S01]  /*0690*/  @!P2 LDC.64 R22, c[0x0][0x380] ;  /* 0x0000e000ff16ab82 */ /* 0x000e620000000a00 */
[----:B------:R-:W-:Y:S01]  /*06a0*/  @!P2 IMAD R7, R7, UR9, RZ ;  /* 0x000000090707ac24 */ /* 0x000fe2000f8e02ff */
[----:B------:R-:W3:Y:S02]  /*06b0*/  @!P4 LDG.E.64 R24, desc[UR10][R24.64] ;  /* 0x0000000a1818c981 */ /* 0x000ee4000c1e1b00 */
[----:B------:R-:W-:Y:S01]  /*06c0*/  @!P3 IADD3 R12, PT, PT, R17, R13, RZ ;  /* 0x0000000d110cb210 */ /* 0x000fe20007ffe0ff */
[C---:B------:R-:W-:Y:S02]  /*06d0*/  @!P2 IMAD R17, R6.reuse, UR14, R7 ;  /* 0x0000000e0611ac24 */ /* 0x040fe4000f8e0207 */
[----:B------:R-:W-:-:S05]  /*06e0*/  @!P2 IMAD.WIDE.U32 R6, R6, UR9, RZ ;  /* 0x000000090606ac25 */ /* 0x000fca000f8e00ff */
[----:B------:R-:W-:Y:S01]  /*06f0*/  @!P2 IADD3 R17, PT, PT, R7, R17, RZ ;  /* 0x000000110711a210 */ /* 0x000fe20007ffe0ff */
[----:B------:R-:W-:Y:S01]  /*0700*/  IMAD R7, R2, UR8, RZ ;  /* 0x0000000802077c24 */ /* 0x000fe2000f8e02ff */
[----:B0-----:R-:W-:-:S04]  /*0710*/  @!P3 LEA R14, P0, R16, R14, 0x3 ;  /* 0x0000000e100eb211 */ /* 0x001fc800078018ff */
[----:B------:R-:W-:Y:S01]  /*0720*/  @!P3 LEA.HI.X R15, R16, R15, R12, 0x3, P0 ;  /* 0x0000000f100fb211 */ /* 0x000fe200000f1c0c */
[----:B------:R-:W-:Y:S01]  /*0730*/  IMAD.WIDE.U32 R12, R2, UR7, R10 ;  /* 0x00000007020c7c25 */ /* 0x000fe2000f8e000a */
[----:B-1----:R-:W-:-:S03]  /*0740*/  @!P2 LEA R22, P0, R6, R22, 0x3 ;  /* 0x000000160616a211 */ /* 0x002fc600078018ff */
[----:B------:R-:W-:Y:S01]  /*0750*/  IMAD.IADD R13, R13, 0x1, R7 ;  /* 0x000000010d0d7824 */ /* 0x000fe200078e0207 */
[----:B------:R-:W5:Y:S01]  /*0760*/  @!P3 LDG.E.64 R14, desc[UR10][R14.64] ;  /* 0x0000000a0e0eb981 */ /* 0x000f62000c1e1b00 */
[----:B------:R-:W-:Y:S02]  /*0770*/  @!P2 LEA.HI.X R23, R6, R23, R17, 0x3, P0 ;  /* 0x000000170617a211 */ /* 0x000fe400000f1c11 */
[----:B------:R-:W-:-:S04]  /*0780*/  ISETP.GE.U32.AND P0, PT, R12, UR12, PT ;  /* 0x0000000c0c007c0c */ /* 0x000fc8000bf06070 */
[----:B------:R-:W-:Y:S01]  /*0790*/  ISETP.GE.U32.AND.EX P0, PT, R13, UR13, PT, P0 ;  /* 0x0000000d0d007c0c */ /* 0x000fe2000bf06100 */
[----:B------:R-:W5:-:S12]  /*07a0*/  @!P2 LDG.E.64 R22, desc[UR10][R22.64] ;  /* 0x0000000a1616a981 */ /* 0x000f58000c1e1b00 */
        /* <DEDUP_REMOVED lines=8> */
[----:B------:R-:W5:Y:S09]  /*0830*/  @!P0 LDG.E.64 R12, desc[UR10][R12.64] ;  /* 0x0000000a0c0c8981 */ /* 0x000f72000c1e1b00 */
[----:B------:R-:W4:Y:S01]  /*0840*/  @!P6 LDG.E.64 R8, desc[UR10][R8.64] ;  /* 0x0000000a0808e981 */ /* 0x000f22000c1e1b00 */
        /* <DEDUP_REMOVED lines=17> */
[----:B----4-:R0:W-:Y:S01]  /*0960*/  @!P6 STS.64 [R0], R8 ;  /* 0x000000080000e388 */ /* 0x0101e20000000a00 */
[----:B------:R-:W-:-:S04]  /*0970*/  ISETP.GE.U32.AND P6, PT, R18, UR12, PT ;  /* 0x0000000c12007c0c */ /* 0x000fc8000bfc6070 */
[----:B------:R-:W-:Y:S01]  /*0980*/  ISETP.GE.U32.AND.EX P6, PT, R19, UR13, PT, P6 ;  /* 0x0000000d13007c0c */ /* 0x000fe2000bfc6160 */
[----:B------:R1:W-:Y:S01]  /*0990*/  @!P5 STS.64 [R0], R4 ;  /* 0x000000040000d388 */ /* 0x0003e20000000a00 */
[----:B------:R-:W-:-:S04]  /*09a0*/  ISETP.GE.U32.AND P5, PT, R6, UR12, PT ;  /* 0x0000000c06007c0c */ /* 0x000fc8000bfa6070 */
[----:B------:R-:W-:Y:S01]  /*09b0*/  ISETP.GE.U32.AND.EX P5, PT, R3, UR13, PT, P5 ;  /* 0x0000000d03007c0c */ /* 0x000fe2000bfa6150 */
[----:B--2---:R2:W-:Y:S06]  /*09c0*/  @!P1 STS.64 [R0], R20 ;  /* 0x0000001400009388 */ /* 0x0045ec0000000a00 */
[----:B0-----:R-:W0:Y:S01]  /*09d0*/  @!P6 LDC.64 R8, c[0x0][0x380] ;  /* 0x0000e000ff08eb82 */ /* 0x001e220000000a00 */
[----:B------:R-:W-:-:S07]  /*09e0*/  ISETP.GE.U32.AND P1, PT, R16, UR12, PT ;  /* 0x0000000c10007c0c */ /* 0x000fce000bf26070 */
[----:B-1----:R-:W1:Y:S01]  /*09f0*/  @!P5 LDC.64 R4, c[0x0][0x380] ;  /* 0x0000e000ff04db82 */ /* 0x002e620000000a00 */
[----:B------:R-:W-:Y:S01]  /*0a00*/  ISETP.GE.U32.AND.EX P1, PT, R17, UR13, PT, P1 ;  /* 0x0000000d11007c0c */ /* 0x000fe2000bf26110 */
[----:B--2---:R-:W-:Y:S01]  /*0a10*/  @!P6 IMAD R21, R19, UR9, RZ ;  /* 0x000000091315ec24 */ /* 0x004fe2000f8e02ff */
[----:B---3--:R2:W-:Y:S03]  /*0a20*/  @!P4 STS.64 [R0], R24 ;  /* 0x000000180000c388 */ /* 0x0085e60000000a00 */
[C---:B------:R-:W-:Y:S01]  /*0a30*/  @!P6 IMAD R21, R18.reuse, UR14, R21 ;  /* 0x0000000e1215ec24 */ /* 0x040fe2000f8e0215 */
[----:B-----5:R3:W-:Y:S01]  /*0a40*/  @!P3 STS.64 [R0], R14 ;  /* 0x0000000e0000b388 */ /* 0x0207e20000000a00 */
        /* <DEDUP_REMOVED lines=660> */
[----:B------:R-:W-:-:S04]  /*3390*/  IMAD R17, R2, UR6, RZ ;  /* 0x0000000602117c24 */ /* 0x000fc8000f8e02ff */
[----:B------:R-:W-:Y:S01]  /*33a0*/  IMAD.IADD R3, R7, 0x1, R17 ;  /* 0x0000000107037824 */ /* 0x000fe200078e0211 */
[----:B------:R-:W-:-:S04]  /*33b0*/  UIADD3 UR5, UP0, UPT, UR4, UR5, URZ ;  /* 0x0000000504057290 */ /* 0x000fc8000ff1e0ff */
        /* <DEDUP_REMOVED lines=11> */
[----:B------:R-:W-:-:S07]  /*3470*/  ISETP.GE.U32.AND.EX P5, PT, R3, UR13, PT, P5 ;  /* 0x0000000d03007c0c */ /* 0x000fce000bfa6150 */
[----:B0-----:R-:W0:Y:S01]  /*3480*/  @!P6 LDC.64 R8, c[0x0][0x380] ;  /* 0x0000e000ff08eb82 */ /* 0x001e220000000a00 */
[----:B---3--:R2:W-:Y:S01]  /*3490*/  @!P1 STS.64 [R0], R20 ;  /* 0x0000001400009388 */ /* 0x0085e20000000a00 */
[----:B------:R-:W-:-:S06]  /*34a0*/  ISETP.GE.U32.AND P1, PT, R16, UR12, PT ;  /* 0x0000000c10007c0c */ /* 0x000fcc000bf26070 */
[----:B-1----:R-:W1:Y:S01]  /*34b0*/  @!P5 LDC.64 R4, c[0x0][0x380] ;  /* 0x0000e000ff04db82 */ /* 0x002e620000000a00 */
[----:B------:R-:W-:Y:S01]  /*34c0*/  ISETP.GE.U32.AND.EX P1, PT, R17, UR13, PT, P1 ;  /* 0x0000000d11007c0c */ /* 0x000fe2000bf26110 */
[----:B-----5:R3:W-:Y:S01]  /*34d0*/  @!P4 STS.64 [R0], R24 ;  /* 0x000000180000c388 */ /* 0x0207e20000000a00 */
[----:B--2---:R-:W-:-:S03]  /*34e0*/  @!P6 IMAD R21, R19, UR9, RZ ;  /* 0x000000091315ec24 */ /* 0x004fc6000f8e02ff */
[----:B----4-:R2:W-:Y:S01]  /*34f0*/  @!P3 STS.64 [R0], R14 ;  /* 0x0000000e0000b388 */ /* 0x0105e20000000a00 */
[C---:B------:R-:W-:Y:S02]  /*3500*/  @!P6 IMAD R21, R18.reuse, UR14, R21 ;  /* 0x0000000e1215ec24 */ /* 0x040fe4000f8e0215 */
[----:B------:R-:W-:Y:S01]  /*3510*/  @!P6 IMAD.WIDE.U32 R18, R18, UR9, RZ ;  /* 0x000000091212ec25 */ /* 0x000fe2000f8e00ff */
[----:B------:R4:W-:Y:S03]  /*3520*/  @!P2 STS.64 [R0], R22 ;  /* 0x000000160000a388 */ /* 0x0009e60000000a00 */
[C---:B---3--:R-:W-:Y:S02]  /*3530*/  IMAD R25, R2.reuse, UR6, RZ ;  /* 0x0000000602197c24 */ /* 0x048fe4000f8e02ff */
[----:B--2---:R-:W-:Y:S01]  /*3540*/  IMAD.WIDE.U32 R14, R2, UR5, R10 ;  /* 0x00000005020e7c25 */ /* 0x004fe2000f8e000a */
[----:B------:R-:W-:Y:S01]  /*3550*/  UIADD3 UR5, UP0, UPT, UR4, UR5, URZ ;  /* 0x0000000504057290 */ /* 0x000fe2000ff1e0ff */
[----:B------:R2:W-:Y:S02]  /*3560*/  @!P0 STS.64 [R0], R12 ;  /* 0x0000000c00008388 */ /* 0x0005e40000000a00 */
[----:B------:R-:W-:Y:S01]  /*3570*/  @!P5 IMAD R3, R3, UR9, RZ ;  /* 0x000000090303dc24 */ /* 0x000fe2000f8e02ff */
[----:B------:R-:W-:Y:S01]  /*3580*/  UIADD3.X UR8, UPT, UPT, URZ, UR6, URZ, UP0, !UPT ;  /* 0x00000006ff087290 */ /* 0x000fe200087fe4ff */
[----:B------:R-:W-:Y:S01]  /*3590*/  @!P6 IMAD.IADD R21, R19, 0x1, R21 ;  /* 0x000000011315e824 */ /* 0x000fe200078e0215 */
[----:B------:R-:W-:Y:S01]  /*35a0*/  ISETP.GE.U32.AND P4, PT, R14, UR12, PT ;  /* 0x0000000c0e007c0c */ /* 0x000fe2000bf86070 */
[----:B------:R-:W-:Y:S01]  /*35b0*/  @!P5 IMAD R3, R6, UR14, R3 ;  /* 0x0000000e0603dc24 */ /* 0x000fe2000f8e0203 */
[----:B------:R-:W-:Y:S01]  /*35c0*/  IADD3 R15, PT, PT, R15, R25, RZ ;  /* 0x000000190f0f7210 */ /* 0x000fe20007ffe0ff */
[----:B----4-:R-:W3:Y:S01]  /*35d0*/  @!P1 LDC.64 R22, c[0x0][0x380] ;  /* 0x0000e000ff169b82 */ /* 0x010ee20000000a00 */
[----:B0-----:R-:W-:Y:S01]  /*35e0*/  @!P6 LEA R8, P0, R18, R8, 0x3 ;  /* 0x000000081208e211 */ /* 0x001fe200078018ff */
        /* <DEDUP_REMOVED lines=14> */
[----:B------:R-:W0:Y:S02]  /*36d0*/  @!P4 LDC.64 R24, c[0x0][0x380] ;  /* 0x0000e000ff18cb82 */ /* 0x000e240000000a00 */
        /* <DEDUP_REMOVED lines=9> */
[----:B---3--:R-:W-:-:S02]  /*3770*/  @!P1 LEA R22, P0, R16, R22, 0x3 ;  /* 0x0000001610169211 */ /* 0x008fc400078018ff */
[----:B------:R-:W-:-:S03]  /*3780*/  @!P1 IADD3 R19, PT, PT, R17, R19, RZ ;  /* 0x0000001311139210 */ /* 0x000fc60007ffe0ff */
[----:B------:R-:W1:Y:S01]  /*3790*/  @!P3 LDC.64 R20, c[0x0][0x380] ;  /* 0x0000e000ff14bb82 */ /* 0x000e620000000a00 */
[----:B------:R-:W-:Y:S01]  /*37a0*/  @!P1 LEA.HI.X R23, R16, R23, R19, 0x3, P0 ;  /* 0x0000001710179211 */ /* 0x000fe200000f1c13 */
[----:B------:R-:W-:-:S06]  /*37b0*/  @!P4 IMAD R19, R15, UR9, RZ ;  /* 0x000000090f13cc24 */ /* 0x000fcc000f8e02ff */
[----:B------:R-:W3:Y:S01]  /*37c0*/  @!P2 LDC.64 R16, c[0x0][0x380] ;  /* 0x0000e000ff10ab82 */ /* 0x000ee20000000a00 */
[C---:B------:R-:W-:Y:S01]  /*37d0*/  @!P4 IMAD R19, R14.reuse, UR14, R19 ;  /* 0x0000000e0e13cc24 */ /* 0x040fe2000f8e0213 */
[----:B------:R-:W-:Y:S01]  /*37e0*/  UIADD3 UR7, UP0, UPT, UR4, UR7, URZ ;  /* 0x0000000704077290 */ /* 0x000fe2000ff1e0ff */
[----:B------:R-:W-:Y:S01]  /*37f0*/  @!P4 IMAD.WIDE.U32 R14, R14, UR9, RZ ;  /* 0x000000090e0ecc25 */ /* 0x000fe2000f8e00ff */
[----:B------:R-:W4:Y:S03]  /*3800*/  @!P1 LDG.E.64 R22, desc[UR10][R22.64] ;  /* 0x0000000a16169981 */ /* 0x000f26000c1e1b00 */
[----:B------:R-:W-:Y:S01]  /*3810*/  @!P3 IMAD R13, R13, UR9, RZ ;  /* 0x000000090d0dbc24 */ /* 0x000fe2000f8e02ff */
        /* <DEDUP_REMOVED lines=15> */
[----:B---3--:R-:W-:Y:S01]  /*3910*/  @!P2 LEA R16, P0, R6, R16, 0x3 ;  /* 0x000000100610a211 */ /* 0x008fe200078018ff */
        /* <DEDUP_REMOVED lines=8> */
[----:B------:R-:W-:-:S04]  /*39a0*/  @!P0 IMAD R13, R13, UR9, RZ ;  /* 0x000000090d0d8c24 */ /* 0x000fc8000f8e02ff */
[C---:B------:R-:W-:Y:S02]  /*39b0*/  @!P0 IMAD R15, R12.reuse, UR14, R13 ;  /* 0x0000000e0c0f8c24 */ /* 0x040fe4000f8e020d */
[----:B------:R-:W-:-:S04]  /*39c0*/  @!P0 IMAD.WIDE.U32 R12, R12, UR9, RZ ;  /* 0x000000090c0c8c25 */ /* 0x000fc8000f8e00ff */
        /* <DEDUP_REMOVED lines=23> */
[----:B--2---:R0:W-:Y:S01]  /*3b40*/  @!P6 STS.64 [R0], R8 ;  /* 0x000000080000e388 */ /* 0x0041e20000000a00 */
[----:B------:R-:W-:-:S03]  /*3b50*/  ISETP.GE.U32.AND P6, PT, R14, UR12, PT ;  /* 0x0000000c0e007c0c */ /* 0x000fc6000bfc6070 */
[----:B------:R1:W-:Y:S01]  /*3b60*/  @!P5 STS.64 [R0], R4 ;  /* 0x000000040000d388 */ /* 0x0003e20000000a00 */
[----:B------:R-:W-:Y:S02]  /*3b70*/  ISETP.GE.U32.AND P5, PT, R12, UR12, PT ;  /* 0x0000000c0c007c0c */ /* 0x000fe4000bfa6070 */
[----:B------:R-:W-:Y:S02]  /*3b80*/  ISETP.GE.U32.AND.EX P6, PT, R15, UR13, PT, P6 ;  /* 0x0000000d0f007c0c */ /* 0x000fe4000bfc6160 */
[----:B------:R-:W-:Y:S01]  /*3b90*/  ISETP.GE.U32.AND.EX P5, PT, R3, UR13, PT, P5 ;  /* 0x0000000d03007c0c */ /* 0x000fe2000bfa6150 */
[----:B----4-:R-:W-:Y:S04]  /*3ba0*/  @!P1 STS.64 [R0], R22 ;  /* 0x0000001600009388 */ /* 0x010fe80000000a00 */
[----:B-----5:R2:W-:Y:S01]  /*3bb0*/  @!P4 STS.64 [R0], R24 ;  /* 0x000000180000c388 */ /* 0x0205e20000000a00 */
[----:B------:R-:W-:-:S05]  /*3bc0*/  ISETP.GE.U32.AND P4, PT, R18, UR12, PT ;  /* 0x0000000c12007c0c */ /* 0x000fca000bf86070 */
[----:B0-----:R-:W0:Y:S01]  /*3bd0*/  @!P6 LDC.64 R8, c[0x0][0x380] ;  /* 0x0000e000ff08eb82 */ /* 0x001e220000000a00 */
[----:B------:R-:W-:-:S07]  /*3be0*/  ISETP.GE.U32.AND.EX P4, PT, R19, UR13, PT, P4 ;  /* 0x0000000d13007c0c */ /* 0x000fce000bf86140 */
[----:B-1----:R-:W1:Y:S01]  /*3bf0*/  @!P5 LDC.64 R4, c[0x0][0x380] ;  /* 0x0000e000ff04db82 */ /* 0x002e620000000a00 */
[----:B---3--:R3:W-:Y:S01]  /*3c00*/  @!P3 STS.64 [R0], R20 ;  /* 0x000000140000b388 */ /* 0x0087e20000000a00 */
        /* <DEDUP_REMOVED lines=18> */
[----:B------:R-:W-:Y:S01]  /*3d30*/  @!P5 IMAD.IADD R13, R13, 0x1, R3 ;  /* 0x000000010d0dd824 */ /* 0x000fe200078e0203 */
[----:B-1----:R-:W-:Y:S01]  /*3d40*/  @!P5 LEA R4, P1, R12, R4, 0x3 ;  /* 0x000000040c04d211 */ /* 0x002fe200078218ff */
[----:B------:R-:W-:Y:S01]  /*3d50*/  IMAD R15, R2, UR7, RZ ;  /* 0x00000007020f7c24 */ /* 0x000fe2000f8e02ff */
[----:B0-----:R-:W-:Y:S01]  /*3d60*/  @!P6 LEA R8, P0, R14, R8, 0x3 ;  /* 0x000000080e08e211 */ /* 0x001fe200078018ff */
[----:B---3--:R-:W-:Y:S01]  /*3d70*/  IMAD.WIDE.U32 R6, R2, UR6, R10 ;  /* 0x0000000602067c25 */ /* 0x008fe2000f8e000a */
[----:B------:R-:W-:Y:S01]  /*3d80*/  UIADD3.X UR6, UPT, UPT, URZ, UR7, URZ, UP0, !UPT ;  /* 0x00000007ff067290 */ /* 0x000fe200087fe4ff */
[----:B------:R-:W-:-:S02]  /*3d90*/  @!P5 LEA.HI.X R5, R12, R5, R13, 0x3, P1 ;  /* 0x000000050c05d211 */ /* 0x000fc400008f1c0d */
[----:B------:R-:W-:Y:S01]  /*3da0*/  IMAD.WIDE.U32 R12, R2, UR5, R10 ;  /* 0x00000005020c7c25 */ /* 0x000fe2000f8e000a */
[----:B------:R-:W-:Y:S02]  /*3db0*/  ISETP.GE.U32.AND P2, PT, R6, UR12, PT ;  /* 0x0000000c06007c0c */ /* 0x000fe4000bf46070 */
[----:B------:R-:W-:Y:S01]  /*3dc0*/  IADD3 R7, PT, PT, R7, R15, RZ ;  /* 0x0000000f07077210 */ /* 0x000fe20007ffe0ff */
[----:B------:R-:W-:Y:S01]  /*3dd0*/  IMAD R25, R2, UR6, RZ ;  /* 0x0000000602197c24 */ /* 0x000fe2000f8e02ff */
[----:B------:R-:W-:Y:S01]  /*3de0*/  @!P6 LEA.HI.X R9, R14, R9, R23, 0x3, P0 ;  /* 0x000000090e09e211 */ /* 0x000fe200000f1c17 */
[----:B------:R-:W-:Y:S01]  /*3df0*/  @!P4 IMAD R23, R19, UR9, RZ ;  /* 0x000000091317cc24 */ /* 0x000fe2000f8e02ff */
[----:B------:R-:W-:Y:S01]  /*3e00*/  ISETP.GE.U32.AND.EX P2, PT, R7, UR13, PT, P2 ;  /* 0x0000000d07007c0c */ /* 0x000fe2000bf46120 */
[----:B------:R-:W0:Y:S01]  /*3e10*/  @!P3 LDC.64 R14, c[0x0][0x380] ;  /* 0x0000e000ff0ebb82 */ /* 0x000e220000000a00 */
[----:B------:R-:W-:Y:S01]  /*3e20*/  ISETP.GE.U32.AND P1, PT, R12, UR12, PT ;  /* 0x0000000c0c007c0c */ /* 0x000fe2000bf26070 */
[C---:B------:R-:W-:Y:S01]  /*3e30*/  @!P4 IMAD R23, R18.reuse, UR14, R23 ;  /* 0x0000000e1217cc24 */ /* 0x040fe2000f8e0217 */
[----:B------:R-:W-:Y:S01]  /*3e40*/  IADD3 R13, PT, PT, R13, R25, RZ ;  /* 0x000000190d0d7210 */ /* 0x000fe20007ffe0ff */
[----:B------:R-:W-:Y:S01]  /*3e50*/  @!P4 IMAD.WIDE.U32 R18, R18, UR9, RZ ;  /* 0x000000091212cc25 */ /* 0x000fe2000f8e00ff */
[----:B------:R-:W-:Y:S01]  /*3e60*/  UIADD3 UR4, UP0, UPT, UR4, UR5, URZ ;  /* 0x0000000504047290 */ /* 0x000fe2000ff1e0ff */
[----:B------:R-:W-:Y:S01]  /*3e70*/  P2R R3, PR, RZ, 0x40 ;  /* 0x00000040ff037803 */ /* 0x000fe20000000000 */
[----:B------:R-:W3:Y:S01]  /*3e80*/  @!P5 LDG.E.64 R4, desc[UR10][R4.64] ;  /* 0x0000000a0404d981 */ /* 0x000ee2000c1e1b00 */
[----:B------:R-:W-:Y:S01]  /*3e90*/  ISETP.GE.U32.AND.EX P1, PT, R13, UR13, PT, P1 ;  /* 0x0000000d0d007c0c */ /* 0x000fe2000bf26110 */
[----:B------:R-:W-:Y:S01]  /*3ea0*/  @!P4 IMAD.IADD R23, R19, 0x1, R23 ;  /* 0x000000011317c824 */ /* 0x000fe200078e0217 */
[----:B--2---:R-:W-:Y:S01]  /*3eb0*/  @!P4 LEA R16, P0, R18, R16, 0x3 ;  /* 0x000000101210c211 */ /* 0x004fe200078018ff */
        /* <DEDUP_REMOVED lines=16> */
[----:B------:R-:W5:Y:S02]  /*3fc0*/  @!P3 LDG.E.64 R14, desc[UR10][R14.64] ;  /* 0x0000000a0e0eb981 */ /* 0x000f64000c1e1b00 */
[----:B------:R-:W-:Y:S01]  /*3fd0*/  @!P2 IADD3 R6, PT, PT, R21, R7, RZ ;  /* 0x000000071506a210 */ /* 0x000fe20007ffe0ff */
[----:B------:R-:W-:Y:S01]  /*3fe0*/  @!P1 IMAD R7, R12, UR14, R13 ;  /* 0x0000000e0c079c24 */ /* 0x000fe2000f8e020d */
[----:B-1----:R-:W-:Y:S01]  /*3ff0*/  @!P2 LEA R18, P0, R20, R18, 0x3 ;  /* 0x000000121412a211 */ /* 0x002fe200078018ff */
[----:B------:R-:W-:-:S03]  /*4000*/  @!P1 IMAD.WIDE.U32 R12, R12, UR9, RZ ;  /* 0x000000090c0c9c25 */ /* 0x000fc6000f8e00ff */
[----:B------:R-:W-:Y:S01]  /*4010*/  @!P2 LEA.HI.X R19, R20, R19, R6, 0x3, P0 ;  /* 0x000000131413a211 */ /* 0x000fe200000f1c06 */
[----:B------:R-:W-:Y:S01]  /*4020*/  @!P1 IMAD.IADD R7, R13, 0x1, R7 ;  /* 0x000000010d079824 */ /* 0x000fe200078e0207 */
[----:B--2---:R-:W-:Y:S01]  /*4030*/  @!P1 LEA R22, P0, R12, R22, 0x3 ;  /* 0x000000160c169211 */ /* 0x004fe200078018ff */
[----:B------:R-:W-:-:S03]  /*4040*/  IMAD R13, R2, UR5, RZ ;  /* 0x00000005020d7c24 */ /* 0x000fc6000f8e02ff */
[----:B------:R-:W2:Y:S01]  /*4050*/  @!P2 LDG.E.64 R18, desc[UR10][R18.64] ;  /* 0x0000000a1212a981 */ /* 0x000ea2000c1e1b00 */
[----:B------:R-:W-:Y:S02]  /*4060*/  @!P1 LEA.HI.X R23, R12, R23, R7, 0x3, P0 ;  /* 0x000000170c179211 */ /* 0x000fe400000f1c07 */
[----:B------:R-:W-:Y:S02]  /*4070*/  ISETP.GE.U32.AND P0, PT, R10, UR12, PT ;  /* 0x0000000c0a007c0c */ /* 0x000fe4000bf06070 */
        /* <DEDUP_REMOVED lines=22> */
.L_x_94:
        /* <DEDUP_REMOVED lines=10> */
.L_x_141:


//--------------------- .text._Z22stridedBandwidthKernelILi8ELi32EEvPKcmi --------------------------
	.section	.text._Z22stridedBandwidthKernelILi8ELi32EEvPKcmi,"ax",@progbits
	.align	128
        .global         _Z22stridedBandwidthKernelILi8ELi32EEvPKcmi
        .type           _Z22stridedBandwidthKernelILi8ELi32EEvPKcmi,@function
        .size           _Z22stridedBandwidthKernelILi8ELi32EEvPKcmi,(.L_x_142 - _Z22stridedBandwidthKernelILi8ELi32EEvPKcmi)
        .other          _Z22stridedBandwidthKernelILi8ELi32EEvPKcmi,@"STO_CUDA_ENTRY STV_DEFAULT"
_Z22stridedBandwidthKernelILi8ELi32EEvPKcmi:
.text._Z22stridedBandwidthKernelILi8ELi32EEvPKcmi:
        /* <DEDUP_REMOVED lines=20> */
[C-C-:B------:R-:W-:Y:S01]  /*0140*/  IMAD.WIDE.U32 R20, R2.reuse, UR5, R10.reuse ;  /* 0x0000000502147c25 */ /* 0x140fe2000f8e000a */
[----:B------:R-:W-:Y:S01]  /*0150*/  ISETP.GE.U32.AND.EX P0, PT, R19, UR13, PT, P0 ;  /* 0x0000000d13007c0c */ /* 0x000fe2000bf06100 */
[----:B------:R-:W-:Y:S01]  /*0160*/  UIADD3.X UR9, UPT, UPT, URZ, UR7, URZ, UP0, !UPT ;  /* 0x00000007ff097290 */ /* 0x000fe200087fe4ff */
[----:B------:R-:W-:Y:S01]  /*0170*/  IADD3 R15, PT, PT, R15, R3, RZ ;  /* 0x000000030f0f7210 */ /* 0x000fe20007ffe0ff */
[----:B------:R-:W-:Y:S01]  /*0180*/  IMAD R5, R2, UR7, RZ ;  /* 0x0000000702057c24 */ /* 0x000fe2000f8e02ff */
[----:B------:R-:W-:Y:S01]  /*0190*/  ISETP.GE.U32.AND P3, PT, R20, UR12, PT ;  /* 0x0000000c14007c0c */ /* 0x000fe2000bf66070 */
[----:B------:R-:W-:Y:S01]  /*01a0*/  IMAD.WIDE.U32 R8, R2, UR4, R10 ;  /* 0x0000000402087c25 */ /* 0x000fe2000f8e000a */
[----:B------:R-:W-:-:S03]  /*01b0*/  ISETP.GE.U32.AND.EX P1, PT, R15, UR13, PT, P1 ;  /* 0x0000000d0f007c0c */ /* 0x000fc6000bf26110 */
[----:B------:R-:W-:Y:S01]  /*01c0*/  IMAD.IADD R3, R21, 0x1, R5 ;  /* 0x0000000115037824 */ /* 0x000fe200078e0205 */
[----:B------:R-:W-:Y:S01]  /*01d0*/  ISETP.GE.U32.AND P2, PT, R8, UR12, PT ;  /* 0x0000000c08007c0c */ /* 0x000fe2000bf46070 */
[----:B------:R-:W-:Y:S02]  /*01e0*/  IMAD R5, R2, UR9, RZ ;  /* 0x0000000902057c24 */ /* 0x000fe4000f8e02ff */
[----:B------:R-:W0:Y:S01]  /*01f0*/  @!P0 LDC.64 R6, c[0x0][0x380] ;  /* 0x0000e000ff068b82 */ /* 0x000e220000000a00 */
[----:B------:R-:W-:Y:S02]  /*0200*/  ISETP.GE.U32.AND.EX P3, PT, R3, UR13, PT, P3 ;  /* 0x0000000d03007c0c */ /* 0x000fe4000bf66130 */
[----:B------:R-:W-:Y:S01]  /*0210*/  IADD3 R0, PT, PT, R9, R5, RZ ;  /* 0x0000000509007210 */ /* 0x000fe20007ffe0ff */
[----:B------:R-:W-:Y:S02]  /*0220*/  @!P0 IMAD R5, R19, UR15, RZ ;  /* 0x0000000f13058c24 */ /* 0x000fe4000f8e02ff */
[----:B------:R-:W-:Y:S01]  /*0230*/  @!P1 IMAD R15, R15, UR15, RZ ;  /* 0x0000000f0f0f9c24 */ /* 0x000fe2000f8e02ff */
[----:B------:R-:W-:Y:S01]  /*0240*/  ISETP.GE.U32.AND.EX P2, PT, R0, UR13, PT, P2 ;  /* 0x0000000d00007c0c */ /* 0x000fe2000bf46120 */
[----:B------:R-:W1:Y:S01]  /*0250*/  @!P1 LDC.64 R16, c[0x0][0x380] ;  /* 0x0000e000ff109b82 */ /* 0x000e620000000a00 */
[----:B------:R-:W-:-:S02]  /*0260*/  @!P0 IMAD R9, R18, UR14, R5 ;  /* 0x0000000e12098c24 */ /* 0x000fc4000f8e0205 */
[----:B------:R-:W-:-:S04]  /*0270*/  @!P0 IMAD.WIDE.U32 R18, R18, UR15, RZ ;  /* 0x0000000f12128c25 */ /* 0x000fc8000f8e00ff */
[----:B------:R-:W-:Y:S01]  /*0280*/  @!P0 IMAD.IADD R19, R19, 0x1, R9 ;  /* 0x0000000113138824 */ /* 0x000fe200078e0209 */
[----:B------:R-:W2:Y:S01]  /*0290*/  @!P3 LDC.64 R12, c[0x0][0x380] ;  /* 0x0000e000ff0cbb82 */ /* 0x000ea20000000a00 */
[----:B------:R-:W-:Y:S02]  /*02a0*/  @!P3 IMAD R9, R3, UR15, RZ ;  /* 0x0000000f0309bc24 */ /* 0x000fe4000f8e02ff */
[C---:B------:R-:W-:Y:S02]  /*02b0*/  @!P1 IMAD R3, R14.reuse, UR14, R15 ;  /* 0x0000000e0e039c24 */ /* 0x040fe4000f8e020f */
[----:B------:R-:W-:-:S03]  /*02c0*/  @!P1 IMAD.WIDE.U32 R14, R14, UR15, RZ ;  /* 0x0000000f0e0e9c25 */ /* 0x000fc6000f8e00ff */
[----:B------:R-:W3:Y:S01]  /*02d0*/  @!P2 LDC.64 R4, c[0x0][0x380] ;  /* 0x0000e000ff04ab82 */ /* 0x000ee20000000a00 */
[----:B0-----:R-:W-:Y:S01]  /*02e0*/  @!P0 LEA R6, P4, R18, R6, 0x3 ;  /* 0x0000000612068211 */ /* 0x001fe200078818ff */
[C---:B------:R-:W-:Y:S01]  /*02f0*/  @!P3 IMAD R9, R20.reuse, UR14, R9 ;  /* 0x0000000e1409bc24 */ /* 0x040fe2000f8e0209 */
[----:B------:R-:W-:Y:S01]  /*0300*/  @!P1 IADD3 R15, PT, PT, R15, R3, RZ ;  /* 0x000000030f0f9210 */ /* 0x000fe20007ffe0ff */
[----:B------:R-:W-:Y:S01]  /*0310*/  @!P3 IMAD.WIDE.U32 R20, R20, UR15, RZ ;  /* 0x0000000f1414bc25 */ /* 0x000fe2000f8e00ff */
[----:B------:R-:W-:Y:S02]  /*0320*/  @!P0 LEA.HI.X R7, R18, R7, R19, 0x3, P4 ;  /* 0x0000000712078211 */ /* 0x000fe400020f1c13 */
[----:B-1----:R-:W-:Y:S01]  /*0330*/  @!P1 LEA R16, P4, R14, R16, 0x3 ;  /* 0x000000100e109211 */ /* 0x002fe200078818ff */
[----:B------:R-:W-:Y:S01]  /*0340*/  @!P2 IMAD R19, R0, UR15, RZ ;  /* 0x0000000f0013ac24 */ /* 0x000fe2000f8e02ff */
[----:B------:R-:W-:Y:S02]  /*0350*/  @!P3 IADD3 R0, PT, PT, R21, R9, RZ ;  /* 0x000000091500b210 */ /* 0x000fe40007ffe0ff */
[----:B------:R-:W-:Y:S01]  /*0360*/  @!P1 LEA.HI.X R17, R14, R17, R15, 0x3, P4 ;  /* 0x000000110e119211 */ /* 0x000fe200020f1c0f */
[C---:B------:R-:W-:Y:S01]  /*0370*/  @!P2 IMAD R3, R8.reuse, UR14, R19 ;  /* 0x0000000e0803ac24 */ /* 0x040fe2000f8e0213 */
[----:B----4-:R0:W4:Y:S01]  /*0380*/  @!P0 LDG.E.64 R14, desc[UR10][R6.64] ;  /* 0x0000000a060e8981 */ /* 0x010122000c1e1b00 */
[----:B------:R-:W-:Y:S01]  /*0390*/  @!P2 IMAD.WIDE.U32 R8, R8, UR15, RZ ;  /* 0x0000000f0808ac25 */ /* 0x000fe2000f8e00ff */
[----:B--2---:R-:W-:-:S04]  /*03a0*/  @!P3 LEA R12, P5, R20, R12, 0x3 ;  /* 0x0000000c140cb211 */ /* 0x004fc800078a18ff */
[----:B------:R-:W-:Y:S02]  /*03b0*/  @!P3 LEA.HI.X R13, R20, R13, R0, 0x3, P5 ;  /* 0x0000000d140db211 */ /* 0x000fe400028f1c00 */
[----:B------:R1:W2:Y:S01]  /*03c0*/  @!P1 LDG.E.64 R20, desc[UR10][R16.64] ;  /* 0x0000000a10149981 */ /* 0x0002a2000c1e1b00 */
[----:B------:R-:W-:Y:S01]  /*03d0*/  @!P2 IMAD.IADD R3, R9, 0x1, R3 ;  /* 0x000000010903a824 */ /* 0x000fe200078e0203 */
[C---:B---3--:R-:W-:Y:S02]  /*03e0*/  @!P2 LEA R22, P4, R8.reuse, R4, 0x3 ;  /* 0x000000040816a211 */ /* 0x048fe400078818ff */
[----:B------:R-:W3:Y:S02]  /*03f0*/  @!P3 LDG.E.64 R12, desc[UR10][R12.64] ;  /* 0x0000000a0c0cb981 */ /* 0x000ee4000c1e1b00 */
[----:B------:R-:W-:-:S06]  /*0400*/  @!P2 LEA.HI.X R23, R8, R5, R3, 0x3, P4 ;  /* 0x000000050817a211 */ /* 0x000fcc00020f1c03 */
[----:B------:R-:W5:Y:S01]  /*0410*/  @!P2 LDG.E.64 R22, desc[UR10][R22.64] ;  /* 0x0000000a1616a981 */ /* 0x000f62000c1e1b00 */
[----:B------:R-:W1:Y:S01]  /*0420*/  S2UR UR5, SR_CgaCtaId ;  /* 0x00000000000579c3 */ /* 0x000e620000008800 */
[----:B------:R-:W-:-:S04]  /*0430*/  UIADD3 UR4, UP0, UPT, UR6, UR4, URZ ;  /* 0x0000000406047290 */ /* 0x000fc8000ff1e0ff */
[----:B------:R-:W-:Y:S02]  /*0440*/  UIADD3.X UR9, UPT, UPT, URZ, UR9, URZ, UP0, !UPT ;  /* 0x00000009ff097290 */ /* 0x000fe400087fe4ff */
[----:B------:R-:W-:Y:S02]  /*0450*/  UIADD3 UR7, UP0, UPT, UR6, UR4, URZ ;  /* 0x0000000406077290 */ /* 0x000fe4000ff1e0ff */
[C-C-:B------:R-:W-:Y:S02]  /*0460*/  IMAD.WIDE.U32 R18, R2.reuse, UR4, R10.reuse ;  /* 0x0000000402127c25 */ /* 0x140fe4000f8e000a */
[----:B------:R-:W-:Y:S02]  /*0470*/  UIADD3.X UR8, UPT, UPT, URZ, UR9, URZ, UP0, !UPT ;  /* 0x00000009ff087290 */ /* 0x000fe400087fe4ff */
[----:B------:R-:W-:Y:S01]  /*0480*/  IMAD R3, R2, UR9, RZ ;  /* 0x0000000902037c24 */ /* 0x000fe2000f8e02ff */
[----:B------:R-:W-:Y:S01]  /*0490*/  ISETP.GE.U32.AND P6, PT, R18, UR12, PT ;  /* 0x0000000c12007c0c */ /* 0x000fe2000bfc6070 */
[----:B0-----:R-:W-:-:S03]  /*04a0*/  IMAD.WIDE.U32 R6, R2, UR7, R10 ;  /* 0x0000000702067c25 */ /* 0x001fc6000f8e000a */
[----:B------:R-:W-:Y:S01]  /*04b0*/  IADD3 R19, PT, PT, R19, R3, RZ ;  /* 0x0000000313137210 */ /* 0x000fe20007ffe0ff */
[----:B------:R-:W-:Y:S01]  /*04c0*/  IMAD R5, R2, UR8, RZ ;  /* 0x0000000802057c24 */ /* 0x000fe2000f8e02ff */
[----:B------:R-:W-:Y:S02]  /*04d0*/  UMOV UR4, 0x400 ;  /* 0x0000040000047882 */ /* 0x000fe40000000000 */
[----:B------:R-:W-:Y:S02]  /*04e0*/  ISETP.GE.U32.AND.EX P6, PT, R19, UR13, PT, P6 ;  /* 0x0000000d13007c0c */ /* 0x000fe4000bfc6160 */
[----:B------:R-:W-:Y:S01]  /*04f0*/  ISETP.GE.U32.AND P5, PT, R6, UR12, PT ;  /* 0x0000000c06007c0c */ /* 0x000fe2000bfa6070 */
[----:B-1----:R-:W-:Y:S01]  /*0500*/  ULEA UR4, UR5, UR4, 0x18 ;  /* 0x0000000405047291 */ /* 0x002fe2000f8ec0ff */
        /* <DEDUP_REMOVED lines=8> */
[----:B------:R-:W-:-:S03]  /*0590*/  UIADD3 UR4, UP0, UPT, UR6, UR5, URZ ;  /* 0x0000000506047290 */ /* 0x000fc6000ff1e0ff */
[----:B------:R-:W-:Y:S02]  /*05a0*/  IMAD.IADD R17, R17, 0x1, R7 ;  /* 0x0000000111117824 */ /* 0x000fe400078e0207 */
[----:B------:R-:W1:Y:S01]  /*05b0*/  @!P5 LDC.64 R4, c[0x0][0x380] ;  /* 0x0000e000ff04db82 */ /* 0x000e620000000a00 */
[----:B------:R-:W-:Y:S01]  /*05c0*/  UIADD3.X UR5, UPT, UPT, URZ, UR7, URZ, UP0, !UPT ;  /* 0x00000007ff057290 */ /* 0x000fe200087fe4ff */
[----:B------:R-:W-:Y:S02]  /*05d0*/  @!P6 IMAD R19, R19, UR15, RZ ;  /* 0x0000000f1313ec24 */ /* 0x000fe4000f8e02ff */
[----:B------:R-:W-:-:S04]  /*05e0*/  @!P5 IMAD R3, R3, UR15, RZ ;  /* 0x0000000f0303dc24 */ /* 0x000fc8000f8e02ff */
[C---:B------:R-:W-:Y:S02]  /*05f0*/  @!P5 IMAD R3, R6.reuse, UR14, R3 ;  /* 0x0000000e0603dc24 */ /* 0x040fe4000f8e0203 */
[----:B------:R-:W-:-:S04]  /*0600*/  @!P5 IMAD.WIDE.U32 R6, R6, UR15, RZ ;  /* 0x0000000f0606dc25 */ /* 0x000fc8000f8e00ff */
[----:B------:R-:W-:Y:S01]  /*0610*/  @!P5 IMAD.IADD R7, R7, 0x1, R3 ;  /* 0x000000010707d824 */ /* 0x000fe200078e0203 */
[----:B------:R-:W-:Y:S01]  /*0620*/  P2R R3, PR, RZ, 0x40 ;  /* 0x00000040ff037803 */ /* 0x000fe20000000000 */
[----:B----4-:R4:W-:Y:S04]  /*0630*/  @!P0 STS.64 [R0], R14 ;  /* 0x0000000e00008388 */ /* 0x0109e80000000a00 */
[----:B--2---:R2:W-:Y:S01]  /*0640*/  @!P1 STS.64 [R0], R20 ;  /* 0x0000001400009388 */ /* 0x0045e20000000a00 */
[----:B------:R-:W-:-:S04]  /*0650*/  ISETP.GE.U32.AND P1, PT, R16, UR12, PT ;  /* 0x0000000c10007c0c */ /* 0x000fc8000bf26070 */
[----:B------:R-:W-:Y:S01]  /*0660*/  ISETP.GE.U32.AND.EX P1, PT, R17, UR13, PT, P1 ;  /* 0x0000000d11007c0c */ /* 0x000fe2000bf26110 */
[----:B---3--:R3:W-:Y:S01]  /*0670*/  @!P3 STS.64 [R0], R12 ;  /* 0x0000000c0000b388 */ /* 0x0087e20000000a00 */
[----:B----4-:R-:W-:Y:S01]  /*0680*/  IMAD.WIDE.U32 R14, R2, UR4, R10 ;  /* 0x00000004020e7c25 */ /* 0x010fe2000f8e000a */
[----:B------:R-:W-:-:S03]  /*0690*/  UIADD3 UR4, UP0, UPT, UR6, UR4, URZ ;  /* 0x0000000406047290 */ /* 0x000fc6000ff1e0ff */
[C---:B--2---:R-:W-:Y:S02]  /*06a0*/  @!P6 IMAD R21, R18.reuse, UR14, R19 ;  /* 0x0000000e1215ec24 */ /* 0x044fe4000f8e0213 */
[----:B------:R-:W-:-:S04]  /*06b0*/  @!P6 IMAD.WIDE.U32 R18, R18, UR15, RZ ;  /* 0x0000000f1212ec25 */ /* 0x000fc8000f8e00ff */
[----:B---3--:R-:W-:Y:S01]  /*06c0*/  IMAD R13, R2, UR5, RZ ;  /* 0x00000005020d7c24 */ /* 0x008fe2000f8e02ff */
[----:B-----5:R2:W-:Y:S01]  /*06d0*/  @!P2 STS.64 [R0], R22 ;  /* 0x000000160000a388 */ /* 0x0205e20000000a00 */
[----:B------:R-:W-:Y:S01]  /*06e0*/  UIADD3.X UR8, UPT, UPT, URZ, UR5, URZ, UP0, !UPT ;  /* 0x00000005ff087290 */ /* 0x000fe200087fe4ff */
[----:B------:R-:W-:Y:S02]  /*06f0*/  ISETP.GE.U32.AND P4, PT, R14, UR12, PT ;  /* 0x0000000c0e007c0c */ /* 0x000fe4000bf86070 */
[----:B------:R-:W-:Y:S02]  /*0700*/  IADD3 R15, PT, PT, R15, R13, RZ ;  /* 0x0000000d0f0f7210 */ /* 0x000fe40007ffe0ff */
[----:B0-----:R-:W-:Y:S02]  /*0710*/  @!P6 LEA R8, P0, R18, R8, 0x3 ;  /* 0x000000081208e211 */ /* 0x001fe400078018ff */
[----:B------:R-:W-:Y:S01]  /*0720*/  @!P6 IADD3 R21, PT, PT, R19, R21, RZ ;  /* 0x000000151315e210 */ /* 0x000fe20007ffe0ff */
[----:B------:R-:W-:Y:S01]  /*0730*/  UIADD3 UR7, UP0, UPT, UR6, UR4, URZ ;  /* 0x0000000406077290 */ /* 0x000fe2000ff1e0ff */
[----:B--2---:R-:W0:Y:S01]  /*0740*/  @!P1 LDC.64 R22, c[0x0][0x380] ;  /* 0x0000e000ff169b82 */ /* 0x004e220000000a00 */
[----:B------:R-:W-:-:S02]  /*0750*/  ISETP.GE.U32.AND.EX P4, PT, R15, UR13, PT, P4 ;  /* 0x0000000d0f007c0c */ /* 0x000fc4000bf86140 */
[----:B------:R-:W-:Y:S01]  /*0760*/  @!P6 LEA.HI.X R9, R18, R9, R21, 0x3, P0 ;  /* 0x000000091209e211 */ /* 0x000fe200000f1c15 */
[C---:B------:R-:W-:Y:S01]  /*0770*/  IMAD R21, R2.reuse, UR8, RZ ;  /* 0x0000000802157c24 */ /* 0x040fe2000f8e02ff */
[----:B------:R-:W-:Y:S01]  /*0780*/  UIADD3.X UR8, UPT, UPT, URZ, UR8, URZ, UP0, !UPT ;  /* 0x00000008ff087290 */ /* 0x000fe200087fe4ff */
[----:B------:R-:W-:Y:S01]  /*0790*/  IMAD.WIDE.U32 R12, R2, UR4, R10 ;  /* 0x00000004020c7c25 */ /* 0x000fe2000f8e000a */
[----:B-1----:R-:W-:-:S04]  /*07a0*/  @!P5 LEA R4, P2, R6, R4, 0x3 ;  /* 0x000000040604d211 */ /* 0x002fc800078418ff */
[----:B------:R-:W-:Y:S01]  /*07b0*/  @!P5 LEA.HI.X R5, R6, R5, R7, 0x3, P2 ;  /* 0x000000050605d211 */ /* 0x000fe200010f1c07 */
[----:B------:R-:W-:Y:S01]  /*07c0*/  IMAD.WIDE.U32 R6, R2, UR7, R10 ;  /* 0x0000000702067c25 */ /* 0x000fe2000f8e000a */
[----:B------:R-:W-:Y:S01]  /*07d0*/  IADD3 R13, PT, PT, R13, R21, RZ ;  /* 0x000000150d0d7210 */ /* 0x000fe20007ffe0ff */
[----:B------:R-:W1:Y:S01]  /*07e0*/  @!P4 LDC.64 R24, c[0x0][0x380] ;  /* 0x0000e000ff18cb82 */ /* 0x000e620000000a00 */
[----:B------:R-:W-:Y:S01]  /*07f0*/  ISETP.GE.U32.AND P3, PT, R12, UR12, PT ;  /* 0x0000000c0c007c0c */ /* 0x000fe2000bf66070 */
[----:B------:R-:W-:Y:S02]  /*0800*/  IMAD R21, R2, UR8, RZ ;  /* 0x0000000802157c24 */ /* 0x000fe4000f8e02ff */
        /* <DEDUP_REMOVED lines=33> */
[----:B----4-:R-:W-:Y:S01]  /*0a20*/  @!P2 LEA R20, P0, R6, R20, 0x3 ;  /* 0x000000140614a211 */ /* 0x010fe200078018ff */
[C---:B------:R-:W-:Y:S01]  /*0a30*/  IMAD.WIDE.U32 R12, R2.reuse, UR7, R10 ;  /* 0x00000007020c7c25 */ /* 0x040fe2000f8e000a */
[----:B------:R-:W4:Y:S03]  /*0a40*/  @!P3 LDG.E.64 R16, desc[UR10][R16.64] ;  /* 0x0000000a1010b981 */ /* 0x000f26000c1e1b00 */
[----:B------:R-:W-:Y:S01]  /*0a50*/  IMAD R7, R2, UR8, RZ ;  /* 0x0000000802077c24 */ /* 0x000fe2000f8e02ff */
[----:B------:R-:W-:Y:S02]  /*0a60*/  @!P2 LEA.HI.X R21, R6, R21, R15, 0x3, P0 ;  /* 0x000000150615a211 */ /* 0x000fe400000f1c0f */
[----:B------:R-:W-:Y:S02]  /*0a70*/  ISETP.GE.U32.AND P0, PT, R12, UR12, PT ;  /* 0x0000000c0c007c0c */ /* 0x000fe4000bf06070 */
[----:B------:R-:W-:-:S02]  /*0a80*/  IADD3 R13, PT, PT, R13, R7, RZ ;  /* 0x000000070d0d7210 */ /* 0x000fc40007ffe0ff */
        /* <DEDUP_REMOVED lines=363> */
.L_x_95:
        /* <DEDUP_REMOVED lines=12> */
.L_x_142:


//--------------------- .text._Z22stridedBandwidthKernelILi8ELi16EEvPKcmi --------------------------
	.section	.text._Z22stridedBandwidthKernelILi8ELi16EEvPKcmi,"ax",@progbits
	.align	128
        .global         _Z22stridedBandwidthKernelILi8ELi16EEvPKcmi
        .type           _Z22stridedBandwidthKernelILi8ELi16EEvPKcmi,@function
        .size           _Z22stridedBandwidthKernelILi8ELi16EEvPKcmi,(.L_x_143 - _Z22stridedBandwidthKernelILi8ELi16EEvPKcmi)
        .other          _Z22stridedBandwidthKernelILi8ELi16EEvPKcmi,@"STO_CUDA_ENTRY STV_DEFAULT"
_Z22stridedBandwidthKernelILi8ELi16EEvPKcmi:
.text._Z22stridedBandwidthKernelILi8ELi16EEvPKcmi:
        /* <DEDUP_REMOVED lines=17> */
[----:B------:R-:W-:Y:S01]  /*0110*/  ISETP.GE.U32.AND P0, PT, R6, UR10, PT ;  /* 0x0000000a06007c0c */ /* 0x000fe2000bf06070 */
[----:B------:R-:W-:-:S05]  /*0120*/  IMAD.IADD R0, R7, 0x1, R3 ;  /* 0x0000000107007824 */ /* 0x000fca00078e0203 */
[----:B------:R-:W-:-:S05]  /*0130*/  ISETP.GE.U32.AND.EX P0, PT, R0, UR11, PT, P0 ;  /* 0x0000000b00007c0c */ /* 0x000fca000bf06100 */
[----:B------:R-:W0:Y:S01]  /*0140*/  @!P1 LDC.64 R12, c[0x0][0x380] ;  /* 0x0000e000ff0c9b82 */ /* 0x000e220000000a00 */
[----:B------:R-:W-:Y:S02]  /*0150*/  @!P1 IMAD R3, R15, UR15, RZ ;  /* 0x0000000f0f039c24 */ /* 0x000fe4000f8e02ff */
[----:B------:R-:W-:-:S04]  /*0160*/  @!P1 IMAD.WIDE.U32 R8, R14, UR15, RZ ;  /* 0x0000000f0e089c25 */ /* 0x000fc8000f8e00ff */
[----:B------:R-:W-:Y:S01]  /*0170*/  @!P1 IMAD R3, R14, UR14, R3 ;  /* 0x0000000e0e039c24 */ /* 0x000fe2000f8e0203 */
[----:B------:R-:W1:Y:S01]  /*0180*/  @!P0 LDC.64 R4, c[0x0][0x380] ;  /* 0x0000e000ff048b82 */ /* 0x000e620000000a00 */
[----:B------:R-:W-:Y:S02]  /*0190*/  @!P0 IMAD R7, R0, UR15, RZ ;  /* 0x0000000f00078c24 */ /* 0x000fe4000f8e02ff */
[----:B------:R-:W-:Y:S01]  /*01a0*/  @!P0 IMAD.WIDE.U32 R14, R6, UR15, RZ ;  /* 0x0000000f060e8c25 */ /* 0x000fe2000f8e00ff */
[----:B------:R-:W-:-:S03]  /*01b0*/  @!P1 IADD3 R0, PT, PT, R9, R3, RZ ;  /* 0x0000000309009210 */ /* 0x000fc60007ffe0ff */
[----:B------:R-:W-:Y:S01]  /*01c0*/  @!P0 IMAD R7, R6, UR14, R7 ;  /* 0x0000000e06078c24 */ /* 0x000fe2000f8e0207 */
[----:B0-----:R-:W-:-:S04]  /*01d0*/  @!P1 LEA R12, P2, R8, R12, 0x3 ;  /* 0x0000000c080c9211 */ /* 0x001fc800078418ff */
[----:B------:R-:W-:Y:S01]  /*01e0*/  @!P1 LEA.HI.X R13, R8, R13, R0, 0x3, P2 ;  /* 0x0000000d080d9211 */ /* 0x000fe200010f1c00 */
[----:B------:R-:W-:Y:S01]  /*01f0*/  @!P0 IMAD.IADD R0, R15, 0x1, R7 ;  /* 0x000000010f008824 */ /* 0x000fe200078e0207 */
[----:B-1----:R-:W-:-:S04]  /*0200*/  @!P0 LEA R22, P2, R14, R4, 0x3 ;  /* 0x000000040e168211 */ /* 0x002fc800078418ff */
[----:B----4-:R-:W2:Y:S01]  /*0210*/  @!P1 LDG.E.64 R12, desc[UR12][R12.64] ;  /* 0x0000000c0c0c9981 */ /* 0x010ea2000c1e1b00 */
[----:B------:R-:W-:-:S06]  /*0220*/  @!P0 LEA.HI.X R23, R14, R5, R0, 0x3, P2 ;  /* 0x000000050e178211 */ /* 0x000fcc00010f1c00 */
[----:B------:R-:W3:Y:S01]  /*0230*/  @!P0 LDG.E.64 R22, desc[UR12][R22.64] ;  /* 0x0000000c16168981 */ /* 0x000ee2000c1e1b00 */
[----:B------:R-:W-:Y:S01]  /*0240*/  UIADD3 UR4, UP0, UPT, UR6, UR4, URZ ;  /* 0x0000000406047290 */ /* 0x000fe2000ff1e0ff */
[----:B------:R-:W0:Y:S03]  /*0250*/  S2UR UR5, SR_CgaCtaId ;  /* 0x00000000000579c3 */ /* 0x000e260000008800 */
[----:B------:R-:W-:Y:S02]  /*0260*/  UIADD3.X UR9, UPT, UPT, URZ, UR9, URZ, UP0, !UPT ;  /* 0x00000009ff097290 */ /* 0x000fe400087fe4ff */
[----:B------:R-:W-:Y:S02]  /*0270*/  UIADD3 UR7, UP0, UPT, UR6, UR4, URZ ;  /* 0x0000000406077290 */ /* 0x000fe4000ff1e0ff */
[----:B------:R-:W-:Y:S02]  /*0280*/  IMAD.WIDE.U32 R18, R2, UR4, R10 ;  /* 0x0000000402127c25 */ /* 0x000fe4000f8e000a */
[----:B------:R-:W-:-:S02]  /*0290*/  UIADD3.X UR8, UPT, UPT, URZ, UR9, URZ, UP0, !UPT ;  /* 0x00000009ff087290 */ /* 0x000fc400087fe4ff */
[----:B------:R-:W-:Y:S01]  /*02a0*/  IMAD R3, R2, UR9, RZ ;  /* 0x0000000902037c24 */ /* 0x000fe2000f8e02ff */
[----:B------:R-:W-:Y:S01]  /*02b0*/  ISETP.GE.U32.AND P6, PT, R18, UR10, PT ;  /* 0x0000000a12007c0c */ /* 0x000fe2000bfc6070 */
[----:B------:R-:W-:-:S03]  /*02c0*/  IMAD.WIDE.U32 R6, R2, UR7, R10 ;  /* 0x0000000702067c25 */ /* 0x000fc6000f8e000a */
[----:B------:R-:W-:Y:S01]  /*02d0*/  IADD3 R14, PT, PT, R19, R3, RZ ;  /* 0x00000003130e7210 */ /* 0x000fe20007ffe0ff */
[----:B------:R-:W-:-:S03]  /*02e0*/  IMAD R5, R2, UR8, RZ ;  /* 0x0000000802057c24 */ /* 0x000fc6000f8e02ff */
[----:B------:R-:W-:Y:S01]  /*02f0*/  ISETP.GE.U32.AND.EX P6, PT, R14, UR11, PT, P6 ;  /* 0x0000000b0e007c0c */ /* 0x000fe2000bfc6160 */
[----:B------:R-:W-:Y:S01]  /*0300*/  IMAD.IADD R3, R7, 0x1, R5 ;  /* 0x0000000107037824 */ /* 0x000fe200078e0205 */
[----:B------:R-:W-:Y:S01]  /*0310*/  ISETP.GE.U32.AND P5, PT, R6, UR10, PT ;  /* 0x0000000a06007c0c */ /* 0x000fe2000bfa6070 */
[----:B------:R-:W-:Y:S01]  /*0320*/  UIADD3 UR7, UP0, UPT, UR6, UR7, URZ ;  /* 0x0000000706077290 */ /* 0x000fe2000ff1e0ff */
[----:B------:R-:W-:Y:S02]  /*0330*/  UMOV UR4, 0x400 ;  /* 0x0000040000047882 */ /* 0x000fe40000000000 */
[----:B------:R-:W-:Y:S01]  /*0340*/  ISETP.GE.U32.AND.EX P5, PT, R3, UR11, PT, P5 ;  /* 0x0000000b03007c0c */ /* 0x000fe2000bfa6150 */
[----:B0-----:R-:W-:Y:S02]  /*0350*/  ULEA UR4, UR5, UR4, 0x18 ;  /* 0x0000000405047291 */ /* 0x001fe4000f8ec0ff */
[----:B------:R-:W-:-:S04]  /*0360*/  UIADD3.X UR5, UPT, UPT, URZ, UR8, URZ, UP0, !UPT ;  /* 0x00000008ff057290 */ /* 0x000fc800087fe4ff */
[----:B------:R-:W0:Y:S01]  /*0370*/  @!P6 LDC.64 R8, c[0x0][0x380] ;  /* 0x0000e000ff08eb82 */ /* 0x000e220000000a00 */
[----:B------:R-:W-:Y:S01]  /*0380*/  IMAD.WIDE.U32 R16, R2, UR7, R10 ;  /* 0x0000000702107c25 */ /* 0x000fe2000f8e000a */
[----:B------:R-:W-:-:S03]  /*0390*/  LEA R0, R10, UR4, 0x3 ;  /* 0x000000040a007c11 */ /* 0x000fc6000f8e18ff */
[----:B------:R-:W-:Y:S01]  /*03a0*/  IMAD R7, R2, UR5, RZ ;  /* 0x0000000502077c24 */ /* 0x000fe2000f8e02ff */
[----:B------:R-:W-:Y:S02]  /*03b0*/  UIADD3 UR4, UP0, UPT, UR6, UR7, URZ ;  /* 0x0000000706047290 */ /* 0x000fe4000ff1e0ff */
[----:B------:R-:W1:Y:S01]  /*03c0*/  @!P5 LDC.64 R4, c[0x0][0x380] ;  /* 0x0000e000ff04db82 */ /* 0x000e620000000a00 */
[----:B------:R-:W-:Y:S02]  /*03d0*/  ISETP.GE.U32.AND P2, PT, R16, UR10, PT ;  /* 0x0000000a10007c0c */ /* 0x000fe4000bf46070 */
[----:B------:R-:W-:Y:S01]  /*03e0*/  IADD3 R17, PT, PT, R17, R7, RZ ;  /* 0x0000000711117210 */ /* 0x000fe20007ffe0ff */
[----:B------:R-:W-:Y:S01]  /*03f0*/  UIADD3.X UR5, UPT, UPT, URZ, UR5, URZ, UP0, !UPT ;  /* 0x00000005ff057290 */ /* 0x000fe200087fe4ff */
[----:B------:R-:W-:Y:S02]  /*0400*/  @!P6 IMAD R21, R14, UR15, RZ ;  /* 0x0000000f0e15ec24 */ /* 0x000fe4000f8e02ff */
[----:B------:R-:W-:Y:S01]  /*0410*/  IMAD.WIDE.U32 R14, R2, UR4, R10 ;  /* 0x00000004020e7c25 */ /* 0x000fe2000f8e000a */
[----:B------:R-:W-:-:S03]  /*0420*/  UIADD3 UR4, UP0, UPT, UR6, UR4, URZ ;  /* 0x0000000406047290 */ /* 0x000fc6000ff1e0ff */
[C---:B------:R-:W-:Y:S02]  /*0430*/  @!P6 IMAD R21, R18.reuse, UR14, R21 ;  /* 0x0000000e1215ec24 */ /* 0x040fe4000f8e0215 */
[----:B------:R-:W-:Y:S01]  /*0440*/  @!P6 IMAD.WIDE.U32 R18, R18, UR15, RZ ;  /* 0x0000000f1212ec25 */ /* 0x000fe2000f8e00ff */
[----:B------:R-:W-:-:S03]  /*0450*/  UIADD3.X UR8, UPT, UPT, URZ, UR5, URZ, UP0, !UPT ;  /* 0x00000005ff087290 */ /* 0x000fc600087fe4ff */
[----:B------:R-:W-:Y:S01]  /*0460*/  @!P5 IMAD R3, R3, UR15, RZ ;  /* 0x0000000f0303dc24 */ /* 0x000fe2000f8e02ff */
[----:B------:R-:W-:Y:S01]  /*0470*/  ISETP.GE.U32.AND P4, PT, R14, UR10, PT ;  /* 0x0000000a0e007c0c */ /* 0x000fe2000bf86070 */
[----:B------:R-:W-:Y:S01]  /*0480*/  @!P6 IMAD.IADD R21, R19, 0x1, R21 ;  /* 0x000000011315e824 */ /* 0x000fe200078e0215 */
[----:B------:R-:W-:Y:S01]  /*0490*/  UIADD3 UR7, UP0, UPT, UR6, UR4, URZ ;  /* 0x0000000406077290 */ /* 0x000fe2000ff1e0ff */
[C---:B------:R-:W-:Y:S02]  /*04a0*/  @!P5 IMAD R3, R6.reuse, UR14, R3 ;  /* 0x0000000e0603dc24 */ /* 0x040fe4000f8e0203 */
[----:B------:R-:W-:-:S05]  /*04b0*/  @!P5 IMAD.WIDE.U32 R6, R6, UR15, RZ ;  /* 0x0000000f0606dc25 */ /* 0x000fca000f8e00ff */
[----:B------:R-:W-:Y:S02]  /*04c0*/  @!P5 IADD3 R7, PT, PT, R7, R3, RZ ;  /* 0x000000030707d210 */ /* 0x000fe40007ffe0ff */
[----:B------:R-:W-:Y:S01]  /*04d0*/  P2R R3, PR, RZ, 0x40 ;  /* 0x00000040ff037803 */ /* 0x000fe20000000000 */
[----:B--2---:R2:W-:Y:S01]  /*04e0*/  @!P1 STS.64 [R0], R12 ;  /* 0x0000000c00009388 */ /* 0x0045e20000000a00 */
[----:B------:R-:W-:-:S03]  /*04f0*/  ISETP.GE.U32.AND.EX P1, PT, R17, UR11, PT, P2 ;  /* 0x0000000b11007c0c */ /* 0x000fc6000bf26120 */
[----:B---3--:R3:W-:Y:S01]  /*0500*/  @!P0 STS.64 [R0], R22 ;  /* 0x0000001600008388 */ /* 0x0087e20000000a00 */
[----:B--2---:R-:W-:Y:S01]  /*0510*/  IMAD R13, R2, UR5, RZ ;  /* 0x00000005020d7c24 */ /* 0x004fe2000f8e02ff */
[----:B0-----:R-:W-:-:S04]  /*0520*/  @!P6 LEA R8, P0, R18, R8, 0x3 ;  /* 0x000000081208e211 */ /* 0x001fc800078018ff */
[----:B------:R-:W-:-:S04]  /*0530*/  IADD3 R15, PT, PT, R15, R13, RZ ;  /* 0x0000000d0f0f7210 */ /* 0x000fc80007ffe0ff */
[----:B---3--:R-:W0:Y:S01]  /*0540*/  @!P1 LDC.64 R22, c[0x0][0x380] ;  /* 0x0000e000ff169b82 */ /* 0x008e220000000a00 */
[----:B------:R-:W-:Y:S02]  /*0550*/  ISETP.GE.U32.AND.EX P4, PT, R15, UR11, PT, P4 ;  /* 0x0000000b0f007c0c */ /* 0x000fe4000bf86140 */
        /* <DEDUP_REMOVED lines=10> */
[----:B------:R-:W-:Y:S01]  /*0600*/  IMAD R21, R2, UR8, RZ ;  /* 0x0000000802157c24 */ /* 0x000fe2000f8e02ff */
[----:B------:R-:W-:Y:S01]  /*0610*/  ISETP.GE.U32.AND P2, PT, R6, UR10, PT ;  /* 0x0000000a06007c0c */ /* 0x000fe2000bf46070 */
[----:B------:R-:W-:Y:S01]  /*0620*/  @!P1 IMAD R19, R17, UR15, RZ ;  /* 0x0000000f11139c24 */ /* 0x000fe2000f8e02ff */
[----:B------:R-:W-:Y:S01]  /*0630*/  ISETP.GE.U32.AND.EX P3, PT, R13, UR11, PT, P3 ;  /* 0x0000000b0d007c0c */ /* 0x000fe2000bf66130 */
[----:B------:R-:W-:Y:S01]  /*0640*/  IMAD.IADD R7, R7, 0x1, R21 ;  /* 0x0000000107077824 */ /* 0x000fe200078e0215 */
[----:B------:R-:W2:Y:S01]  /*0650*/  @!P5 LDG.E.64 R4, desc[UR12][R4.64] ;  /* 0x0000000c0404d981 */ /* 0x000ea2000c1e1b00 */
[----:B------:R-:W-:-:S02]  /*0660*/  @!P1 IMAD R19, R16, UR14, R19 ;  /* 0x0000000e10139c24 */ /* 0x000fc4000f8e0213 */
[----:B------:R-:W-:Y:S01]  /*0670*/  @!P1 IMAD.WIDE.U32 R16, R16, UR15, RZ ;  /* 0x0000000f10109c25 */ /* 0x000fe2000f8e00ff */
[----:B------:R-:W-:Y:S02]  /*0680*/  ISETP.GE.U32.AND.EX P2, PT, R7, UR11, PT, P2 ;  /* 0x0000000b07007c0c */ /* 0x000fe4000bf46120 */
[----:B0-----:R-:W-:Y:S02]  /*0690*/  @!P1 LEA R22, P0, R16, R22, 0x3 ;  /* 0x0000001610169211 */ /* 0x001fe400078018ff */
[----:B------:R-:W-:-:S03]  /*06a0*/  @!P1 IADD3 R19, PT, PT, R17, R19, RZ ;  /* 0x0000001311139210 */ /* 0x000fc60007ffe0ff */
[----:B------:R-:W0:Y:S01]  /*06b0*/  @!P3 LDC.64 R20, c[0x0][0x380] ;  /* 0x0000e000ff14bb82 */ /* 0x000e220000000a00 */
        /* <DEDUP_REMOVED lines=164> */
.L_x_96:
        /* <DEDUP_REMOVED lines=16> */
.L_x_143:


//--------------------- .text._Z22stridedBandwidthKernelILi8ELi8EEvPKcmi --------------------------
	.section	.text._Z22stridedBandwidthKernelILi8ELi8EEvPKcmi,"ax",@progbits
	.align	128
        .global         _Z22stridedBandwidthKernelILi8ELi8EEvPKcmi
        .type           _Z22stridedBandwidthKernelILi8ELi8EEvPKcmi,@function
        .size           _Z22stridedBandwidthKernelILi8ELi8EEvPKcmi,(.L_x_144 - _Z22stridedBandwidthKernelILi8ELi8EEvPKcmi)
        .other          _Z22stridedBandwidthKernelILi8ELi8EEvPKcmi,@"STO_CUDA_ENTRY STV_DEFAULT"
_Z22stridedBandwidthKernelILi8ELi8EEvPKcmi:
.text._Z22stridedBandwidthKernelILi8ELi8EEvPKcmi:
        /* <DEDUP_REMOVED lines=19> */
[----:B---3--:R0:W2:Y:S01]  /*0130*/  @!P0 LDG.E.64 R6, desc[UR10][R4.64] ;  /* 0x0000000a04068981 */ /* 0x0080a2000c1e1b00 */
[----:B------:R-:W1:Y:S01]  /*0140*/  LDCU UR6, c[0x0][0x370] ;  /* 0x00006e00ff0677ac */ /* 0x000e620008000800 */
[----:B------:R-:W3:Y:S01]  /*0150*/  S2UR UR5, SR_CgaCtaId ;  /* 0x00000000000579c3 */ /* 0x000ee20000008800 */
[----:B-1----:R-:W-:-:S04]  /*0160*/  UIADD3 UR4, UP0, UPT, UR4, UR6, URZ ;  /* 0x0000000604047290 */ /* 0x002fc8000ff1e0ff */
        /* <DEDUP_REMOVED lines=9> */
[----:B------:R-:W-:Y:S01]  /*0200*/  IADD3 R15, PT, PT, R15, R3, RZ ;  /* 0x000000030f0f7210 */ /* 0x000fe20007ffe0ff */
[----:B------:R-:W-:Y:S01]  /*0210*/  IMAD R9, R2, UR8, RZ ;  /* 0x0000000802097c24 */ /* 0x000fe2000f8e02ff */
[----:B------:R-:W-:Y:S01]  /*0220*/  ISETP.GE.U32.AND P5, PT, R12, UR14, PT ;  /* 0x0000000e0c007c0c */ /* 0x000fe2000bfa6070 */
[----:B---3--:R-:W-:Y:S01]  /*0230*/  ULEA UR4, UR5, UR4, 0x18 ;  /* 0x0000000405047291 */ /* 0x008fe2000f8ec0ff */
[----:B------:R-:W-:Y:S01]  /*0240*/  ISETP.GE.U32.AND.EX P6, PT, R15, UR15, PT, P6 ;  /* 0x0000000f0f007c0c */ /* 0x000fe2000bfc6160 */
[----:B------:R-:W-:Y:S01]  /*0250*/  IMAD.IADD R3, R13, 0x1, R9 ;  /* 0x000000010d037824 */ /* 0x000fe200078e0209 */
[----:B------:R-:W-:Y:S01]  /*0260*/  UIADD3.X UR5, UPT, UPT, URZ, UR8, URZ, UP0, !UPT ;  /* 0x00000008ff057290 */ /* 0x000fe200087fe4ff */
[----:B------:R-:W-:Y:S02]  /*0270*/  IMAD.WIDE.U32 R18, R2, UR7, R10 ;  /* 0x0000000702127c25 */ /* 0x000fe4000f8e000a */
[----:B------:R-:W-:Y:S01]  /*0280*/  LEA R0, R10, UR4, 0x3 ;  /* 0x000000040a007c11 */ /* 0x000fe2000f8e18ff */
[----:B------:R-:W-:Y:S01]  /*0290*/  UIADD3 UR4, UP0, UPT, UR6, UR7, URZ ;  /* 0x0000000706047290 */ /* 0x000fe2000ff1e0ff */
[----:B------:R-:W-:Y:S01]  /*02a0*/  ISETP.GE.U32.AND.EX P5, PT, R3, UR15, PT, P5 ;  /* 0x0000000f03007c0c */ /* 0x000fe2000bfa6150 */
[----:B------:R-:W-:Y:S01]  /*02b0*/  IMAD R13, R2, UR5, RZ ;  /* 0x00000005020d7c24 */ /* 0x000fe2000f8e02ff */
[----:B------:R-:W-:Y:S01]  /*02c0*/  ISETP.GE.U32.AND P4, PT, R18, UR14, PT ;  /* 0x0000000e12007c0c */ /* 0x000fe2000bf86070 */
[----:B------:R-:W-:-:S02]  /*02d0*/  UIADD3.X UR7, UPT, UPT, URZ, UR5, URZ, UP0, !UPT ;  /* 0x00000005ff077290 */ /* 0x000fc400087fe4ff */
[----:B------:R-:W-:Y:S01]  /*02e0*/  UIADD3 UR8, UP0, UPT, UR6, UR4, URZ ;  /* 0x0000000406087290 */ /* 0x000fe2000ff1e0ff */
[----:B------:R-:W-:Y:S01]  /*02f0*/  IADD3 R19, PT, PT, R19, R13, RZ ;  /* 0x0000000d13137210 */ /* 0x000fe20007ffe0ff */
[----:B------:R-:W1:Y:S01]  /*0300*/  @!P6 LDC.64 R8, c[0x0][0x380] ;  /* 0x0000e000ff08eb82 */ /* 0x000e620000000a00 */
[----:B------:R-:W-:Y:S01]  /*0310*/  @!P6 IMAD R23, R15, UR13, RZ ;  /* 0x0000000d0f17ec24 */ /* 0x000fe2000f8e02ff */
[----:B------:R-:W-:Y:S01]  /*0320*/  UIADD3.X UR5, UPT, UPT, URZ, UR7, URZ, UP0, !UPT ;  /* 0x00000007ff057290 */ /* 0x000fe200087fe4ff */
[----:B------:R-:W-:Y:S01]  /*0330*/  ISETP.GE.U32.AND.EX P4, PT, R19, UR15, PT, P4 ;  /* 0x0000000f13007c0c */ /* 0x000fe2000bf86140 */
[----:B------:R-:W-:Y:S01]  /*0340*/  IMAD.WIDE.U32 R20, R2, UR4, R10 ;  /* 0x0000000402147c25 */ /* 0x000fe2000f8e000a */
[----:B------:R-:W-:-:S03]  /*0350*/  UIADD3 UR4, UP0, UPT, UR6, UR8, URZ ;  /* 0x0000000806047290 */ /* 0x000fc6000ff1e0ff */
[----:B0-----:R-:W0:Y:S01]  /*0360*/  @!P5 LDC.64 R4, c[0x0][0x380] ;  /* 0x0000e000ff04db82 */ /* 0x001e220000000a00 */
[----:B------:R-:W-:Y:S01]  /*0370*/  IMAD R25, R2, UR7, RZ ;  /* 0x0000000702197c24 */ /* 0x000fe2000f8e02ff */
[----:B------:R-:W-:Y:S01]  /*0380*/  ISETP.GE.U32.AND P3, PT, R20, UR14, PT ;  /* 0x0000000e14007c0c */ /* 0x000fe2000bf66070 */
[----:B------:R-:W-:Y:S02]  /*0390*/  @!P5 IMAD R3, R3, UR13, RZ ;  /* 0x0000000d0303dc24 */ /* 0x000fe4000f8e02ff */
[C---:B------:R-:W-:Y:S02]  /*03a0*/  @!P6 IMAD R23, R14.reuse, UR9, R23 ;  /* 0x000000090e17ec24 */ /* 0x040fe4000f8e0217 */
[----:B------:R-:W-:Y:S01]  /*03b0*/  @!P6 IMAD.WIDE.U32 R14, R14, UR13, RZ ;  /* 0x0000000d0e0eec25 */ /* 0x000fe2000f8e00ff */
[----:B------:R-:W3:Y:S03]  /*03c0*/  @!P4 LDC.64 R16, c[0x0][0x380] ;  /* 0x0000e000ff10cb82 */ /* 0x000ee60000000a00 */
[----:B------:R-:W-:Y:S01]  /*03d0*/  IMAD.IADD R21, R21, 0x1, R25 ;  /* 0x0000000115157824 */ /* 0x000fe200078e0219 */
[----:B------:R-:W-:Y:S01]  /*03e0*/  @!P6 IADD3 R23, PT, PT, R15, R23, RZ ;  /* 0x000000170f17e210 */ /* 0x000fe20007ffe0ff */
[----:B------:R-:W-:-:S02]  /*03f0*/  @!P5 IMAD R3, R12, UR9, R3 ;  /* 0x000000090c03dc24 */ /* 0x000fc4000f8e0203 */
[----:B------:R-:W-:Y:S01]  /*0400*/  @!P5 IMAD.WIDE.U32 R12, R12, UR13, RZ ;  /* 0x0000000d0c0cdc25 */ /* 0x000fe2000f8e00ff */
[----:B------:R-:W-:-:S03]  /*0410*/  ISETP.GE.U32.AND.EX P3, PT, R21, UR15, PT, P3 ;  /* 0x0000000f15007c0c */ /* 0x000fc6000bf66130 */
[----:B------:R-:W-:Y:S01]  /*0420*/  IMAD R15, R2, UR5, RZ ;  /* 0x00000005020f7c24 */ /* 0x000fe2000f8e02ff */
[----:B------:R-:W-:Y:S01]  /*0430*/  UIADD3.X UR5, UPT, UPT, URZ, UR5, URZ, UP0, !UPT ;  /* 0x00000005ff057290 */ /* 0x000fe200087fe4ff */
[----:B------:R-:W-:Y:S01]  /*0440*/  @!P5 IMAD.IADD R13, R13, 0x1, R3 ;  /* 0x000000010d0dd824 */ /* 0x000fe200078e0203 */
[----:B------:R-:W-:Y:S01]  /*0450*/  UIADD3 UR6, UP0, UPT, UR6, UR4, URZ ;  /* 0x0000000406067290 */ /* 0x000fe2000ff1e0ff */
[----:B------:R-:W-:Y:S02]  /*0460*/  P2R R3, PR, RZ, 0x40 ;  /* 0x00000040ff037803 */ /* 0x000fe40000000000 */
[----:B0-----:R-:W-:Y:S01]  /*0470*/  @!P5 LEA R4, P1, R12, R4, 0x3 ;  /* 0x000000040c04d211 */ /* 0x001fe200078218ff */
[----:B------:R-:W-:-:S03]  /*0480*/  IMAD R25, R2, UR5, RZ ;  /* 0x0000000502197c24 */ /* 0x000fc6000f8e02ff */
[----:B------:R-:W-:Y:S01]  /*0490*/  @!P5 LEA.HI.X R5, R12, R5, R13, 0x3, P1 ;  /* 0x000000050c05d211 */ /* 0x000fe200008f1c0d */
[----:B------:R-:W-:Y:S01]  /*04a0*/  IMAD.WIDE.U32 R12, R2, UR4, R10 ;  /* 0x00000004020c7c25 */ /* 0x000fe2000f8e000a */
[----:B------:R-:W-:Y:S02]  /*04b0*/  UIADD3.X UR4, UPT, UPT, URZ, UR5, URZ, UP0, !UPT ;  /* 0x00000005ff047290 */ /* 0x000fe400087fe4ff */
[----:B------:R-:W-:Y:S02]  /*04c0*/  ISETP.GE.U32.AND P1, PT, R12, UR14, PT ;  /* 0x0000000e0c007c0c */ /* 0x000fe4000bf26070 */
[----:B------:R-:W4:Y:S01]  /*04d0*/  @!P5 LDG.E.64 R4, desc[UR10][R4.64] ;  /* 0x0000000a0404d981 */ /* 0x000f22000c1e1b00 */
[----:B------:R-:W-:Y:S01]  /*04e0*/  IADD3 R13, PT, PT, R13, R25, RZ ;  /* 0x000000190d0d7210 */ /* 0x000fe20007ffe0ff */
[----:B------:R-:W-:-:S03]  /*04f0*/  @!P3 IMAD R25, R21, UR13, RZ ;  /* 0x0000000d1519bc24 */ /* 0x000fc6000f8e02ff */
[----:B------:R-:W-:Y:S01]  /*0500*/  ISETP.GE.U32.AND.EX P1, PT, R13, UR15, PT, P1 ;  /* 0x0000000f0d007c0c */ /* 0x000fe2000bf26110 */
[C---:B------:R-:W-:Y:S02]  /*0510*/  @!P3 IMAD R25, R20.reuse, UR9, R25 ;  /* 0x000000091419bc24 */ /* 0x040fe4000f8e0219 */
[----:B------:R-:W-:-:S05]  /*0520*/  @!P3 IMAD.WIDE.U32 R20, R20, UR13, RZ ;  /* 0x0000000d1414bc25 */ /* 0x000fca000f8e00ff */
[----:B------:R-:W-:-:S05]  /*0530*/  @!P3 IADD3 R25, PT, PT, R21, R25, RZ ;  /* 0x000000191519b210 */ /* 0x000fca0007ffe0ff */
[----:B------:R-:W-:Y:S01]  /*0540*/  @!P1 IMAD R13, R13, UR13, RZ ;  /* 0x0000000d0d0d9c24 */ /* 0x000fe2000f8e02ff */
[----:B--2---:R0:W-:Y:S01]  /*0550*/  @!P0 STS.64 [R0], R6 ;  /* 0x0000000600008388 */ /* 0x0041e20000000a00 */
[----:B-1----:R-:W-:-:S04]  /*0560*/  @!P6 LEA R8, P0, R14, R8, 0x3 ;  /* 0x000000080e08e211 */ /* 0x002fc800078018ff */
[----:B------:R-:W-:Y:S01]  /*0570*/  @!P6 LEA.HI.X R9, R14, R9, R23, 0x3, P0 ;  /* 0x000000090e09e211 */ /* 0x000fe200000f1c17 */
[----:B------:R-:W-:-:S04]  /*0580*/  @!P4 IMAD R23, R19, UR13, RZ ;  /* 0x0000000d1317cc24 */ /* 0x000fc8000f8e02ff */
[----:B------:R-:W-:Y:S02]  /*0590*/  @!P4 IMAD R23, R18, UR9, R23 ;  /* 0x000000091217cc24 */ /* 0x000fe4000f8e0217 */
[----:B0-----:R-:W-:-:S04]  /*05a0*/  IMAD.WIDE.U32 R6, R2, UR8, R10 ;  /* 0x0000000802067c25 */ /* 0x001fc8000f8e000a */
[----:B------:R-:W-:Y:S01]  /*05b0*/  @!P4 IMAD.WIDE.U32 R18, R18, UR13, RZ ;  /* 0x0000000d1212cc25 */ /* 0x000fe2000f8e00ff */
[----:B------:R-:W-:Y:S02]  /*05c0*/  ISETP.GE.U32.AND P2, PT, R6, UR14, PT ;  /* 0x0000000e06007c0c */ /* 0x000fe4000bf46070 */
[----:B------:R-:W-:Y:S01]  /*05d0*/  IADD3 R7, PT, PT, R7, R15, RZ ;  /* 0x0000000f07077210 */ /* 0x000fe20007ffe0ff */
[----:B------:R-:W-:Y:S01]  /*05e0*/  @!P4 IMAD.IADD R23, R19, 0x1, R23 ;  /* 0x000000011317c824 */ /* 0x000fe200078e0217 */
[----:B------:R-:W0:Y:S01]  /*05f0*/  @!P3 LDC.64 R14, c[0x0][0x380] ;  /* 0x0000e000ff0ebb82 */ /* 0x000e220000000a00 */
[----:B---3--:R-:W-:Y:S01]  /*0600*/  @!P4 LEA R16, P0, R18, R16, 0x3 ;  /* 0x000000101210c211 */ /* 0x008fe200078018ff */
[----:B------:R-:W-:Y:S01]  /*0610*/  IMAD.WIDE.U32 R10, R2, UR6, R10 ;  /* 0x00000006020a7c25 */ /* 0x000fe2000f8e000a */
[----:B------:R-:W-:Y:S02]  /*0620*/  ISETP.GE.U32.AND.EX P2, PT, R7, UR15, PT, P2 ;  /* 0x0000000f07007c0c */ /* 0x000fe4000bf46120 */
[----:B------:R-:W-:-:S03]  /*0630*/  @!P4 LEA.HI.X R17, R18, R17, R23, 0x3, P0 ;  /* 0x000000111211c211 */ /* 0x000fc600000f1c17 */
[----:B------:R-:W1:Y:S03]  /*0640*/  @!P1 LDC.64 R22, c[0x0][0x380] ;  /* 0x0000e000ff169b82 */ /* 0x000e660000000a00 */
[----:B------:R-:W2:Y:S05]  /*0650*/  @!P4 LDG.E.64 R16, desc[UR10][R16.64] ;  /* 0x0000000a1010c981 */ /* 0x000eaa000c1e1b00 */
[----:B------:R-:W3:Y:S01]  /*0660*/  @!P2 LDC.64 R18, c[0x0][0x380] ;  /* 0x0000e000ff12ab82 */ /* 0x000ee20000000a00 */
[----:B------:R-:W-:-:S04]  /*0670*/  @!P2 IMAD R7, R7, UR13, RZ ;  /* 0x0000000d0707ac24 */ /* 0x000fc8000f8e02ff */
[----:B------:R-:W-:Y:S01]  /*0680*/  @!P2 IMAD R7, R6, UR9, R7 ;  /* 0x000000090607ac24 */ /* 0x000fe2000f8e0207 */
[----:B0-----:R-:W-:-:S04]  /*0690*/  @!P3 LEA R14, P0, R20, R14, 0x3 ;  /* 0x0000000e140eb211 */ /* 0x001fc800078018ff */
[----:B------:R-:W-:Y:S01]  /*06a0*/  @!P3 LEA.HI.X R15, R20, R15, R25, 0x3, P0 ;  /* 0x0000000f140fb211 */ /* 0x000fe200000f1c19 */
[----:B------:R-:W-:-:S05]  /*06b0*/  @!P2 IMAD.WIDE.U32 R20, R6, UR13, RZ ;  /* 0x0000000d0614ac25 */ /* 0x000fca000f8e00ff */
[----:B------:R-:W-:Y:S01]  /*06c0*/  @!P2 IADD3 R6, PT, PT, R21, R7, RZ ;  /* 0x000000071506a210 */ /* 0x000fe20007ffe0ff */
[C---:B------:R-:W-:Y:S01]  /*06d0*/  @!P1 IMAD R7, R12.reuse, UR9, R13 ;  /* 0x000000090c079c24 */ /* 0x040fe2000f8e020d */
[----:B------:R-:W5:Y:S01]  /*06e0*/  @!P3 LDG.E.64 R14, desc[UR10][R14.64] ;  /* 0x0000000a0e0eb981 */ /* 0x000f62000c1e1b00 */
[----:B------:R-:W-:Y:S01]  /*06f0*/  @!P1 IMAD.WIDE.U32 R12, R12, UR13, RZ ;  /* 0x0000000d0c0c9c25 */ /* 0x000fe2000f8e00ff */
[----:B---3--:R-:W-:-:S03]  /*0700*/  @!P2 LEA R18, P0, R20, R18, 0x3 ;  /* 0x000000121412a211 */ /* 0x008fc600078018ff */
[----:B------:R-:W-:Y:S02]  /*0710*/  @!P1 IMAD.IADD R7, R13, 0x1, R7 ;  /* 0x000000010d079824 */ /* 0x000fe400078e0207 */
[----:B------:R-:W-:Y:S01]  /*0720*/  IMAD R13, R2, UR4, RZ ;  /* 0x00000004020d7c24 */ /* 0x000fe2000f8e02ff */
[----:B------:R-:W-:Y:S02]  /*0730*/  @!P2 LEA.HI.X R19, R20, R19, R6, 0x3, P0 ;  /* 0x000000131413a211 */ /* 0x000fe400000f1c06 */
[C---:B-1----:R-:W-:Y:S02]  /*0740*/  @!P1 LEA R22, P0, R12.reuse, R22, 0x3 ;  /* 0x000000160c169211 */ /* 0x042fe400078018ff */
[----:B------:R-:W-:Y:S02]  /*0750*/  IADD3 R2, PT, PT, R11, R13, RZ ;  /* 0x0000000d0b027210 */ /* 0x000fe40007ffe0ff */
[----:B------:R-:W-:Y:S01]  /*0760*/  @!P1 LEA.HI.X R23, R12, R23, R7, 0x3, P0 ;  /* 0x000000170c179211 */ /* 0x000fe200000f1c07 */
[----:B------:R-:W3:Y:S01]  /*0770*/  @!P2 LDG.E.64 R18, desc[UR10][R18.64] ;  /* 0x0000000a1212a981 */ /* 0x000ee2000c1e1b00 */
        /* <DEDUP_REMOVED lines=11> */
[----:B------:R-:W3:Y:S09]  /*0830*/  @!P0 LDG.E.64 R6, desc[UR10][R6.64] ;  /* 0x0000000a06068981 */ /* 0x000ef2000c1e1b00 */
[----:B------:R-:W4:Y:S04]  /*0840*/  @!P6 LDG.E.64 R8, desc[UR10][R8.64] ;  /* 0x0000000a0808e981 */ /* 0x000f28000c1e1b00 */
[----:B----4-:R-:W-:Y:S04]  /*0850*/  @!P6 STS.64 [R0], R8 ;  /* 0x000000080000e388 */ /* 0x010fe80000000a00 */
[----:B------:R-:W-:Y:S04]  /*0860*/  @!P5 STS.64 [R0], R4 ;  /* 0x000000040000d388 */ /* 0x000fe80000000a00 */
[----:B--2---:R-:W-:Y:S04]  /*0870*/  @!P4 STS.64 [R0], R16 ;  /* 0x000000100000c388 */ /* 0x004fe80000000a00 */
[----:B-----5:R-:W-:Y:S04]  /*0880*/  @!P3 STS.64 [R0], R14 ;  /* 0x0000000e0000b388 */ /* 0x020fe80000000a00 */
[----:B---3--:R-:W-:Y:S04]  /*0890*/  @!P2 STS.64 [R0], R18 ;  /* 0x000000120000a388 */ /* 0x008fe80000000a00 */
[----:B------:R-:W-:Y:S04]  /*08a0*/  @!P1 STS.64 [R0], R22 ;  /* 0x0000001600009388 */ /* 0x000fe80000000a00 */
[----:B------:R-:W-:Y:S01]  /*08b0*/  @!P0 STS.64 [R0], R6 ;  /* 0x0000000600008388 */ /* 0x000fe20000000a00 */
[----:B------:R-:W-:Y:S06]  /*08c0*/  BAR.SYNC.DEFER_BLOCKING 0x0 ;  /* 0x0000000000007b1d */ /* 0x000fec0000010000 */
[----:B------:R-:W-:Y:S05]  /*08d0*/  EXIT ;  /* 0x000000000000794d */ /* 0x000fea0003800000 */
.L_x_97:
        /* <DEDUP_REMOVED lines=10> */
.L_x_144:


//--------------------- .text._Z22stridedBandwidthKernelILi8ELi4EEvPKcmi --------------------------
	.section	.text._Z22stridedBandwidthKernelILi8ELi4EEvPKcmi,"ax",@progbits
	.align	128
        .global         _Z22stridedBandwidthKernelILi8ELi4EEvPKcmi
        .type           _Z22stridedBandwidthKernelILi8ELi4EEvPKcmi,@function
        .size           _Z22stridedBandwidthKernelILi8ELi4EEvPKcmi,(.L_x_145 - _Z22stridedBandwidthKernelILi8ELi4EEvPKcmi)
        .other          _Z22stridedBandwidthKernelILi8ELi4EEvPKcmi,@"STO_CUDA_ENTRY STV_DEFAULT"
_Z22stridedBandwidthKernelILi8ELi4EEvPKcmi:
.text._Z22stridedBandwidthKernelILi8ELi4EEvPKcmi:
        /* <DEDUP_REMOVED lines=23> */
[C---:B------:R-:W-:Y:S01]  /*0170*/  IMAD R3, R5.reuse, UR6, RZ ;  /* 0x0000000605037c24 */ /* 0x040fe2000f8e02ff */
[----:B------:R-:W-:Y:S01]  /*0180*/  ISETP.GE.U32.AND P3, PT, R12, UR10, PT ;  /* 0x0000000a0c007c0c */ /* 0x000fe2000bf66070 */
[----:B------:R-:W-:Y:S01]  /*0190*/  IMAD R5, R5, UR5, RZ ;  /* 0x0000000505057c24 */ /* 0x000fe2000f8e02ff */
[----:B------:R-:W1:Y:S01]  /*01a0*/  @!P0 LDC.64 R10, c[0x0][0x380] ;  /* 0x0000e000ff0a8b82 */ /* 0x000e620000000a00 */
[----:B------:R-:W-:Y:S01]  /*01b0*/  IMAD.IADD R17, R17, 0x1, R7 ;  /* 0x0000000111117824 */ /* 0x000fe200078e0207 */
[----:B------:R-:W-:Y:S01]  /*01c0*/  IADD3 R3, PT, PT, R15, R3, RZ ;  /* 0x000000030f037210 */ /* 0x000fe20007ffe0ff */
[----:B------:R-:W-:Y:S01]  /*01d0*/  IMAD.IADD R0, R13, 0x1, R5 ;  /* 0x000000010d007824 */ /* 0x000fe200078e0205 */
[----:B------:R-:W2:Y:S02]  /*01e0*/  LDCU.64 UR4, c[0x0][0x358] ;  /* 0x00006b00ff0477ac */ /* 0x000ea40008000a00 */
[----:B------:R-:W-:Y:S01]  /*01f0*/  ISETP.GE.U32.AND.EX P1, PT, R17, UR11, PT, P1 ;  /* 0x0000000b11007c0c */ /* 0x000fe2000bf26110 */
[----:B0-----:R-:W-:Y:S01]  /*0200*/  @!P0 IMAD R13, R21, UR7, RZ ;  /* 0x00000007150d8c24 */ /* 0x001fe2000f8e02ff */
[----:B------:R-:W-:Y:S01]  /*0210*/  ISETP.GE.U32.AND.EX P2, PT, R3, UR11, PT, P2 ;  /* 0x0000000b03007c0c */ /* 0x000fe2000bf46120 */
[----:B------:R-:W-:Y:S01]  /*0220*/  USHF.R.S32.HI UR6, URZ, 0x1f, UR7 ;  /* 0x0000001fff067899 */ /* 0x000fe20008011407 */
[----:B------:R-:W-:Y:S01]  /*0230*/  ISETP.GE.U32.AND.EX P3, PT, R0, UR11, PT, P3 ;  /* 0x0000000b00007c0c */ /* 0x000fe2000bf66130 */
[----:B------:R-:W-:-:S04]  /*0240*/  @!P0 IMAD.WIDE.U32 R18, R20, UR7, RZ ;  /* 0x0000000714128c25 */ /* 0x000fc8000f8e00ff */
[----:B------:R-:W-:-:S04]  /*0250*/  @!P0 IMAD R13, R20, UR6, R13 ;  /* 0x00000006140d8c24 */ /* 0x000fc8000f8e020d */
[----:B------:R-:W0:Y:S01]  /*0260*/  @!P1 LDC.64 R6, c[0x0][0x380] ;  /* 0x0000e000ff069b82 */ /* 0x000e220000000a00 */
[----:B------:R-:W-:Y:S01]  /*0270*/  @!P0 IADD3 R13, PT, PT, R19, R13, RZ ;  /* 0x0000000d130d8210 */ /* 0x000fe20007ffe0ff */
[----:B------:R-:W-:Y:S02]  /*0280*/  @!P1 IMAD R17, R17, UR7, RZ ;  /* 0x0000000711119c24 */ /* 0x000fe4000f8e02ff */
[----:B------:R-:W-:Y:S01]  /*0290*/  @!P3 IMAD R21, R0, UR7, RZ ;  /* 0x000000070015bc24 */ /* 0x000fe2000f8e02ff */
[----:B-1----:R-:W-:-:S03]  /*02a0*/  @!P0 LEA R10, P4, R18, R10, 0x3 ;  /* 0x0000000a120a8211 */ /* 0x002fc600078818ff */
[----:B------:R-:W1:Y:S01]  /*02b0*/  @!P2 LDC.64 R4, c[0x0][0x380] ;  /* 0x0000e000ff04ab82 */ /* 0x000e620000000a00 */
[----:B------:R-:W-:Y:S01]  /*02c0*/  @!P0 LEA.HI.X R11, R18, R11, R13, 0x3, P4 ;  /* 0x0000000b120b8211 */ /* 0x000fe200020f1c0d */
[----:B------:R-:W-:Y:S02]  /*02d0*/  @!P2 IMAD R13, R3, UR7, RZ ;  /* 0x00000007030dac24 */ /* 0x000fe4000f8e02ff */
[C---:B------:R-:W-:Y:S02]  /*02e0*/  @!P1 IMAD R3, R16.reuse, UR6, R17 ;  /* 0x0000000610039c24 */ /* 0x040fe4000f8e0211 */
[----:B------:R-:W-:Y:S01]  /*02f0*/  @!P1 IMAD.WIDE.U32 R16, R16, UR7, RZ ;  /* 0x0000000710109c25 */ /* 0x000fe2000f8e00ff */
[----:B--2---:R-:W2:Y:S01]  /*0300*/  @!P0 LDG.E.64 R10, desc[UR4][R10.64] ;  /* 0x000000040a0a8981 */ /* 0x004ea2000c1e1b00 */
[----:B------:R-:W3:Y:S02]  /*0310*/  @!P3 LDC.64 R8, c[0x0][0x380] ;  /* 0x0000e000ff08bb82 */ /* 0x000ee40000000a00 */
[----:B------:R-:W-:-:S02]  /*0320*/  @!P2 IMAD R19, R14, UR6, R13 ;  /* 0x000000060e13ac24 */ /* 0x000fc4000f8e020d */
[----:B------:R-:W-:-:S04]  /*0330*/  @!P2 IMAD.WIDE.U32 R14, R14, UR7, RZ ;  /* 0x000000070e0eac25 */ /* 0x000fc8000f8e00ff */
[----:B------:R-:W-:Y:S01]  /*0340*/  @!P3 IMAD R21, R12, UR6, R21 ;  /* 0x000000060c15bc24 */ /* 0x000fe2000f8e0215 */
[----:B0-----:R-:W-:Y:S01]  /*0350*/  @!P1 LEA R6, P4, R16, R6, 0x3 ;  /* 0x0000000610069211 */ /* 0x001fe200078818ff */
[----:B------:R-:W-:-:S04]  /*0360*/  @!P3 IMAD.WIDE.U32 R12, R12, UR7, RZ ;  /* 0x000000070c0cbc25 */ /* 0x000fc8000f8e00ff */
[----:B------:R-:W-:Y:S01]  /*0370*/  @!P1 IMAD.IADD R17, R17, 0x1, R3 ;  /* 0x0000000111119824 */ /* 0x000fe200078e0203 */
[----:B------:R-:W-:Y:S02]  /*0380*/  @!P2 IADD3 R3, PT, PT, R15, R19, RZ ;  /* 0x000000130f03a210 */ /* 0x000fe40007ffe0ff */
[----:B-1----:R-:W-:Y:S02]  /*0390*/  @!P2 LEA R4, P5, R14, R4, 0x3 ;  /* 0x000000040e04a211 */ /* 0x002fe400078a18ff */
[----:B------:R-:W-:Y:S02]  /*03a0*/  @!P3 IADD3 R0, PT, PT, R13, R21, RZ ;  /* 0x000000150d00b210 */ /* 0x000fe40007ffe0ff */
[----:B------:R-:W-:Y:S02]  /*03b0*/  @!P1 LEA.HI.X R7, R16, R7, R17, 0x3, P4 ;  /* 0x0000000710079211 */ /* 0x000fe400020f1c11 */
[----:B------:R-:W-:Y:S02]  /*03c0*/  @!P2 LEA.HI.X R5, R14, R5, R3, 0x3, P5 ;  /* 0x000000050e05a211 */ /* 0x000fe400028f1c03 */
[----:B---3--:R-:W-:-:S02]  /*03d0*/  @!P3 LEA R8, P6, R12, R8, 0x3 ;  /* 0x000000080c08b211 */ /* 0x008fc400078c18ff */
[----:B------:R-:W3:Y:S02]  /*03e0*/  @!P1 LDG.E.64 R6, desc[UR4][R6.64] ;  /* 0x0000000406069981 */ /* 0x000ee4000c1e1b00 */
[----:B------:R-:W-:Y:S02]  /*03f0*/  @!P3 LEA.HI.X R9, R12, R9, R0, 0x3, P6 ;  /* 0x000000090c09b211 */ /* 0x000fe400030f1c00 */
[----:B------:R-:W4:Y:S04]  /*0400*/  @!P2 LDG.E.64 R4, desc[UR4][R4.64] ;  /* 0x000000040404a981 */ /* 0x000f28000c1e1b00 */
[----:B------:R-:W5:Y:S01]  /*0410*/  @!P3 LDG.E.64 R8, desc[UR4][R8.64] ;  /* 0x000000040808b981 */ /* 0x000f62000c1e1b00 */
[----:B------:R-:W0:Y:S01]  /*0420*/  S2UR UR5, SR_CgaCtaId ;  /* 0x00000000000579c3 */ /* 0x000e220000008800 */
[----:B------:R-:W-:-:S02]  /*0430*/  UMOV UR4, 0x400 ;  /* 0x0000040000047882 */ /* 0x000fc40000000000 */
[----:B0-----:R-:W-:-:S06]  /*0440*/  ULEA UR4, UR5, UR4, 0x18 ;  /* 0x0000000405047291 */ /* 0x001fcc000f8ec0ff */
[----:B------:R-:W-:-:S05]  /*0450*/  LEA R3, R2, UR4, 0x3 ;  /* 0x0000000402037c11 */ /* 0x000fca000f8e18ff */
[----:B--2---:R-:W-:Y:S04]  /*0460*/  @!P0 STS.64 [R3], R10 ;  /* 0x0000000a03008388 */ /* 0x004fe80000000a00 */
[----:B---3--:R-:W-:Y:S04]  /*0470*/  @!P1 STS.64 [R3], R6 ;  /* 0x0000000603009388 */ /* 0x008fe80000000a00 */
[----:B----4-:R-:W-:Y:S04]  /*0480*/  @!P2 STS.64 [R3], R4 ;  /* 0x000000040300a388 */ /* 0x010fe80000000a00 */
[----:B-----5:R-:W-:Y:S01]  /*0490*/  @!P3 STS.64 [R3], R8 ;  /* 0x000000080300b388 */ /* 0x020fe20000000a00 */
[----:B------:R-:W-:Y:S06]  /*04a0*/  BAR.SYNC.DEFER_BLOCKING 0x0 ;  /* 0x0000000000007b1d */ /* 0x000fec0000010000 */
[----:B------:R-:W-:Y:S05]  /*04b0*/  EXIT ;  /* 0x000000000000794d */ /* 0x000fea0003800000 */
.L_x_98:
        /* <DEDUP_REMOVED lines=12> */
.L_x_145:


//--------------------- .text._Z22stridedBandwidthKernelILi8ELi2EEvPKcmi --------------------------
	.section	.text._Z22stridedBandwidthKernelILi8ELi2EEvPKcmi,"ax",@progbits
	.align	128
        .global         _Z22stridedBandwidthKernelILi8ELi2EEvPKcmi
        .type           _Z22stridedBandwidthKernelILi8ELi2EEvPKcmi,@function
        .size           _Z22stridedBandwidthKernelILi8ELi2EEvPKcmi,(.L_x_146 - _Z22stridedBandwidthKernelILi8ELi2EEvPKcmi)
        .other          _Z22stridedBandwidthKernelILi8ELi2EEvPKcmi,@"STO_CUDA_ENTRY STV_DEFAULT"
_Z22stridedBandwidthKernelILi8ELi2EEvPKcmi:
.text._Z22stridedBandwidthKernelILi8ELi2EEvPKcmi:
        /* <DEDUP_REMOVED lines=31> */
[----:B0-----:R-:W2:Y:S04]  /*01f0*/  @!P0 LDG.E.64 R4, desc[UR4][R8.64] ;  /* 0x0000000408048981 */ /* 0x001ea8000c1e1b00 */
[----:B------:R-:W3:Y:S01]  /*0200*/  @!P1 LDG.E.64 R6, desc[UR4][R12.64] ;  /* 0x000000040c069981 */ /* 0x000ee2000c1e1b00 */
[----:B------:R-:W0:Y:S01]  /*0210*/  S2UR UR5, SR_CgaCtaId ;  /* 0x00000000000579c3 */ /* 0x000e220000008800 */
[----:B------:R-:W-:Y:S02]  /*0220*/  UMOV UR4, 0x400 ;  /* 0x0000040000047882 */ /* 0x000fe40000000000 */
[----:B0-----:R-:W-:-:S06]  /*0230*/  ULEA UR4, UR5, UR4, 0x18 ;  /* 0x0000000405047291 */ /* 0x001fcc000f8ec0ff */
[----:B------:R-:W-:-:S05]  /*0240*/  LEA R3, R2, UR4, 0x3 ;  /* 0x0000000402037c11 */ /* 0x000fca000f8e18ff */
[----:B--2---:R-:W-:Y:S04]  /*0250*/  @!P0 STS.64 [R3], R4 ;  /* 0x0000000403008388 */ /* 0x004fe80000000a00 */
[----:B---3--:R-:W-:Y:S01]  /*0260*/  @!P1 STS.64 [R3], R6 ;  /* 0x0000000603009388 */ /* 0x008fe20000000a00 */
[----:B------:R-:W-:Y:S06]  /*0270*/  BAR.SYNC.DEFER_BLOCKING 0x0 ;  /* 0x0000000000007b1d */ /* 0x000fec0000010000 */
[----:B------:R-:W-:Y:S05]  /*0280*/  EXIT ;  /* 0x000000000000794d */ /* 0x000fea0003800000 */
.L_x_99:
        /* <DEDUP_REMOVED lines=15> */
.L_x_146:


//--------------------- .text._Z22stridedBandwidthKernelILi8ELi1EEvPKcmi --------------------------
	.section	.text._Z22stridedBandwidthKernelILi8ELi1EEvPKcmi,"ax",@progbits
	.align	128
        .global         _Z22stridedBandwidthKernelILi8ELi1EEvPKcmi
        .type           _Z22stridedBandwidthKernelILi8ELi1EEvPKcmi,@function
        .size           _Z22stridedBandwidthKernelILi8ELi1EEvPKcmi,(.L_x_147 - _Z22stridedBandwidthKernelILi8ELi1EEvPKcmi)
        .other          _Z22stridedBandwidthKernelILi8ELi1EEvPKcmi,@"STO_CUDA_ENTRY STV_DEFAULT"
_Z22stridedBandwidthKernelILi8ELi1EEvPKcmi:
.text._Z22stridedBandwidthKernelILi8ELi1EEvPKcmi:
        /* <DEDUP_REMOVED lines=21> */
[----:B--2---:R-:W2:Y:S01]  /*0150*/  LDG.E.64 R4, desc[UR4][R4.64] ;  /* 0x0000000404047981 */ /* 0x004ea2000c1e1b00 */
[----:B------:R-:W0:Y:S01]  /*0160*/  S2UR UR5, SR_CgaCtaId ;  /* 0x00000000000579c3 */ /* 0x000e220000008800 */
[----:B------:R-:W-:Y:S02]  /*0170*/  UMOV UR4, 0x400 ;  /* 0x0000040000047882 */ /* 0x000fe40000000000 */
[----:B0-----:R-:W-:-:S06]  /*0180*/  ULEA UR4, UR5, UR4, 0x18 ;  /* 0x0000000405047291 */ /* 0x001fcc000f8ec0ff */
[----:B------:R-:W-:-:S05]  /*0190*/  LEA R3, R2, UR4, 0x3 ;  /* 0x0000000402037c11 */ /* 0x000fca000f8e18ff */
[----:B--2---:R0:W-:Y:S02]  /*01a0*/  STS.64 [R3], R4 ;  /* 0x0000000403007388 */ /* 0x0041e40000000a00 */
.L_x_101:
[----:B------:R-:W-:Y:S05]  /*01b0*/  BSYNC.RECONVERGENT B0 ;  /* 0x0000000000007941 */ /* 0x000fea0003800200 */
.L_x_100:
[----:B------:R-:W-:Y:S06]  /*01c0*/  BAR.SYNC.DEFER_BLOCKING 0x0 ;  /* 0x0000000000007b1d */ /* 0x000fec0000010000 */
[----:B------:R-:W-:Y:S05]  /*01d0*/  EXIT ;  /* 0x000000000000794d */ /* 0x000fea0003800000 */
.L_x_102:
        /* <DEDUP_REMOVED lines=10> */
.L_x_147:


//--------------------- .nv.shared._Z22stridedBandwidthKernelILi128ELi256EEvPKcmi --------------------------
	.section	.nv.shared._Z22stridedBandwidthKernelILi128ELi256EEvPKcmi,"aw",@nobits
	.sectionflags	@""
	.align	16
	.zero		1024


//--------------------- .nv.shared.reserved.0     --------------------------
	.section	.nv.shared.reserved.0,"aw",@nobits
	.weak		__nv_reservedSMEM_offset_0_alias
	.size		__nv_reservedSMEM_offset_0_alias, 0, 64
	.other		__nv_reservedSMEM_offset_0_alias,@"STO_CUDA_RESERVED_SHARED STV_DEFAULT"
__nv_reservedSMEM_offset_0_alias:
	.zero		0
	.zero		64


//--------------------- .nv.shared._Z22stridedBandwidthKernelILi128ELi128EEvPKcmi --------------------------
	.section	.nv.shared._Z22stridedBandwidthKernelILi128ELi128EEvPKcmi,"aw",@nobits
	.sectionflags	@""
	.align	16
	.zero		1024


//--------------------- .nv.shared._Z22stridedBandwidthKernelILi128ELi64EEvPKcmi --------------------------
	.section	.nv.shared._Z22stridedBandwidthKernelILi128ELi64EEvPKcmi,"aw",@nobits
	.sectionflags	@""
	.align	16
	.zero		1024


//--------------------- .nv.shared._Z22stridedBandwidthKernelILi128ELi32EEvPKcmi --------------------------
	.section	.nv.shared._Z22stridedBandwidthKernelILi128ELi32EEvPKcmi,"aw",@nobits
	.sectionflags	@""
	.align	16
	.zero		1024


//--------------------- .nv.shared._Z22stridedBandwidthKernelILi128ELi16EEvPKcmi --------------------------
	.section	.nv.shared._Z22stridedBandwidthKernelILi128ELi16EEvPKcmi,"aw",@nobits
	.sectionflags	@""
	.align	16
	.zero		1024


//--------------------- .nv.shared._Z22stridedBandwidthKernelILi128ELi8EEvPKcmi --------------------------
	.section	.nv.shared._Z22stridedBandwidthKernelILi128ELi8EEvPKcmi,"aw",@nobits
	.sectionflags	@""
	.align	16
	.zero		1024


//--------------------- .nv.shared._Z22stridedBandwidthKernelILi128ELi4EEvPKcmi --------------------------
	.section	.nv.shared._Z22stridedBandwidthKernelILi128ELi4EEvPKcmi,"aw",@nobits
	.sectionflags	@""
	.align	16
	.zero		1024


//--------------------- .nv.shared._Z22stridedBandwidthKernelILi128ELi2EEvPKcmi --------------------------
	.section	.nv.shared._Z22stridedBandwidthKernelILi128ELi2EEvPKcmi,"aw",@nobits
	.sectionflags	@""
	.align	16
	.zero		1024


//--------------------- .nv.shared._Z22stridedBandwidthKernelILi128ELi1EEvPKcmi --------------------------
	.section	.nv.shared._Z22stridedBandwidthKernelILi128ELi1EEvPKcmi,"aw",@nobits
	.sectionflags	@""
	.align	16
	.zero		1024


//--------------------- .nv.shared._Z22stridedBandwidthKernelILi64ELi256EEvPKcmi --------------------------
	.section	.nv.shared._Z22stridedBandwidthKernelILi64ELi256EEvPKcmi,"aw",@nobits
	.sectionflags	@""
	.align	16
	.zero		1024


//--------------------- .nv.shared._Z22stridedBandwidthKernelILi64ELi128EEvPKcmi --------------------------
	.section	.nv.shared._Z22stridedBandwidthKernelILi64ELi128EEvPKcmi,"aw",@nobits
	.sectionflags	@""
	.align	16
	.zero		1024


//--------------------- .nv.shared._Z22stridedBandwidthKernelILi64ELi64EEvPKcmi --------------------------
	.section	.nv.shared._Z22stridedBandwidthKernelILi64ELi64EEvPKcmi,"aw",@nobits
	.sectionflags	@""
	.align	16
	.zero		1024


//--------------------- .nv.shared._Z22stridedBandwidthKernelILi64ELi32EEvPKcmi --------------------------
	.section	.nv.shared._Z22stridedBandwidthKernelILi64ELi32EEvPKcmi,"aw",@nobits
	.sectionflags	@""
	.align	16
	.zero		1024


//--------------------- .nv.shared._Z22stridedBandwidthKernelILi64ELi16EEvPKcmi --------------------------
	.section	.nv.shared._Z22stridedBandwidthKernelILi64ELi16EEvPKcmi,"aw",@nobits
	.sectionflags	@""
	.align	16
	.zero		1024


//--------------------- .nv.shared._Z22stridedBandwidthKernelILi64ELi8EEvPKcmi --------------------------
	.section	.nv.shared._Z22stridedBandwidthKernelILi64ELi8EEvPKcmi,"aw",@nobits
	.sectionflags	@""
	.align	16
	.zero		1024


//--------------------- .nv.shared._Z22stridedBandwidthKernelILi64ELi4EEvPKcmi --------------------------
	.section	.nv.shared._Z22stridedBandwidthKernelILi64ELi4EEvPKcmi,"aw",@nobits
	.sectionflags	@""
	.align	16
	.zero		1024


//--------------------- .nv.shared._Z22stridedBandwidthKernelILi64ELi2EEvPKcmi --------------------------
	.section	.nv.shared._Z22stridedBandwidthKernelILi64ELi2EEvPKcmi,"aw",@nobits
	.sectionflags	@""
	.align	16
	.zero		1024


//--------------------- .nv.shared._Z22stridedBandwidthKernelILi64ELi1EEvPKcmi --------------------------
	.section	.nv.shared._Z22stridedBandwidthKernelILi64ELi1EEvPKcmi,"aw",@nobits
	.sectionflags	@""
	.align	16
	.zero		1024


//--------------------- .nv.shared._Z22stridedBandwidthKernelILi32ELi256EEvPKcmi --------------------------
	.section	.nv.shared._Z22stridedBandwidthKernelILi32ELi256EEvPKcmi,"aw",@nobits
	.sectionflags	@""
	.align	16
	.zero		1024


//--------------------- .nv.shared._Z22stridedBandwidthKernelILi32ELi128EEvPKcmi --------------------------
	.section	.nv.shared._Z22stridedBandwidthKernelILi32ELi128EEvPKcmi,"aw",@nobits
	.sectionflags	@""
	.align	16
	.zero		1024


//--------------------- .nv.shared._Z22stridedBandwidthKernelILi32ELi64EEvPKcmi --------------------------
	.section	.nv.shared._Z22stridedBandwidthKernelILi32ELi64EEvPKcmi,"aw",@nobits
	.sectionflags	@""
	.align	16
	.zero		1024


//--------------------- .nv.shared._Z22stridedBandwidthKernelILi32ELi32EEvPKcmi --------------------------
	.section	.nv.shared._Z22stridedBandwidthKernelILi32ELi32EEvPKcmi,"aw",@nobits
	.sectionflags	@""
	.align	16
	.zero		1024


//--------------------- .nv.shared._Z22stridedBandwidthKernelILi32ELi16EEvPKcmi --------------------------
	.section	.nv.shared._Z22stridedBandwidthKernelILi32ELi16EEvPKcmi,"aw",@nobits
	.sectionflags	@""
	.align	16
	.zero		1024


//--------------------- .nv.shared._Z22stridedBandwidthKernelILi32ELi8EEvPKcmi --------------------------
	.section	.nv.shared._Z22stridedBandwidthKernelILi32ELi8EEvPKcmi,"aw",@nobits
	.sectionflags	@""
	.align	16
	.zero		1024


//--------------------- .nv.shared._Z22stridedBandwidthKernelILi32ELi4EEvPKcmi --------------------------
	.section	.nv.shared._Z22stridedBandwidthKernelILi32ELi4EEvPKcmi,"aw",@nobits
	.sectionflags	@""
	.align	16
	.zero		1024


//--------------------- .nv.shared._Z22stridedBandwidthKernelILi32ELi2EEvPKcmi --------------------------
	.section	.nv.shared._Z22stridedBandwidthKernelILi32ELi2EEvPKcmi,"aw",@nobits
	.sectionflags	@""
	.align	16
	.zero		1024


//--------------------- .nv.shared._Z22stridedBandwidthKernelILi32ELi1EEvPKcmi --------------------------
	.section	.nv.shared._Z22stridedBandwidthKernelILi32ELi1EEvPKcmi,"aw",@nobits
	.sectionflags	@""
	.align	16
	.zero		1024


//--------------------- .nv.shared._Z22stridedBandwidthKernelILi16ELi256EEvPKcmi --------------------------
	.section	.nv.shared._Z22stridedBandwidthKernelILi16ELi256EEvPKcmi,"aw",@nobits
	.sectionflags	@""
	.align	16
	.zero		1024


//--------------------- .nv.shared._Z22stridedBandwidthKernelILi16ELi128EEvPKcmi --------------------------
	.section	.nv.shared._Z22stridedBandwidthKernelILi16ELi128EEvPKcmi,"aw",@nobits
	.sectionflags	@""
	.align	16
	.zero		1024


//--------------------- .nv.shared._Z22stridedBandwidthKernelILi16ELi64EEvPKcmi --------------------------
	.section	.nv.shared._Z22stridedBandwidthKernelILi16ELi64EEvPKcmi,"aw",@nobits
	.sectionflags	@""
	.align	16
	.zero		1024


//--------------------- .nv.shared._Z22stridedBandwidthKernelILi16ELi32EEvPKcmi --------------------------
	.section	.nv.shared._Z22stridedBandwidthKernelILi16ELi32EEvPKcmi,"aw",@nobits
	.sectionflags	@""
	.align	16
	.zero		1024


//--------------------- .nv.shared._Z22stridedBandwidthKernelILi16ELi16EEvPKcmi --------------------------
	.section	.nv.shared._Z22stridedBandwidthKernelILi16ELi16EEvPKcmi,"aw",@nobits
	.sectionflags	@""
	.align	16
	.zero		1024


//--------------------- .nv.shared._Z22stridedBandwidthKernelILi16ELi8EEvPKcmi --------------------------
	.section	.nv.shared._Z22stridedBandwidthKernelILi16ELi8EEvPKcmi,"aw",@nobits
	.sectionflags	@""
	.align	16
	.zero		1024


//--------------------- .nv.shared._Z22stridedBandwidthKernelILi16ELi4EEvPKcmi --------------------------
	.section	.nv.shared._Z22stridedBandwidthKernelILi16ELi4EEvPKcmi,"aw",@nobits
	.sectionflags	@""
	.align	16
	.zero		1024


//--------------------- .nv.shared._Z22stridedBandwidthKernelILi16ELi2EEvPKcmi --------------------------
	.section	.nv.shared._Z22stridedBandwidthKernelILi16ELi2EEvPKcmi,"aw",@nobits
	.sectionflags	@""
	.align	16
	.zero		1024


//--------------------- .nv.shared._Z22stridedBandwidthKernelILi16ELi1EEvPKcmi --------------------------
	.section	.nv.shared._Z22stridedBandwidthKernelILi16ELi1EEvPKcmi,"aw",@nobits
	.sectionflags	@""
	.align	16
	.zero		1024


//--------------------- .nv.shared._Z22stridedBandwidthKernelILi8ELi256EEvPKcmi --------------------------
	.section	.nv.shared._Z22stridedBandwidthKernelILi8ELi256EEvPKcmi,"aw",@nobits
	.sectionflags	@""
	.align	16
	.zero		1024


//--------------------- .nv.shared._Z22stridedBandwidthKernelILi8ELi128EEvPKcmi --------------------------
	.section	.nv.shared._Z22stridedBandwidthKernelILi8ELi128EEvPKcmi,"aw",@nobits
	.sectionflags	@""
	.align	16
	.zero		1024


//--------------------- .nv.shared._Z22stridedBandwidthKernelILi8ELi64EEvPKcmi --------------------------
	.section	.nv.shared._Z22stridedBandwidthKernelILi8ELi64EEvPKcmi,"aw",@nobits
	.sectionflags	@""
	.align	16
	.zero		1024


//--------------------- .nv.shared._Z22stridedBandwidthKernelILi8ELi32EEvPKcmi --------------------------
	.section	.nv.shared._Z22stridedBandwidthKernelILi8ELi32EEvPKcmi,"aw",@nobits
	.sectionflags	@""
	.align	16
	.zero		1024


//--------------------- .nv.shared._Z22stridedBandwidthKernelILi8ELi16EEvPKcmi --------------------------
	.section	.nv.shared._Z22stridedBandwidthKernelILi8ELi16EEvPKcmi,"aw",@nobits
	.sectionflags	@""
	.align	16
	.zero		1024


//--------------------- .nv.shared._Z22stridedBandwidthKernelILi8ELi8EEvPKcmi --------------------------
	.section	.nv.shared._Z22stridedBandwidthKernelILi8ELi8EEvPKcmi,"aw",@nobits
	.sectionflags	@""
	.align	16
	.zero		1024


//--------------------- .nv.shared._Z22stridedBandwidthKernelILi8ELi4EEvPKcmi --------------------------
	.section	.nv.shared._Z22stridedBandwidthKernelILi8ELi4EEvPKcmi,"aw",@nobits
	.sectionflags	@""
	.align	16
	.zero		1024


//--------------------- .nv.shared._Z22stridedBandwidthKernelILi8ELi2EEvPKcmi --------------------------
	.section	.nv.shared._Z22stridedBandwidthKernelILi8ELi2EEvPKcmi,"aw",@nobits
	.sectionflags	@""
	.align	16
	.zero		1024


//--------------------- .nv.shared._Z22stridedBandwidthKernelILi8ELi1EEvPKcmi --------------------------
	.section	.nv.shared._Z22stridedBandwidthKernelILi8ELi1EEvPKcmi,"aw",@nobits
	.sectionflags	@""
	.align	16
	.zero		1024


//--------------------- .nv.constant0._Z22stridedBandwidthKernelILi128ELi256EEvPKcmi --------------------------
	.section	.nv.constant0._Z22stridedBandwidthKernelILi128ELi256EEvPKcmi,"a",@progbits
	.sectionflags	@""
	.align	4
.nv.constant0._Z22stridedBandwidthKernelILi128ELi256EEvPKcmi:
	.zero		916


//--------------------- .nv.constant0._Z22stridedBandwidthKernelILi128ELi128EEvPKcmi --------------------------
	.section	.nv.constant0._Z22stridedBandwidthKernelILi128ELi128EEvPKcmi,"a",@progbits
	.sectionflags	@""
	.align	4
.nv.constant0._Z22stridedBandwidthKernelILi128ELi128EEvPKcmi:
	.zero		916


//--------------------- .nv.constant0._Z22stridedBandwidthKernelILi128ELi64EEvPKcmi --------------------------
	.section	.nv.constant0._Z22stridedBandwidthKernelILi128ELi64EEvPKcmi,"a",@progbits
	.sectionflags	@""
	.align	4
.nv.constant0._Z22stridedBandwidthKernelILi128ELi64EEvPKcmi:
	.zero		916


//--------------------- .nv.constant0._Z22stridedBandwidthKernelILi128ELi32EEvPKcmi --------------------------
	.section	.nv.constant0._Z22stridedBandwidthKernelILi128ELi32EEvPKcmi,"a",@progbits
	.sectionflags	@""
	.align	4
.nv.constant0._Z22stridedBandwidthKernelILi128ELi32EEvPKcmi:
	.zero		916


//--------------------- .nv.constant0._Z22stridedBandwidthKernelILi128ELi16EEvPKcmi --------------------------
	.section	.nv.constant0._Z22stridedBandwidthKernelILi128ELi16EEvPKcmi,"a",@progbits
	.sectionflags	@""
	.align	4
.nv.constant0._Z22stridedBandwidthKernelILi128ELi16EEvPKcmi:
	.zero		916


//--------------------- .nv.constant0._Z22stridedBandwidthKernelILi128ELi8EEvPKcmi --------------------------
	.section	.nv.constant0._Z22stridedBandwidthKernelILi128ELi8EEvPKcmi,"a",@progbits
	.sectionflags	@""
	.align	4
.nv.constant0._Z22stridedBandwidthKernelILi128ELi8EEvPKcmi:
	.zero		916


//--------------------- .nv.constant0._Z22stridedBandwidthKernelILi128ELi4EEvPKcmi --------------------------
	.section	.nv.constant0._Z22stridedBandwidthKernelILi128ELi4EEvPKcmi,"a",@progbits
	.sectionflags	@""
	.align	4
.nv.constant0._Z22stridedBandwidthKernelILi128ELi4EEvPKcmi:
	.zero		916


//--------------------- .nv.constant0._Z22stridedBandwidthKernelILi128ELi2EEvPKcmi --------------------------
	.section	.nv.constant0._Z22stridedBandwidthKernelILi128ELi2EEvPKcmi,"a",@progbits
	.sectionflags	@""
	.align	4
.nv.constant0._Z22stridedBandwidthKernelILi128ELi2EEvPKcmi:
	.zero		916


//--------------------- .nv.constant0._Z22stridedBandwidthKernelILi128ELi1EEvPKcmi --------------------------
	.section	.nv.constant0._Z22stridedBandwidthKernelILi128ELi1EEvPKcmi,"a",@progbits
	.sectionflags	@""
	.align	4
.nv.constant0._Z22stridedBandwidthKernelILi128ELi1EEvPKcmi:
	.zero		916


//--------------------- .nv.constant0._Z22stridedBandwidthKernelILi64ELi256EEvPKcmi --------------------------
	.section	.nv.constant0._Z22stridedBandwidthKernelILi64ELi256EEvPKcmi,"a",@progbits
	.sectionflags	@""
	.align	4
.nv.constant0._Z22stridedBandwidthKernelILi64ELi256EEvPKcmi:
	.zero		916


//--------------------- .nv.constant0._Z22stridedBandwidthKernelILi64ELi128EEvPKcmi --------------------------
	.section	.nv.constant0._Z22stridedBandwidthKernelILi64ELi128EEvPKcmi,"a",@progbits
	.sectionflags	@""
	.align	4
.nv.constant0._Z22stridedBandwidthKernelILi64ELi128EEvPKcmi:
	.zero		916


//--------------------- .nv.constant0._Z22stridedBandwidthKernelILi64ELi64EEvPKcmi --------------------------
	.section	.nv.constant0._Z22stridedBandwidthKernelILi64ELi64EEvPKcmi,"a",@progbits
	.sectionflags	@""
	.align	4
.nv.constant0._Z22stridedBandwidthKernelILi64ELi64EEvPKcmi:
	.zero		916


//--------------------- .nv.constant0._Z22stridedBandwidthKernelILi64ELi32EEvPKcmi --------------------------
	.section	.nv.constant0._Z22stridedBandwidthKernelILi64ELi32EEvPKcmi,"a",@progbits
	.sectionflags	@""
	.align	4
.nv.constant0._Z22stridedBandwidthKernelILi64ELi32EEvPKcmi:
	.zero		916


//--------------------- .nv.constant0._Z22stridedBandwidthKernelILi64ELi16EEvPKcmi --------------------------
	.section	.nv.constant0._Z22stridedBandwidthKernelILi64ELi16EEvPKcmi,"a",@progbits
	.sectionflags	@""
	.align	4
.nv.constant0._Z22stridedBandwidthKernelILi64ELi16EEvPKcmi:
	.zero		916


//--------------------- .nv.constant0._Z22stridedBandwidthKernelILi64ELi8EEvPKcmi --------------------------
	.section	.nv.constant0._Z22stridedBandwidthKernelILi64ELi8EEvPKcmi,"a",@progbits
	.sectionflags	@""
	.align	4
.nv.constant0._Z22stridedBandwidthKernelILi64ELi8EEvPKcmi:
	.zero		916


//--------------------- .nv.constant0._Z22stridedBandwidthKernelILi64ELi4EEvPKcmi --------------------------
	.section	.nv.constant0._Z22stridedBandwidthKernelILi64ELi4EEvPKcmi,"a",@progbits
	.sectionflags	@""
	.align	4
.nv.constant0._Z22stridedBandwidthKernelILi64ELi4EEvPKcmi:
	.zero		916


//--------------------- .nv.constant0._Z22stridedBandwidthKernelILi64ELi2EEvPKcmi --------------------------
	.section	.nv.constant0._Z22stridedBandwidthKernelILi64ELi2EEvPKcmi,"a",@progbits
	.sectionflags	@""
	.align	4
.nv.constant0._Z22stridedBandwidthKernelILi64ELi2EEvPKcmi:
	.zero		916


//--------------------- .nv.constant0._Z22stridedBandwidthKernelILi64ELi1EEvPKcmi --------------------------
	.section	.nv.constant0._Z22stridedBandwidthKernelILi64ELi1EEvPKcmi,"a",@progbits
	.sectionflags	@""
	.align	4
.nv.constant0._Z22stridedBandwidthKernelILi64ELi1EEvPKcmi:
	.zero		916


//--------------------- .nv.constant0._Z22stridedBandwidthKernelILi32ELi256EEvPKcmi --------------------------
	.section	.nv.constant0._Z22stridedBandwidthKernelILi32ELi256EEvPKcmi,"a",@progbits
	.sectionflags	@""
	.align	4
.nv.constant0._Z22stridedBandwidthKernelILi32ELi256EEvPKcmi:
	.zero		916


//--------------------- .nv.constant0._Z22stridedBandwidthKernelILi32ELi128EEvPKcmi --------------------------
	.section	.nv.constant0._Z22stridedBandwidthKernelILi32ELi128EEvPKcmi,"a",@progbits
	.sectionflags	@""
	.align	4
.nv.constant0._Z22stridedBandwidthKernelILi32ELi128EEvPKcmi:
	.zero		916


//--------------------- .nv.constant0._Z22stridedBandwidthKernelILi32ELi64EEvPKcmi --------------------------
	.section	.nv.constant0._Z22stridedBandwidthKernelILi32ELi64EEvPKcmi,"a",@progbits
	.sectionflags	@""
	.align	4
.nv.constant0._Z22stridedBandwidthKernelILi32ELi64EEvPKcmi:
	.zero		916


//--------------------- .nv.constant0._Z22stridedBandwidthKernelILi32ELi32EEvPKcmi --------------------------
	.section	.nv.constant0._Z22stridedBandwidthKernelILi32ELi32EEvPKcmi,"a",@progbits
	.sectionflags	@""
	.align	4
.nv.constant0._Z22stridedBandwidthKernelILi32ELi32EEvPKcmi:
	.zero		916


//--------------------- .nv.constant0._Z22stridedBandwidthKernelILi32ELi16EEvPKcmi --------------------------
	.section	.nv.constant0._Z22stridedBandwidthKernelILi32ELi16EEvPKcmi,"a",@progbits
	.sectionflags	@""
	.align	4
.nv.constant0._Z22stridedBandwidthKernelILi32ELi16EEvPKcmi:
	.zero		916


//--------------------- .nv.constant0._Z22stridedBandwidthKernelILi32ELi8EEvPKcmi --------------------------
	.section	.nv.constant0._Z22stridedBandwidthKernelILi32ELi8EEvPKcmi,"a",@progbits
	.sectionflags	@""
	.align	4
.nv.constant0._Z22stridedBandwidthKernelILi32ELi8EEvPKcmi:
	.zero		916


//--------------------- .nv.constant0._Z22stridedBandwidthKernelILi32ELi4EEvPKcmi --------------------------
	.section	.nv.constant0._Z22stridedBandwidthKernelILi32ELi4EEvPKcmi,"a",@progbits
	.sectionflags	@""
	.align	4
.nv.constant0._Z22stridedBandwidthKernelILi32ELi4EEvPKcmi:
	.zero		916


//--------------------- .nv.constant0._Z22stridedBandwidthKernelILi32ELi2EEvPKcmi --------------------------
	.section	.nv.constant0._Z22stridedBandwidthKernelILi32ELi2EEvPKcmi,"a",@progbits
	.sectionflags	@""
	.align	4
.nv.constant0._Z22stridedBandwidthKernelILi32ELi2EEvPKcmi:
	.zero		916


//--------------------- .nv.constant0._Z22stridedBandwidthKernelILi32ELi1EEvPKcmi --------------------------
	.section	.nv.constant0._Z22stridedBandwidthKernelILi32ELi1EEvPKcmi,"a",@progbits
	.sectionflags	@""
	.align	4
.nv.constant0._Z22stridedBandwidthKernelILi32ELi1EEvPKcmi:
	.zero		916


//--------------------- .nv.constant0._Z22stridedBandwidthKernelILi16ELi256EEvPKcmi --------------------------
	.section	.nv.constant0._Z22stridedBandwidthKernelILi16ELi256EEvPKcmi,"a",@progbits
	.sectionflags	@""
	.align	4
.nv.constant0._Z22stridedBandwidthKernelILi16ELi256EEvPKcmi:
	.zero		916


//--------------------- .nv.constant0._Z22stridedBandwidthKernelILi16ELi128EEvPKcmi --------------------------
	.section	.nv.constant0._Z22stridedBandwidthKernelILi16ELi128EEvPKcmi,"a",@progbits
	.sectionflags	@""
	.align	4
.nv.constant0._Z22stridedBandwidthKernelILi16ELi128EEvPKcmi:
	.zero		916


//--------------------- .nv.constant0._Z22stridedBandwidthKernelILi16ELi64EEvPKcmi --------------------------
	.section	.nv.constant0._Z22stridedBandwidthKernelILi16ELi64EEvPKcmi,"a",@progbits
	.sectionflags	@""
	.align	4
.nv.constant0._Z22stridedBandwidthKernelILi16ELi64EEvPKcmi:
	.zero		916


//--------------------- .nv.constant0._Z22stridedBandwidthKernelILi16ELi32EEvPKcmi --------------------------
	.section	.nv.constant0._Z22stridedBandwidthKernelILi16ELi32EEvPKcmi,"a",@progbits
	.sectionflags	@""
	.align	4
.nv.constant0._Z22stridedBandwidthKernelILi16ELi32EEvPKcmi:
	.zero		916


//--------------------- .nv.constant0._Z22stridedBandwidthKernelILi16ELi16EEvPKcmi --------------------------
	.section	.nv.constant0._Z22stridedBandwidthKernelILi16ELi16EEvPKcmi,"a",@progbits
	.sectionflags	@""
	.align	4
.nv.constant0._Z22stridedBandwidthKernelILi16ELi16EEvPKcmi:
	.zero		916


//--------------------- .nv.constant0._Z22stridedBandwidthKernelILi16ELi8EEvPKcmi --------------------------
	.section	.nv.constant0._Z22stridedBandwidthKernelILi16ELi8EEvPKcmi,"a",@progbits
	.sectionflags	@""
	.align	4
.nv.constant0._Z22stridedBandwidthKernelILi16ELi8EEvPKcmi:
	.zero		916


//--------------------- .nv.constant0._Z22stridedBandwidthKernelILi16ELi4EEvPKcmi --------------------------
	.section	.nv.constant0._Z22stridedBandwidthKernelILi16ELi4EEvPKcmi,"a",@progbits
	.sectionflags	@""
	.align	4
.nv.constant0._Z22stridedBandwidthKernelILi16ELi4EEvPKcmi:
	.zero		916


//--------------------- .nv.constant0._Z22stridedBandwidthKernelILi16ELi2EEvPKcmi --------------------------
	.section	.nv.constant0._Z22stridedBandwidthKernelILi16ELi2EEvPKcmi,"a",@progbits
	.sectionflags	@""
	.align	4
.nv.constant0._Z22stridedBandwidthKernelILi16ELi2EEvPKcmi:
	.zero		916


//--------------------- .nv.constant0._Z22stridedBandwidthKernelILi16ELi1EEvPKcmi --------------------------
	.section	.nv.constant0._Z22stridedBandwidthKernelILi16ELi1EEvPKcmi,"a",@progbits
	.sectionflags	@""
	.align	4
.nv.constant0._Z22stridedBandwidthKernelILi16ELi1EEvPKcmi:
	.zero		916


//--------------------- .nv.constant0._Z22stridedBandwidthKernelILi8ELi256EEvPKcmi --------------------------
	.section	.nv.constant0._Z22stridedBandwidthKernelILi8ELi256EEvPKcmi,"a",@progbits
	.sectionflags	@""
	.align	4
.nv.constant0._Z22stridedBandwidthKernelILi8ELi256EEvPKcmi:
	.zero		916


//--------------------- .nv.constant0._Z22stridedBandwidthKernelILi8ELi128EEvPKcmi --------------------------
	.section	.nv.constant0._Z22stridedBandwidthKernelILi8ELi128EEvPKcmi,"a",@progbits
	.sectionflags	@""
	.align	4
.nv.constant0._Z22stridedBandwidthKernelILi8ELi128EEvPKcmi:
	.zero		916


//--------------------- .nv.constant0._Z22stridedBandwidthKernelILi8ELi64EEvPKcmi --------------------------
	.section	.nv.constant0._Z22stridedBandwidthKernelILi8ELi64EEvPKcmi,"a",@progbits
	.sectionflags	@""
	.align	4
.nv.constant0._Z22stridedBandwidthKernelILi8ELi64EEvPKcmi:
	.zero		916


//--------------------- .nv.constant0._Z22stridedBandwidthKernelILi8ELi32EEvPKcmi --------------------------
	.section	.nv.constant0._Z22stridedBandwidthKernelILi8ELi32EEvPKcmi,"a",@progbits
	.sectionflags	@""
	.align	4
.nv.constant0._Z22stridedBandwidthKernelILi8ELi32EEvPKcmi:
	.zero		916


//--------------------- .nv.constant0._Z22stridedBandwidthKernelILi8ELi16EEvPKcmi --------------------------
	.section	.nv.constant0._Z22stridedBandwidthKernelILi8ELi16EEvPKcmi,"a",@progbits
	.sectionflags	@""
	.align	4
.nv.constant0._Z22stridedBandwidthKernelILi8ELi16EEvPKcmi:
	.zero		916


//--------------------- .nv.constant0._Z22stridedBandwidthKernelILi8ELi8EEvPKcmi --------------------------
	.section	.nv.constant0._Z22stridedBandwidthKernelILi8ELi8EEvPKcmi,"a",@progbits
	.sectionflags	@""
	.align	4
.nv.constant0._Z22stridedBandwidthKernelILi8ELi8EEvPKcmi:
	.zero		916


//--------------------- .nv.constant0._Z22stridedBandwidthKernelILi8ELi4EEvPKcmi --------------------------
	.section	.nv.constant0._Z22stridedBandwidthKernelILi8ELi4EEvPKcmi,"a",@progbits
	.sectionflags	@""
	.align	4
.nv.constant0._Z22stridedBandwidthKernelILi8ELi4EEvPKcmi:
	.zero		916


//--------------------- .nv.constant0._Z22stridedBandwidthKernelILi8ELi2EEvPKcmi --------------------------
	.section	.nv.constant0._Z22stridedBandwidthKernelILi8ELi2EEvPKcmi,"a",@progbits
	.sectionflags	@""
	.align	4
.nv.constant0._Z22stridedBandwidthKernelILi8ELi2EEvPKcmi:
	.zero		916


//--------------------- .nv.constant0._Z22stridedBandwidthKernelILi8ELi1EEvPKcmi --------------------------
	.section	.nv.constant0._Z22stridedBandwidthKernelILi8ELi1EEvPKcmi,"a",@progbits
	.sectionflags	@""
	.align	4
.nv.constant0._Z22stridedBandwidthKernelILi8ELi1EEvPKcmi:
	.zero		916


//--------------------- SYMBOLS --------------------------

	.type		.nv.reservedSmem.offset0,@object
	.size		.nv.reservedSmem.offset0,0x4
	.type		.nv.reservedSmem.cap,@object
	.size		.nv.reservedSmem.cap,0x4
